def matmul_kernel(
    a_ptr,
    b_ptr,
    c_ptr,
    M,
    N,
    K,
    stride_am,
    stride_ak,
    stride_bk,
    stride_bn,
    stride_cm,
    stride_cn,
    BLOCK_M: tl.constexpr,
    BLOCK_N: tl.constexpr,
    BLOCK_K: tl.constexpr,
    GROUP_M: tl.constexpr,
):
    pid = tl.program_id(axis=0)
    num_pid_m = tl.cdiv(M, BLOCK_M)
    num_pid_n = tl.cdiv(N, BLOCK_N)
    num_pid_in_group = GROUP_M * num_pid_n
    group_id = pid // num_pid_in_group
    first_pid_m = group_id * GROUP_M
    group_size_m = min(num_pid_m - first_pid_m, GROUP_M)
    pid_m = first_pid_m + ((pid % num_pid_in_group) % group_size_m)
    pid_n = (pid % num_pid_in_group) // group_size_m

    offs_am = (pid_m * BLOCK_M + tl.arange(0, BLOCK_M)) % M
    offs_bn = (pid_n * BLOCK_N + tl.arange(0, BLOCK_N)) % N
    offs_k = tl.arange(0, BLOCK_K)
    a_ptrs = a_ptr + offs_am[:, None] * stride_am + offs_k[None, :] * stride_ak
    b_ptrs = b_ptr + offs_k[:, None] * stride_bk + offs_bn[None, :] * stride_bn

    acc = tl.zeros((BLOCK_M, BLOCK_N), dtype=tl.float32)
    for kk in range(0, tl.cdiv(K, BLOCK_K)):
        a = tl.load(a_ptrs, mask=offs_k[None, :] < K - kk * BLOCK_K, other=0.0)
        b = tl.load(b_ptrs, mask=offs_k[:, None] < K - kk * BLOCK_K, other=0.0)
        acc = tl.dot(a, b, acc)
        a_ptrs += BLOCK_K * stride_ak
        b_ptrs += BLOCK_K * stride_bk

    c = acc.to(c_ptr.dtype.element_ty)
    offs_cm = pid_m * BLOCK_M + tl.arange(0, BLOCK_M)
    offs_cn = pid_n * BLOCK_N + tl.arange(0, BLOCK_N)
    c_ptrs = c_ptr + offs_cm[:, None] * stride_cm + offs_cn[None, :] * stride_cn
    mask = (offs_cm[:, None] < M) & (offs_cn[None, :] < N)
    tl.store(c_ptrs, c, mask=mask)

# config = {"BLOCK_K": 128, "BLOCK_M": 256, "BLOCK_N": 16, "GROUP_M": 8, "arch": "sm_100", "dtype": "fp16", "num_ctas": 1, "num_stages": 2, "num_warps": 4}
# arch = sm_100


// ===== COMPILED SASS (sm_100a) =====

	.target	sm_100a

	.elftype	@"ET_EXEC"


//--------------------- .note.nv.tkinfo           --------------------------
	.section	.note.nv.tkinfo,"",@"SHT_NOTE"
	.sectionflags	@"SHF_NOTE_NV_TKINFO"
	.tkinfo
        /*0018*/ 	.word	0x00000081
        /*0030*/ 	.string	""
        /*0030*/ 	.string	"ptxas-blackwell"
        /*0030*/ 	.string	"Cuda compilation tools, release 12.9, V12.9.86"
        /*0030*/ 	.string	"Build cuda_12.9.r12.9/compiler.36037853_0"
        /*0030*/ 	.string	"-v  -suppress-debug-info  -lineinfo  -arch sm_100a "



//--------------------- .note.nv.cuver            --------------------------
	.section	.note.nv.cuver,"",@"SHT_NOTE"
	.sectionflags	@"SHF_NOTE_NV_CUVER"
        /*0018*/ 	.short	0x0001
        /*001a*/ 	.short	0x0064
        /*001c*/ 	.short	0x0001
        /*001e*/ 	.short	0x0000
        /*0020*/ 	.short	0x0001
        /*0022*/ 	.short	0x0000


//--------------------- .nv.info                  --------------------------
	.section	.nv.info,"",@"SHT_CUDA_INFO"
	.align	4


	//----- nvinfo : EIATTR_REGCOUNT
	.align		4
        /*0000*/ 	.byte	0x04, 0x2f
        /*0002*/ 	.short	(.L_4 - .L_3)
	.align		4
.L_3:
        /*0004*/ 	.word	index@(matmul_kernel)
        /*0008*/ 	.word	0x00000038


	//----- nvinfo : EIATTR_FRAME_SIZE
	.align		4
.L_4:
        /*000c*/ 	.byte	0x04, 0x11
        /*000e*/ 	.short	(.L_6 - .L_5)
	.align		4
.L_5:
        /*0010*/ 	.word	index@($__internal_2_$__cuda_sm10x_tcgen05_guardrail_trap_unallocated_columns_being_dealloced)
        /*0014*/ 	.word	0x000013d8


	//----- nvinfo : EIATTR_FRAME_SIZE
	.align		4
.L_6:
        /*0018*/ 	.byte	0x04, 0x11
        /*001a*/ 	.short	(.L_8 - .L_7)
	.align		4
.L_7:
        /*001c*/ 	.word	index@($__internal_1_$__cuda_sm10x_tcgen05_guardrail_trap_phase_invalid_during_alloc)
        /*0020*/ 	.word	0x000013d8


	//----- nvinfo : EIATTR_FRAME_SIZE
	.align		4
.L_8:
        /*0024*/ 	.byte	0x04, 0x11
        /*0026*/ 	.short	(.L_10 - .L_9)
	.align		4
.L_9:
        /*0028*/ 	.word	index@($__internal_0_$__cuda_sm10x_tcgen05_guardrail_trap_col_being_dealloced_not_returned_by_alloc)
        /*002c*/ 	.word	0x000013d8


	//----- nvinfo : EIATTR_FRAME_SIZE
	.align		4
.L_10:
        /*0030*/ 	.byte	0x04, 0x11
        /*0032*/ 	.short	(.L_12 - .L_11)
	.align		4
.L_11:
        /*0034*/ 	.word	index@(matmul_kernel)
        /*0038*/ 	.word	0x000013d8


	//----- nvinfo : EIATTR_MIN_STACK_SIZE
	.align		4
.L_12:
        /*003c*/ 	.byte	0x04, 0x12
        /*003e*/ 	.short	(.L_14 - .L_13)
	.align		4
.L_13:
        /*0040*/ 	.word	index@(matmul_kernel)
        /*0044*/ 	.word	0x000013d8
.L_14:


//--------------------- .nv.info.matmul_kernel    --------------------------
	.section	.nv.info.matmul_kernel,"",@"SHT_CUDA_INFO"
	.sectionflags	@""
	.align	4


	//----- nvinfo : EIATTR_CUDA_API_VERSION
	.align		4
        /*0000*/ 	.byte	0x04, 0x37
        /*0002*/ 	.short	(.L_16 - .L_15)
.L_15:
        /*0004*/ 	.word	0x00000081


	//----- nvinfo : EIATTR_KPARAM_INFO
	.align		4
.L_16:
        /*0008*/ 	.byte	0x04, 0x17
        /*000a*/ 	.short	(.L_18 - .L_17)
.L_17:
        /*000c*/ 	.word	0x00000000
        /*0010*/ 	.short	0x000d
        /*0012*/ 	.short	0x0048
        /*0014*/ 	.byte	0x00, 0xf4, 0x21, 0x00


	//----- nvinfo : EIATTR_KPARAM_INFO
	.align		4
.L_18:
        /*0018*/ 	.byte	0x04, 0x17
        /*001a*/ 	.short	(.L_20 - .L_19)
.L_19:
        /*001c*/ 	.word	0x00000000
        /*0020*/ 	.short	0x000c
        /*0022*/ 	.short	0x0040
        /*0024*/ 	.byte	0x00, 0xf4, 0x21, 0x00


	//----- nvinfo : EIATTR_KPARAM_INFO
	.align		4
.L_20:
        /*0028*/ 	.byte	0x04, 0x17
        /*002a*/ 	.short	(.L_22 - .L_21)
.L_21:
        /*002c*/ 	.word	0x00000000
        /*0030*/ 	.short	0x000b
        /*0032*/ 	.short	0x0038
        /*0034*/ 	.byte	0x00, 0xf0, 0x11, 0x00


	//----- nvinfo : EIATTR_KPARAM_INFO
	.align		4
.L_22:
        /*0038*/ 	.byte	0x04, 0x17
        /*003a*/ 	.short	(.L_24 - .L_23)
.L_23:
        /*003c*/ 	.word	0x00000000
        /*0040*/ 	.short	0x000a
        /*0042*/ 	.short	0x0034
        /*0044*/ 	.byte	0x00, 0xf0, 0x11, 0x00


	//----- nvinfo : EIATTR_KPARAM_INFO
	.align		4
.L_24:
        /*0048*/ 	.byte	0x04, 0x17
        /*004a*/ 	.short	(.L_26 - .L_25)
.L_25:
        /*004c*/ 	.word	0x00000000
        /*0050*/ 	.short	0x0009
        /*0052*/ 	.short	0x0030
        /*0054*/ 	.byte	0x00, 0xf0, 0x11, 0x00


	//----- nvinfo : EIATTR_KPARAM_INFO
	.align		4
.L_26:
        /*0058*/ 	.byte	0x04, 0x17
        /*005a*/ 	.short	(.L_28 - .L_27)
.L_27:
        /*005c*/ 	.word	0x00000000
        /*0060*/ 	.short	0x0008
        /*0062*/ 	.short	0x002c
        /*0064*/ 	.byte	0x00, 0xf0, 0x11, 0x00


	//----- nvinfo : EIATTR_KPARAM_INFO
	.align		4
.L_28:
        /*0068*/ 	.byte	0x04, 0x17
        /*006a*/ 	.short	(.L_30 - .L_29)
.L_29:
        /*006c*/ 	.word	0x00000000
        /*0070*/ 	.short	0x0007
        /*0072*/ 	.short	0x0028
        /*0074*/ 	.byte	0x00, 0xf0, 0x11, 0x00


	//----- nvinfo : EIATTR_KPARAM_INFO
	.align		4
.L_30:
        /*0078*/ 	.byte	0x04, 0x17
        /*007a*/ 	.short	(.L_32 - .L_31)
.L_31:
        /*007c*/ 	.word	0x00000000
        /*0080*/ 	.short	0x0006
        /*0082*/ 	.short	0x0024
        /*0084*/ 	.byte	0x00, 0xf0, 0x11, 0x00


	//----- nvinfo : EIATTR_KPARAM_INFO
	.align		4
.L_32:
        /*0088*/ 	.byte	0x04, 0x17
        /*008a*/ 	.short	(.L_34 - .L_33)
.L_33:
        /*008c*/ 	.word	0x00000000
        /*0090*/ 	.short	0x0005
        /*0092*/ 	.short	0x0020
        /*0094*/ 	.byte	0x00, 0xf0, 0x11, 0x00


	//----- nvinfo : EIATTR_KPARAM_INFO
	.align		4
.L_34:
        /*0098*/ 	.byte	0x04, 0x17
        /*009a*/ 	.short	(.L_36 - .L_35)
.L_35:
        /*009c*/ 	.word	0x00000000
        /*00a0*/ 	.short	0x0004
        /*00a2*/ 	.short	0x001c
        /*00a4*/ 	.byte	0x00, 0xf0, 0x11, 0x00


	//----- nvinfo : EIATTR_KPARAM_INFO
	.align		4
.L_36:
        /*00a8*/ 	.byte	0x04, 0x17
        /*00aa*/ 	.short	(.L_38 - .L_37)
.L_37:
        /*00ac*/ 	.word	0x00000000
        /*00b0*/ 	.short	0x0003
        /*00b2*/ 	.short	0x0018
        /*00b4*/ 	.byte	0x00, 0xf0, 0x11, 0x00


	//----- nvinfo : EIATTR_KPARAM_INFO
	.align		4
.L_38:
        /*00b8*/ 	.byte	0x04, 0x17
        /*00ba*/ 	.short	(.L_40 - .L_39)
.L_39:
        /*00bc*/ 	.word	0x00000000
        /*00c0*/ 	.short	0x0002
        /*00c2*/ 	.short	0x0010
        /*00c4*/ 	.byte	0x00, 0xf4, 0x21, 0x00


	//----- nvinfo : EIATTR_KPARAM_INFO
	.align		4
.L_40:
        /*00c8*/ 	.byte	0x04, 0x17
        /*00ca*/ 	.short	(.L_42 - .L_41)
.L_41:
        /*00cc*/ 	.word	0x00000000
        /*00d0*/ 	.short	0x0001
        /*00d2*/ 	.short	0x0008
        /*00d4*/ 	.byte	0x00, 0xf4, 0x21, 0x00


	//----- nvinfo : EIATTR_KPARAM_INFO
	.align		4
.L_42:
        /*00d8*/ 	.byte	0x04, 0x17
        /*00da*/ 	.short	(.L_44 - .L_43)
.L_43:
        /*00dc*/ 	.word	0x00000000
        /*00e0*/ 	.short	0x0000
        /*00e2*/ 	.short	0x0000
        /*00e4*/ 	.byte	0x00, 0xf4, 0x21, 0x00


	//----- nvinfo : EIATTR_AT_ENTRY_FRAGMENTS
	.align		4
.L_44:
        /*00e8*/ 	.byte	0x04, 0x4f
        /*00ea*/ 	.short	(.L_46 - .L_45)


	//   ....[0]....
.L_45:
        /*00ec*/ 	.word	0x00000004


	//----- nvinfo : EIATTR_RESERVED_SMEM_USED
	.align		4
.L_46:
        /*00f0*/ 	.byte	0x01, 0x41
	.zero		2


	//----- nvinfo : EIATTR_SPARSE_MMA_MASK
	.align		4
        /*00f4*/ 	.byte	0x03, 0x50
        /*00f6*/ 	.short	0x0000


	//----- nvinfo : EIATTR_TCGEN05_1CTA_USED
	.align		4
        /*00f8*/ 	.byte	0x01, 0x51
	.zero		2


	//----- nvinfo : EIATTR_MAXREG_COUNT
	.align		4
        /*00fc*/ 	.byte	0x03, 0x1b
        /*00fe*/ 	.short	0x00ff


	//----- nvinfo : EIATTR_NUM_BARRIERS
	.align		4
        /*0100*/ 	.byte	0x02, 0x4c
        /*0102*/ 	.byte	0x01
	.zero		1


	//----- nvinfo : EIATTR_ANNOTATIONS
	.align		4
        /*0104*/ 	.byte	0x04, 0x55
        /*0106*/ 	.short	(.L_48 - .L_47)


	//   ....[0]....
.L_47:
        /*0108*/ 	.word	0x00000001
        /*010c*/ 	.byte	0x70, 0x09, 0x00, 0x00, 0x01, 0x00, 0x00, 0x00, 0xc0, 0x0c, 0x00, 0x00, 0x01, 0x00, 0x00, 0x00
        /* <DEDUP_REMOVED lines=1963> */
        /*7bcc*/ 	.byte	0x30, 0xfd, 0x01, 0x00


	//----- nvinfo : EIATTR_INT_WARP_WIDE_INSTR_OFFSETS
	.align		4
.L_48:
        /*7bd0*/ 	.byte	0x04, 0x31
        /*7bd2*/ 	.short	(.L_50 - .L_49)


	//   ....[0]....
.L_49:
        /*7bd4*/ 	.word	0x00001720


	//   ....[1]....
        /*7bd8*/ 	.word	0x00001770


	//   ....[2]....
        /*7bdc*/ 	.word	0x00006930


	//   ....[3]....
        /*7be0*/ 	.word	0x00020ad0


	//   ....[4]....
        /*7be4*/ 	.word	0x00020b20


	//----- nvinfo : EIATTR_COOP_GROUP_MASK_REGIDS
	.align		4
.L_50:
        /*7be8*/ 	.byte	0x04, 0x29
        /*7bea*/ 	.short	(.L_52 - .L_51)


	//   ....[0]....
.L_51:
        /*7bec*/ 	.word	0xffffffff


	//   ....[1]....
        /*7bf0*/ 	.word	0xffffffff


	//   ....[2]....
        /*7bf4*/ 	.word	0xffffffff


	//   ....[3]....
        /*7bf8*/ 	.word	0xffffffff


	//----- nvinfo : EIATTR_COOP_GROUP_INSTR_OFFSETS
	.align		4
.L_52:
        /*7bfc*/ 	.byte	0x04, 0x28
        /*7bfe*/ 	.short	(.L_54 - .L_53)


	//   ....[0]....
.L_53:
        /*7c00*/ 	.word	0x00000070


	//   ....[1]....
        /*7c04*/ 	.word	0x00000320


	//   ....[2]....
        /*7c08*/ 	.word	0x00020970


	//   ....[3]....
        /*7c0c*/ 	.word	0x00020bd0


	//----- nvinfo : EIATTR_VRC_CTA_INIT_COUNT
	.align		4
.L_54:
        /*7c10*/ 	.byte	0x02, 0x4a
        /*7c12*/ 	.byte	0x80
	.zero		1


	//----- nvinfo : EIATTR_MBARRIER_INSTR_OFFSETS
	.align		4
        /*7c14*/ 	.byte	0x04, 0x39
        /*7c16*/ 	.short	(.L_56 - .L_55)


	//   ....[0]....
.L_55:
        /*7c18*/ 	.word	0x00001930
        /*7c1c*/ 	.word	0x000000ff
        /*7c20*/ 	.word	0x00000000
        /*7c24*/ 	.short	0x0100
        /*7c26*/ 	.byte	0x08
	.zero		1


	//   ....[1]....
        /*7c28*/ 	.word	0x00006960
        /*7c2c*/ 	.word	0x000000ff
        /*7c30*/ 	.word	0x00022008
        /*7c34*/ 	.short	0x0100
        /*7c36*/ 	.byte	0x04
	.zero		1


	//   ....[2]....
        /*7c38*/ 	.word	0x000119b0
        /*7c3c*/ 	.word	0x000000ff
        /*7c40*/ 	.word	0x00000000
        /*7c44*/ 	.short	0x010a
        /*7c46*/ 	.byte	0x08
	.zero		1


	//   ....[3]....
        /*7c48*/ 	.word	0x0001fcf0
        /*7c4c*/ 	.word	0x000000ff
        /*7c50*/ 	.word	0x00000000
        /*7c54*/ 	.short	0x010a
        /*7c56*/ 	.byte	0x08
	.zero		1


	//   ....[4]....
        /*7c58*/ 	.word	0x0001fd50
        /*7c5c*/ 	.word	0x000000ff
        /*7c60*/ 	.word	0x00022000
        /*7c64*/ 	.short	0x0108
        /*7c66*/ 	.byte	0x04
	.zero		1


	//   ....[5]....
        /*7c68*/ 	.word	0x0001fd90
        /*7c6c*/ 	.word	0x000000ff
        /*7c70*/ 	.word	0x00022008
        /*7c74*/ 	.short	0x0108
        /*7c76*/ 	.byte	0x04
	.zero		1


	//   ....[6]....
        /*7c78*/ 	.word	0x00020bf0
        /*7c7c*/ 	.word	0x000000ff
        /*7c80*/ 	.word	0x00000000
        /*7c84*/ 	.short	0x010a
        /*7c86*/ 	.byte	0x08
	.zero		1


	//   ....[7]....
        /*7c88*/ 	.word	0x00020c20
        /*7c8c*/ 	.word	0x000000ff
        /*7c90*/ 	.word	0x00000000
        /*7c94*/ 	.short	0x010a
        /*7c96*/ 	.byte	0x08
	.zero		1


	//----- nvinfo : EIATTR_NUM_MBARRIERS
	.align		4
.L_56:
        /*7c98*/ 	.byte	0x03, 0x38
        /*7c9a*/ 	.short	0x0002


	//----- nvinfo : EIATTR_EXIT_INSTR_OFFSETS
	.align		4
        /*7c9c*/ 	.byte	0x04, 0x1c
        /*7c9e*/ 	.short	(.L_58 - .L_57)


	//   ....[0]....
.L_57:
        /*7ca0*/ 	.word	0x00020be0


	//----- nvinfo : EIATTR_REQNTID
	.align		4
.L_58:
        /*7ca4*/ 	.byte	0x04, 0x10
        /*7ca6*/ 	.short	(.L_60 - .L_59)
.L_59:
        /*7ca8*/ 	.word	0x00000080
        /*7cac*/ 	.word	0x00000001
        /*7cb0*/ 	.word	0x00000001


	//----- nvinfo : EIATTR_CRS_STACK_SIZE
	.align		4
.L_60:
        /*7cb4*/ 	.byte	0x04, 0x1e
        /*7cb6*/ 	.short	(.L_62 - .L_61)
.L_61:
        /*7cb8*/ 	.word	0x00000000


	//----- nvinfo : EIATTR_CBANK_PARAM_SIZE
	.align		4
.L_62:
        /*7cbc*/ 	.byte	0x03, 0x19
        /*7cbe*/ 	.short	0x0050


	//----- nvinfo : EIATTR_PARAM_CBANK
	.align		4
        /*7cc0*/ 	.byte	0x04, 0x0a
        /*7cc2*/ 	.short	(.L_64 - .L_63)
	.align		4
.L_63:
        /*7cc4*/ 	.word	index@(.nv.constant0.matmul_kernel)
        /*7cc8*/ 	.short	0x0380
        /*7cca*/ 	.short	0x0050


	//----- nvinfo : EIATTR_SW_WAR
	.align		4
.L_64:
        /*7ccc*/ 	.byte	0x04, 0x36
        /*7cce*/ 	.short	(.L_66 - .L_65)
.L_65:
        /*7cd0*/ 	.word	0x00000008
.L_66:


//--------------------- .nv.compat                --------------------------
	.section	.nv.compat,"",@"SHT_CUDA_COMPAT_INFO"
	.align	4
        /*0000*/ 	.byte	0x02, 0x02, 0x02, 0x00, 0x02, 0x05, 0x05, 0x00, 0x02, 0x03, 0x00, 0x00, 0x02, 0x06, 0x01, 0x00


//--------------------- .nv.callgraph             --------------------------
	.section	.nv.callgraph,"",@"SHT_CUDA_CALLGRAPH"
	.align	4
	.sectionentsize	8
	.align		4
        /*0000*/ 	.word	0x00000000
	.align		4
        /*0004*/ 	.word	0xffffffff
	.align		4
        /*0008*/ 	.word	0x00000000
	.align		4
        /*000c*/ 	.word	0xfffffffe
	.align		4
        /*0010*/ 	.word	0x00000000
	.align		4
        /*0014*/ 	.word	0xfffffffd
	.align		4
        /*0018*/ 	.word	0x00000000
	.align		4
        /*001c*/ 	.word	0xfffffffc


//--------------------- .text.matmul_kernel       --------------------------
	.section	.text.matmul_kernel,"ax",@progbits
	.align	128
        .global         matmul_kernel
        .type           matmul_kernel,@function
        .size           matmul_kernel,(.L_x_20 - matmul_kernel)
        .other          matmul_kernel,@"STO_CUDA_ENTRY STV_DEFAULT"
matmul_kernel:
.text.matmul_kernel:
[----:B------:R-:W0:Y:S01]  /*0000*/  LDC R1, c[0x0][0x37c] ;  /* 0x0000df00ff017b82 */ /* 0x000e220000000800 */
[----:B------:R-:W1:Y:S01]  /*0010*/  S2R R0, SR_TID.X ;  /* 0x0000000000007919 */ /* 0x000e620000002100 */
[----:B0-----:R-:W-:Y:S01]  /*0020*/  VIADD R1, R1, 0xffffec28 ;  /* 0xffffec2801017836 */ /* 0x001fe20000000000 */
[----:B-1----:R-:W-:-:S13]  /*0030*/  ISETP.GE.U32.AND P0, PT, R0, 0x20, PT ;  /* 0x000000200000780c */ /* 0x002fda0003f06070 */
[----:B------:R-:W-:Y:S02]  /*0040*/  VOTEU.ANY UP0, P0 ;  /* 0x0000000000ff7886 */ /* 0x000fe40000000100 */
[----:B------:R-:W-:Y:S05]  /*0050*/  BRA.U UP0, `(.L_x_0) ;  /* 0x0000000100b47547 */ /* 0x000fea000b800000 */
[----:B------:R-:W0:Y:S01]  /*0060*/  S2UR UR6, SR_CgaCtaId ;  /* 0x00000000000679c3 */ /* 0x000e220000008800 */
[----:B------:R-:W-:Y:S01]  /*0070*/  NOP ;  /* 0x0000000000007918 */ /* 0x000fe20000000000 */
[----:B------:R-:W-:Y:S02]  /*0080*/  UMOV UR4, 0x40 ;  /* 0x0000004000047882 */ /* 0x000fe40000000000 */
[----:B0-----:R-:W-:-:S09]  /*0090*/  ULEA UR4, UR6, UR4, 0x18 ;  /* 0x0000000406047291 */ /* 0x001fd2000f8ec0ff */
[----:B------:R-:W0:Y:S01]  /*00a0*/  LDS.U8 R0, [UR4] ;  /* 0x00000004ff007984 */ /* 0x000e220008000000 */
[----:B------:R-:W-:Y:S02]  /*00b0*/  UMOV UR4, 0x400 ;  /* 0x0000040000047882 */ /* 0x000fe40000000000 */
[----:B------:R-:W-:Y:S01]  /*00c0*/  ULEA UR4, UR6, UR4, 0x18 ;  /* 0x0000000406047291 */ /* 0x000fe2000f8ec0ff */
[----:B0-----:R-:W-:-:S13]  /*00d0*/  ISETP.NE.AND P0, PT, R0, RZ, PT ;  /* 0x000000ff0000720c */ /* 0x001fda0003f05270 */
[----:B------:R-:W-:Y:S05]  /*00e0*/  @P0 BRA `(.L_x_1) ;  /* 0x0000000000780947 */ /* 0x000fea0003800000 */
[----:B------:R-:W-:-:S13]  /*00f0*/  ELECT P0, URZ, PT ;  /* 0x0000000000ff782f */ /* 0x000fda0003800000 */
[----:B------:R-:W-:Y:S05]  /*0100*/  @!P0 BRA `(.L_x_2) ;  /* 0x0000000000808947 */ /* 0x000fea0003800000 */
[----:B------:R-:W-:Y:S01]  /*0110*/  UMOV UR5, 0x1 ;  /* 0x0000000100057882 */ /* 0x000fe20000000000 */
[----:B------:R-:W-:-:S04]  /*0120*/  IMAD.MOV.U32 R4, RZ, RZ, 0x1 ;  /* 0x00000001ff047424 */ /* 0x000fc800078e00ff */
[----:B------:R-:W-:Y:S04]  /*0130*/  DEPBAR.LE SB0, 0x36 ;  /* 0x00008d800000791a */ /* 0x000fe80000000000 */
[----:B------:R-:W0:Y:S02]  /*0140*/  UTCATOMSWS.FIND_AND_SET.ALIGN UP1, UR5, UR5 ;  /* 0x00000005000575e3 */ /* 0x000e240008020800 */
[----:B0-----:R-:W-:-:S04]  /*0150*/  PLOP3.LUT P0, PT, PT, PT, UP1, 0x80, 0x8 ;  /* 0x000000000008781c */ /* 0x001fc80003f0f018 */
[----:B------:R-:W-:-:S04]  /*0160*/  SEL R0, RZ, 0xffffffff, !P0 ;  /* 0xffffffffff007807 */ /* 0x000fc80004000000 */
[----:B------:R-:W-:Y:S01]  /*0170*/  ISETP.NE.AND P0, PT, R0, RZ, PT ;  /* 0x000000ff0000720c */ /* 0x000fe20003f05270 */
[----:B------:R-:W-:-:S12]  /*0180*/  IMAD.U32 R0, RZ, RZ, UR5 ;  /* 0x00000005ff007e24 */ /* 0x000fd8000f8e00ff */
[----:B------:R-:W-:Y:S05]  /*0190*/  @P0 BRA `(.L_x_3) ;  /* 0x0000000000240947 */ /* 0x000fea0003800000 */
.L_x_4:
[----:B------:R-:W-:Y:S05]  /*01a0*/  NANOSLEEP 0x64 ;  /* 0x000000640000795d */ /* 0x000fea0003800000 */
[----:B------:R-:W-:-:S05]  /*01b0*/  UMOV UR5, 0x1 ;  /* 0x0000000100057882 */ /* 0x000fca0000000000 */
[----:B------:R-:W-:Y:S04]  /*01c0*/  DEPBAR.LE SB0, 0x36 ;  /* 0x00008d800000791a */ /* 0x000fe80000000000 */
[----:B------:R-:W0:Y:S02]  /*01d0*/  UTCATOMSWS.FIND_AND_SET.ALIGN UP1, UR5, UR5 ;  /* 0x00000005000575e3 */ /* 0x000e240008020800 */
[----:B0-----:R-:W-:-:S04]  /*01e0*/  PLOP3.LUT P0, PT, PT, PT, UP1, 0x80, 0x8 ;  /* 0x000000000008781c */ /* 0x001fc80003f0f018 */
[----:B------:R-:W-:-:S04]  /*01f0*/  SEL R0, RZ, 0xffffffff, !P0 ;  /* 0xffffffffff007807 */ /* 0x000fc80004000000 */
[----:B------:R-:W-:Y:S01]  /*0200*/  ISETP.NE.AND P0, PT, R0, RZ, PT ;  /* 0x000000ff0000720c */ /* 0x000fe20003f05270 */
[----:B------:R-:W-:-:S12]  /*0210*/  IMAD.U32 R0, RZ, RZ, UR5 ;  /* 0x00000005ff007e24 */ /* 0x000fd8000f8e00ff */
[----:B------:R-:W-:Y:S05]  /*0220*/  @!P0 BRA `(.L_x_4) ;  /* 0xfffffffc00dc8947 */ /* 0x000fea000383ffff */
.L_x_3:
[----:B------:R-:W-:Y:S01]  /*0230*/  VIADD R3, R0, 0x10 ;  /* 0x0000001000037836 */ /* 0x000fe20000000000 */
[----:B------:R-:W-:Y:S01]  /*0240*/  UMOV UR5, 0x50 ;  /* 0x0000005000057882 */ /* 0x000fe20000000000 */
[----:B------:R-:W-:Y:S01]  /*0250*/  SHF.L.U32 R2, R4, R0, RZ ;  /* 0x0000000004027219 */ /* 0x000fe200000006ff */
[----:B------:R-:W-:Y:S01]  /*0260*/  ULEA UR5, UR6, UR5, 0x18 ;  /* 0x0000000506057291 */ /* 0x000fe2000f8ec0ff */
[----:B------:R-:W-:Y:S01]  /*0270*/  IMAD.SHL.U32 R0, R0, 0x20, RZ ;  /* 0x0000002000007824 */ /* 0x000fe200078e00ff */
[----:B------:R-:W-:-:S04]  /*0280*/  SHF.L.U32 R3, R4, R3, RZ ;  /* 0x0000000304037219 */ /* 0x000fc800000006ff */
[----:B------:R-:W-:-:S05]  /*0290*/  LOP3.LUT R2, R3, R2, RZ, 0xfc, !PT ;  /* 0x0000000203027212 */ /* 0x000fca00078efcff */
[----:B------:R0:W-:Y:S04]  /*02a0*/  ATOMS.OR RZ, [UR5], R2 ;  /* 0x00000002ffff798c */ /* 0x0001e8000b000005 */
[----:B------:R0:W-:Y:S01]  /*02b0*/  STS [UR4], R0 ;  /* 0x00000000ff007988 */ /* 0x0001e20008000804 */
[----:B------:R-:W-:Y:S05]  /*02c0*/  BRA `(.L_x_2) ;  /* 0x0000000000107947 */ /* 0x000fea0003800000 */
.L_x_1:
[----:B------:R-:W-:Y:S01]  /*02d0*/  IMAD.MOV.U32 R0, RZ, RZ, -0x1 ;  /* 0xffffffffff007424 */ /* 0x000fe200078e00ff */
[----:B------:R-:W-:-:S04]  /*02e0*/  MOV R2, 0x310 ;  /* 0x0000031000027802 */ /* 0x000fc80000000f00 */
[----:B------:R0:W-:Y:S03]  /*02f0*/  STS [UR4], R0 ;  /* 0x00000000ff007988 */ /* 0x0001e60008000804 */
[----:B0-----:R-:W-:Y:S05]  /*0300*/  CALL.REL.NOINC `($__internal_1_$__cuda_sm10x_tcgen05_guardrail_trap_phase_invalid_during_alloc) ;  /* 0x00000208005c7944 */ /* 0x001fea0003c00000 */
.L_x_2:
[----:B------:R-:W-:Y:S05]  /*0310*/  WARPSYNC.ALL ;  /* 0x0000000000007948 */ /* 0x000fea0003800000 */
[----:B------:R-:W-:Y:S01]  /*0320*/  NOP ;  /* 0x0000000000007918 */ /* 0x000fe20000000000 */
.L_x_0:
[----:B------:R-:W1:Y:S01]  /*0330*/  LDC.64 R38, c[0x0][0x398] ;  /* 0x0000e600ff267b82 */ /* 0x000e620000000a00 */
[----:B------:R-:W2:Y:S01]  /*0340*/  S2R R9, SR_CTAID.X ;  /* 0x0000000000097919 */ /* 0x000ea20000002500 */
[----:B------:R-:W-:Y:S01]  /*0350*/  UMOV UR4, 0x400 ;  /* 0x0000040000047882 */ /* 0x000fe20000000000 */
[----:B------:R-:W3:Y:S01]  /*0360*/  LDCU.128 UR12, c[0x0][0x380] ;  /* 0x00007000ff0c77ac */ /* 0x000ee20008000c00 */
[----:B------:R-:W4:Y:S04]  /*0370*/  S2R R24, SR_TID.X ;  /* 0x0000000000187919 */ /* 0x000f280000002100 */
[----:B------:R-:W5:Y:S08]  /*0380*/  S2UR UR6, SR_CgaCtaId ;  /* 0x00000000000679c3 */ /* 0x000f700000008800 */
[----:B------:R-:W0:Y:S02]  /*0390*/  LDC.64 R46, c[0x0][0x3a0] ;  /* 0x0000e800ff2e7b82 */ /* 0x000e240000000a00 */
[----:B01----:R-:W-:-:S06]  /*03a0*/  VIADD R0, R39, 0xf ;  /* 0x0000000f27007836 */ /* 0x003fcc0000000000 */
[----:B------:R-:W0:Y:S01]  /*03b0*/  LDC.64 R28, c[0x0][0x3a8] ;  /* 0x0000ea00ff1c7b82 */ /* 0x000e220000000a00 */
[----:B------:R-:W-:Y:S01]  /*03c0*/  SHF.R.S32.HI R3, RZ, 0x1f, R0 ;  /* 0x0000001fff037819 */ /* 0x000fe20000011400 */
[----:B-----5:R-:W-:-:S03]  /*03d0*/  ULEA UR4, UR6, UR4, 0x18 ;  /* 0x0000000406047291 */ /* 0x020fc6000f8ec0ff */
[----:B------:R-:W-:-:S03]  /*03e0*/  LEA.HI R3, R3, R0, RZ, 0x4 ;  /* 0x0000000003037211 */ /* 0x000fc600078f20ff */
[----:B------:R-:W-:Y:S01]  /*03f0*/  BAR.SYNC.DEFER_BLOCKING 0x0 ;  /* 0x0000000000007b1d */ /* 0x000fe20000010000 */
[----:B--2---:R-:W-:Y:S02]  /*0400*/  IABS R8, R9 ;  /* 0x0000000900087213 */ /* 0x004fe40000000000 */
[----:B------:R-:W-:Y:S02]  /*0410*/  SHF.R.S32.HI R3, RZ, 0x4, R3 ;  /* 0x00000004ff037819 */ /* 0x000fe40000011403 */
[----:B----4-:R-:W-:-:S03]  /*0420*/  SHF.R.U32.HI R14, RZ, 0x5, R24 ;  /* 0x00000005ff0e7819 */ /* 0x010fc60000011618 */
[----:B------:R-:W-:-:S05]  /*0430*/  IMAD.SHL.U32 R4, R3, 0x8, RZ ;  /* 0x0000000803047824 */ /* 0x000fca00078e00ff */
[-C--:B------:R-:W-:Y:S02]  /*0440*/  IABS R5, R4.reuse ;  /* 0x0000000400057213 */ /* 0x080fe40000000000 */
[----:B------:R-:W-:Y:S02]  /*0450*/  IABS R10, R4 ;  /* 0x00000004000a7213 */ /* 0x000fe40000000000 */
[----:B------:R-:W1:Y:S01]  /*0460*/  I2F.RP R0, R5 ;  /* 0x0000000500007306 */ /* 0x000e620000209400 */
[----:B------:R-:W2:Y:S07]  /*0470*/  LDS R13, [UR4] ;  /* 0x00000004ff0d7984 */ /* 0x000eae0008000800 */
[----:B-1----:R-:W1:Y:S02]  /*0480*/  MUFU.RCP R0, R0 ;  /* 0x0000000000007308 */ /* 0x002e640000001000 */
[----:B-1----:R-:W-:-:S02]  /*0490*/  VIADD R2, R0, 0xffffffe ;  /* 0x0ffffffe00027836 */ /* 0x002fc40000000000 */
[----:B------:R-:W-:-:S04]  /*04a0*/  IMAD.MOV R0, RZ, RZ, -R10 ;  /* 0x000000ffff007224 */ /* 0x000fc800078e0a0a */
[----:B------:R1:W4:Y:S02]  /*04b0*/  F2I.FTZ.U32.TRUNC.NTZ R3, R2 ;  /* 0x0000000200037305 */ /* 0x000324000021f000 */
[----:B-1----:R-:W-:Y:S01]  /*04c0*/  IMAD.MOV.U32 R2, RZ, RZ, RZ ;  /* 0x000000ffff027224 */ /* 0x002fe200078e00ff */
[----:B--2---:R-:W-:Y:S01]  /*04d0*/  R2UR UR5, R13 ;  /* 0x000000000d0572ca */ /* 0x004fe200000e0000 */
[----:B----4-:R-:W-:-:S04]  /*04e0*/  IMAD.MOV R6, RZ, RZ, -R3 ;  /* 0x000000ffff067224 */ /* 0x010fc800078e0a03 */
[----:B------:R-:W-:Y:S02]  /*04f0*/  IMAD R7, R6, R5, RZ ;  /* 0x0000000506077224 */ /* 0x000fe400078e02ff */
[----:B------:R-:W-:Y:S02]  /*0500*/  IMAD.MOV.U32 R6, RZ, RZ, R8 ;  /* 0x000000ffff067224 */ /* 0x000fe400078e0008 */
[----:B------:R-:W-:-:S06]  /*0510*/  IMAD.HI.U32 R3, R3, R7, R2 ;  /* 0x0000000703037227 */ /* 0x000fcc00078e0002 */
[----:B------:R-:W-:-:S04]  /*0520*/  IMAD.HI.U32 R3, R3, R6, RZ ;  /* 0x0000000603037227 */ /* 0x000fc800078e00ff */
[----:B------:R-:W-:Y:S01]  /*0530*/  IMAD R0, R3, R0, R6 ;  /* 0x0000000003007224 */ /* 0x000fe200078e0206 */
[----:B------:R-:W-:Y:S04]  /*0540*/  BAR.SYNC.DEFER_BLOCKING 0x0 ;  /* 0x0000000000007b1d */ /* 0x000fe80000010000 */
[----:B------:R-:W-:-:S13]  /*0550*/  ISETP.GT.U32.AND P1, PT, R5, R0, PT ;  /* 0x000000000500720c */ /* 0x000fda0003f24070 */
[----:B------:R-:W-:Y:S02]  /*0560*/  @!P1 IMAD.IADD R0, R0, 0x1, -R5 ;  /* 0x0000000100009824 */ /* 0x000fe400078e0a05 */
[----:B------:R-:W-:Y:S01]  /*0570*/  @!P1 VIADD R3, R3, 0x1 ;  /* 0x0000000103039836 */ /* 0x000fe20000000000 */
[----:B------:R-:W-:Y:S02]  /*0580*/  ISETP.NE.AND P1, PT, R4, RZ, PT ;  /* 0x000000ff0400720c */ /* 0x000fe40003f25270 */
[----:B------:R-:W-:Y:S02]  /*0590*/  ISETP.GE.U32.AND P0, PT, R0, R5, PT ;  /* 0x000000050000720c */ /* 0x000fe40003f06070 */
[----:B------:R-:W-:-:S04]  /*05a0*/  LOP3.LUT R0, R9, R4, RZ, 0x3c, !PT ;  /* 0x0000000409007212 */ /* 0x000fc800078e3cff */
[----:B------:R-:W-:Y:S01]  /*05b0*/  ISETP.GE.AND P2, PT, R0, RZ, PT ;  /* 0x000000ff0000720c */ /* 0x000fe20003f46270 */
[----:B------:R-:W-:-:S06]  /*05c0*/  VIADD R0, R38, 0xff ;  /* 0x000000ff26007836 */ /* 0x000fcc0000000000 */
[----:B------:R-:W-:-:S04]  /*05d0*/  @P0 VIADD R3, R3, 0x1 ;  /* 0x0000000103030836 */ /* 0x000fc80000000000 */
[----:B------:R-:W-:Y:S01]  /*05e0*/  IMAD.MOV.U32 R2, RZ, RZ, R3 ;  /* 0x000000ffff027224 */ /* 0x000fe200078e0003 */
[----:B------:R-:W-:-:S03]  /*05f0*/  SHF.R.S32.HI R3, RZ, 0x1f, R0 ;  /* 0x0000001fff037819 */ /* 0x000fc60000011400 */
[----:B------:R-:W-:Y:S01]  /*0600*/  @!P2 IMAD.MOV R2, RZ, RZ, -R2 ;  /* 0x000000ffff02a224 */ /* 0x000fe200078e0a02 */
[----:B------:R-:W-:Y:S02]  /*0610*/  @!P1 LOP3.LUT R2, RZ, R4, RZ, 0x33, !PT ;  /* 0x00000004ff029212 */ /* 0x000fe400078e33ff */
[----:B------:R-:W-:Y:S02]  /*0620*/  LEA.HI R3, R3, R0, RZ, 0x8 ;  /* 0x0000000003037211 */ /* 0x000fe400078f40ff */
[----:B------:R-:W-:Y:S01]  /*0630*/  IABS R0, R39 ;  /* 0x0000002700007213 */ /* 0x000fe20000000000 */
[----:B------:R-:W-:Y:S02]  /*0640*/  IMAD.SHL.U32 R6, R2, 0x8, RZ ;  /* 0x0000000802067824 */ /* 0x000fe400078e00ff */
[----:B------:R-:W-:-:S03]  /*0650*/  IMAD.MOV R2, RZ, RZ, -R2 ;  /* 0x000000ffff027224 */ /* 0x000fc600078e0a02 */
[----:B------:R-:W-:Y:S01]  /*0660*/  LEA.HI.SX32 R3, R3, -R6, 0x18 ;  /* 0x8000000603037211 */ /* 0x000fe200078fc2ff */
[----:B------:R-:W-:Y:S01]  /*0670*/  IMAD R12, R4, R2, R9 ;  /* 0x00000002040c7224 */ /* 0x000fe200078e0209 */
[----:B------:R-:W-:Y:S01]  /*0680*/  IABS R2, R38 ;  /* 0x0000002600027213 */ /* 0x000fe20000000000 */
[----:B------:R-:W-:Y:S01]  /*0690*/  IMAD.MOV.U32 R4, RZ, RZ, RZ ;  /* 0x000000ffff047224 */ /* 0x000fe200078e00ff */
[----:B------:R-:W-:Y:S01]  /*06a0*/  VIMNMX R3, PT, PT, R3, 0x8, PT ;  /* 0x0000000803037848 */ /* 0x000fe20003fe0100 */
[----:B------:R-:W1:Y:S01]  /*06b0*/  I2F.RP R9, R0 ;  /* 0x0000000000097306 */ /* 0x000e620000209400 */
[----:B------:R-:W-:Y:S02]  /*06c0*/  IABS R10, R12 ;  /* 0x0000000c000a7213 */ /* 0x000fe40000000000 */
[----:B------:R-:W-:-:S05]  /*06d0*/  IABS R8, R3 ;  /* 0x0000000300087213 */ /* 0x000fca0000000000 */
[----:B------:R-:W2:Y:S08]  /*06e0*/  I2F.RP R7, R8 ;  /* 0x0000000800077306 */ /* 0x000eb00000209400 */
[----:B-1----:R-:W-:Y:S08]  /*06f0*/  MUFU.RCP R9, R9 ;  /* 0x0000000900097308 */ /* 0x002ff00000001000 */
[----:B--2---:R-:W1:Y:S02]  /*0700*/  MUFU.RCP R7, R7 ;  /* 0x0000000700077308 */ /* 0x004e640000001000 */
[----:B-1----:R-:W-:-:S06]  /*0710*/  VIADD R5, R7, 0xffffffe ;  /* 0x0ffffffe07057836 */ /* 0x002fcc0000000000 */
[----:B------:R-:W1:Y:S02]  /*0720*/  F2I.FTZ.U32.TRUNC.NTZ R5, R5 ;  /* 0x0000000500057305 */ /* 0x000e64000021f000 */
[----:B-1----:R-:W-:-:S04]  /*0730*/  IMAD.MOV R11, RZ, RZ, -R5 ;  /* 0x000000ffff0b7224 */ /* 0x002fc800078e0a05 */
[----:B------:R-:W-:Y:S01]  /*0740*/  IMAD R7, R11, R8, RZ ;  /* 0x000000080b077224 */ /* 0x000fe200078e02ff */
[----:B------:R-:W-:-:S03]  /*0750*/  IABS R11, R3 ;  /* 0x00000003000b7213 */ /* 0x000fc60000000000 */
[----:B------:R-:W-:-:S04]  /*0760*/  IMAD.HI.U32 R4, R5, R7, R4 ;  /* 0x0000000705047227 */ /* 0x000fc800078e0004 */
[----:B------:R-:W-:Y:S02]  /*0770*/  IMAD.MOV.U32 R5, RZ, RZ, R10 ;  /* 0x000000ffff057224 */ /* 0x000fe400078e000a */
[----:B------:R-:W-:Y:S01]  /*0780*/  IMAD.MOV R7, RZ, RZ, -R11 ;  /* 0x000000ffff077224 */ /* 0x000fe200078e0a0b */
[----:B------:R-:W1:Y:S01]  /*0790*/  I2F.RP R10, R2 ;  /* 0x00000002000a7306 */ /* 0x000e620000209400 */
[----:B------:R-:W-:-:S04]  /*07a0*/  IMAD.HI.U32 R4, R4, R5, RZ ;  /* 0x0000000504047227 */ /* 0x000fc800078e00ff */
[----:B------:R-:W-:Y:S01]  /*07b0*/  IMAD R5, R4, R7, R5 ;  /* 0x0000000704057224 */ /* 0x000fe200078e0205 */
[----:B------:R-:W-:Y:S01]  /*07c0*/  LOP3.LUT R7, R12, R3, RZ, 0x3c, !PT ;  /* 0x000000030c077212 */ /* 0x000fe200078e3cff */
[----:B------:R-:W-:-:S03]  /*07d0*/  VIADD R11, R9, 0xffffffe ;  /* 0x0ffffffe090b7836 */ /* 0x000fc60000000000 */
[----:B------:R-:W-:Y:S02]  /*07e0*/  ISETP.GT.U32.AND P1, PT, R8, R5, PT ;  /* 0x000000050800720c */ /* 0x000fe40003f24070 */
[----:B------:R-:W-:Y:S01]  /*07f0*/  ISETP.GE.AND P2, PT, R7, RZ, PT ;  /* 0x000000ff0700720c */ /* 0x000fe20003f46270 */
[----:B------:R-:W-:Y:S01]  /*0800*/  IMAD.SHL.U32 R7, R14, 0x200000, RZ ;  /* 0x002000000e077824 */ /* 0x000fe200078e00ff */
[----:B-1----:R-:W1:Y:S04]  /*0810*/  MUFU.RCP R10, R10 ;  /* 0x0000000a000a7308 */ /* 0x002e680000001000 */
[----:B------:R-:W-:-:S04]  /*0820*/  LOP3.LUT R7, R7, 0x600000, RZ, 0xc0, !PT ;  /* 0x0060000007077812 */ /* 0x000fc800078ec0ff */
[----:B------:R-:W-:Y:S01]  /*0830*/  R2UR UR9, R7 ;  /* 0x00000000070972ca */ /* 0x000fe200000e0000 */
[----:B------:R-:W-:Y:S02]  /*0840*/  @!P1 IMAD.IADD R5, R5, 0x1, -R8 ;  /* 0x0000000105059824 */ /* 0x000fe400078e0a08 */
[----:B------:R-:W-:Y:S01]  /*0850*/  @!P1 VIADD R4, R4, 0x1 ;  /* 0x0000000104049836 */ /* 0x000fe20000000000 */
[----:B------:R-:W-:Y:S02]  /*0860*/  ISETP.NE.AND P1, PT, R3, RZ, PT ;  /* 0x000000ff0300720c */ /* 0x000fe40003f25270 */
[----:B------:R-:W-:Y:S02]  /*0870*/  ISETP.GE.U32.AND P0, PT, R5, R8, PT ;  /* 0x000000080500720c */ /* 0x000fe40003f06070 */
[----:B------:R-:W2:Y:S01]  /*0880*/  F2I.FTZ.U32.TRUNC.NTZ R5, R11 ;  /* 0x0000000b00057305 */ /* 0x000ea2000021f000 */
[----:B-1----:R-:W-:-:S07]  /*0890*/  VIADD R8, R10, 0xffffffe ;  /* 0x0ffffffe0a087836 */ /* 0x002fce0000000000 */
[----:B------:R1:W4:Y:S03]  /*08a0*/  F2I.FTZ.U32.TRUNC.NTZ R9, R8 ;  /* 0x0000000800097305 */ /* 0x000326000021f000 */
[----:B------:R-:W-:-:S04]  /*08b0*/  @P0 VIADD R4, R4, 0x1 ;  /* 0x0000000104040836 */ /* 0x000fc80000000000 */
[----:B------:R-:W-:Y:S02]  /*08c0*/  IMAD.MOV.U32 R10, RZ, RZ, R4 ;  /* 0x000000ffff0a7224 */ /* 0x000fe400078e0004 */
[----:B--2---:R-:W-:Y:S02]  /*08d0*/  IMAD.MOV R15, RZ, RZ, -R5 ;  /* 0x000000ffff0f7224 */ /* 0x004fe400078e0a05 */
[----:B------:R-:W-:Y:S01]  /*08e0*/  @!P2 IMAD.MOV R10, RZ, RZ, -R10 ;  /* 0x000000ffff0aa224 */ /* 0x000fe200078e0a0a */
[----:B------:R-:W-:Y:S01]  /*08f0*/  @!P1 LOP3.LUT R10, RZ, R3, RZ, 0x33, !PT ;  /* 0x00000003ff0a9212 */ /* 0x000fe200078e33ff */
[----:B------:R-:W-:Y:S02]  /*0900*/  IMAD R7, R15, R0, RZ ;  /* 0x000000000f077224 */ /* 0x000fe400078e02ff */
[----:B------:R-:W-:Y:S02]  /*0910*/  IMAD.MOV.U32 R4, RZ, RZ, RZ ;  /* 0x000000ffff047224 */ /* 0x000fe400078e00ff */
[----:B------:R-:W-:-:S02]  /*0920*/  IMAD.SHL.U32 R25, R10, 0x10, RZ ;  /* 0x000000100a197824 */ /* 0x000fc400078e00ff */
[----:B-1----:R-:W-:Y:S02]  /*0930*/  IMAD.MOV R8, RZ, RZ, -R10 ;  /* 0x000000ffff087224 */ /* 0x002fe400078e0a0a */
[----:B----4-:R-:W-:Y:S01]  /*0940*/  IMAD.MOV R11, RZ, RZ, -R9 ;  /* 0x000000ffff0b7224 */ /* 0x010fe200078e0a09 */
[----:B------:R-:W-:Y:S01]  /*0950*/  IABS R41, R25 ;  /* 0x0000001900297213 */ /* 0x000fe20000000000 */
[----:B------:R-:W-:Y:S01]  /*0960*/  IMAD.HI.U32 R5, R5, R7, R4 ;  /* 0x0000000705057227 */ /* 0x000fe200078e0004 */
[----:B------:R-:W-:Y:S03]  /*0970*/  STL [R1+0xd10], R25 ;  /* 0x000d101901007387 */ /* 0x000fe60000100800 */
[----:B------:R-:W-:Y:S02]  /*0980*/  IMAD R3, R3, R8, R12 ;  /* 0x0000000803037224 */ /* 0x000fe400078e020c */
[----:B------:R-:W-:-:S02]  /*0990*/  IMAD R7, R11, R2, RZ ;  /* 0x000000020b077224 */ /* 0x000fc400078e02ff */
[----:B------:R-:W-:Y:S02]  /*09a0*/  IMAD.MOV.U32 R8, RZ, RZ, RZ ;  /* 0x000000ffff087224 */ /* 0x000fe400078e00ff */
[C---:B------:R-:W-:Y:S02]  /*09b0*/  VIADD R15, R25.reuse, 0x1 ;  /* 0x00000001190f7836 */ /* 0x040fe40000000000 */
[C---:B------:R-:W-:Y:S02]  /*09c0*/  VIADD R16, R25.reuse, 0x2 ;  /* 0x0000000219107836 */ /* 0x040fe40000000000 */
[----:B------:R-:W-:Y:S02]  /*09d0*/  IMAD.IADD R6, R6, 0x1, R3 ;  /* 0x0000000106067824 */ /* 0x000fe400078e0203 */
[----:B------:R-:W-:Y:S01]  /*09e0*/  VIADD R19, R25, 0x3 ;  /* 0x0000000319137836 */ /* 0x000fe20000000000 */
[----:B------:R-:W-:Y:S01]  /*09f0*/  IABS R11, R16 ;  /* 0x00000010000b7213 */ /* 0x000fe20000000000 */
[----:B------:R-:W-:-:S03]  /*0a00*/  IMAD.HI.U32 R3, R5, R41, RZ ;  /* 0x0000002905037227 */ /* 0x000fc600078e00ff */
[----:B------:R-:W-:Y:S01]  /*0a10*/  IABS R13, R19 ;  /* 0x00000013000d7213 */ /* 0x000fe20000000000 */
[----:B------:R-:W-:Y:S01]  /*0a20*/  IMAD.HI.U32 R4, R9, R7, R8 ;  /* 0x0000000709047227 */ /* 0x000fe200078e0008 */
[----:B------:R-:W-:-:S03]  /*0a30*/  IABS R9, R15 ;  /* 0x0000000f00097213 */ /* 0x000fc60000000000 */
[----:B------:R-:W-:Y:S02]  /*0a40*/  VIADD R12, R25, 0x4 ;  /* 0x00000004190c7836 */ /* 0x000fe40000000000 */
[----:B------:R-:W-:Y:S02]  /*0a50*/  IMAD.MOV R8, RZ, RZ, -R3 ;  /* 0x000000ffff087224 */ /* 0x000fe400078e0a03 */
[----:B------:R-:W-:Y:S01]  /*0a60*/  IMAD.HI.U32 R3, R5, R9, RZ ;  /* 0x0000000905037227 */ /* 0x000fe200078e00ff */
[----:B------:R-:W-:-:S03]  /*0a70*/  IABS R53, R12 ;  /* 0x0000000c00357213 */ /* 0x000fc60000000000 */
[----:B------:R-:W-:Y:S02]  /*0a80*/  IMAD R41, R0, R8, R41 ;  /* 0x0000000800297224 */ /* 0x000fe400078e0229 */
[C---:B------:R-:W-:Y:S02]  /*0a90*/  VIADD R14, R25.reuse, 0x5 ;  /* 0x00000005190e7836 */ /* 0x040fe40000000000 */
[----:B------:R-:W-:Y:S02]  /*0aa0*/  VIADD R17, R25, 0x7 ;  /* 0x0000000719117836 */ /* 0x000fe40000000000 */
[C---:B------:R-:W-:Y:S01]  /*0ab0*/  IMAD.HI.U32 R7, R5.reuse, R11, RZ ;  /* 0x0000000b05077227 */ /* 0x040fe200078e00ff */
[----:B------:R-:W-:Y:S02]  /*0ac0*/  IABS R52, R14 ;  /* 0x0000000e00347213 */ /* 0x000fe40000000000 */
[----:B------:R-:W-:Y:S01]  /*0ad0*/  IABS R42, R17 ;  /* 0x00000011002a7213 */ /* 0x000fe20000000000 */
[----:B------:R-:W-:-:S04]  /*0ae0*/  IMAD.HI.U32 R8, R5, R13, RZ ;  /* 0x0000000d05087227 */ /* 0x000fc800078e00ff */
[----:B------:R-:W-:Y:S02]  /*0af0*/  IMAD.MOV R10, RZ, RZ, -R3 ;  /* 0x000000ffff0a7224 */ /* 0x000fe400078e0a03 */
[----:B------:R-:W-:-:S04]  /*0b00*/  IMAD.HI.U32 R3, R5, R53, RZ ;  /* 0x0000003505037227 */ /* 0x000fc800078e00ff */
[----:B------:R-:W-:Y:S02]  /*0b10*/  IMAD.MOV R7, RZ, RZ, -R7 ;  /* 0x000000ffff077224 */ /* 0x000fe400078e0a07 */
[----:B------:R-:W-:Y:S02]  /*0b20*/  IMAD.MOV R8, RZ, RZ, -R8 ;  /* 0x000000ffff087224 */ /* 0x000fe400078e0a08 */
[----:B------:R-:W-:Y:S02]  /*0b30*/  VIADD R18, R25, 0x6 ;  /* 0x0000000619127836 */ /* 0x000fe40000000000 */
[C---:B------:R-:W-:Y:S02]  /*0b40*/  IMAD R9, R0.reuse, R10, R9 ;  /* 0x0000000a00097224 */ /* 0x040fe400078e0209 */
[----:B------:R-:W-:Y:S01]  /*0b50*/  IMAD.MOV R10, RZ, RZ, -R3 ;  /* 0x000000ffff0a7224 */ /* 0x000fe200078e0a03 */
[----:B------:R-:W-:Y:S01]  /*0b60*/  IABS R40, R18 ;  /* 0x0000001200287213 */ /* 0x000fe20000000000 */
[C---:B------:R-:W-:Y:S01]  /*0b70*/  IMAD R7, R0.reuse, R7, R11 ;  /* 0x0000000700077224 */ /* 0x040fe200078e020b */
[C---:B------:R-:W-:Y:S01]  /*0b80*/  ISETP.GT.U32.AND P4, PT, R0.reuse, R9, PT ;  /* 0x000000090000720c */ /* 0x040fe20003f84070 */
[----:B------:R-:W-:-:S02]  /*0b90*/  IMAD R3, R0, R8, R13 ;  /* 0x0000000800037224 */ /* 0x000fc400078e020d */
[----:B------:R-:W-:Y:S01]  /*0ba0*/  IMAD.HI.U32 R11, R5, R52, RZ ;  /* 0x00000034050b7227 */ /* 0x000fe200078e00ff */
[C---:B------:R-:W-:Y:S02]  /*0bb0*/  ISETP.GT.U32.AND P5, PT, R0.reuse, R7, PT ;  /* 0x000000070000720c */ /* 0x040fe40003fa4070 */
[----:B------:R-:W-:Y:S01]  /*0bc0*/  ISETP.GT.U32.AND P2, PT, R0, R3, PT ;  /* 0x000000030000720c */ /* 0x000fe20003f44070 */
[----:B------:R-:W-:Y:S02]  /*0bd0*/  VIADD R8, R25, 0x9 ;  /* 0x0000000919087836 */ /* 0x000fe40000000000 */
[----:B------:R-:W-:-:S03]  /*0be0*/  IMAD.HI.U32 R13, R5, R42, RZ ;  /* 0x0000002a050d7227 */ /* 0x000fc600078e00ff */
[----:B------:R-:W-:Y:S01]  /*0bf0*/  IABS R44, R8 ;  /* 0x00000008002c7213 */ /* 0x000fe20000000000 */
[C---:B------:R-:W-:Y:S02]  /*0c00*/  IMAD R53, R0.reuse, R10, R53 ;  /* 0x0000000a00357224 */ /* 0x040fe400078e0235 */
[----:B------:R-:W-:Y:S02]  /*0c10*/  VIADD R10, R25, 0x8 ;  /* 0x00000008190a7836 */ /* 0x000fe40000000000 */
[----:B------:R-:W-:Y:S01]  /*0c20*/  IMAD.MOV R21, RZ, RZ, -R11 ;  /* 0x000000ffff157224 */ /* 0x000fe200078e0a0b */
[----:B------:R-:W-:Y:S01]  /*0c30*/  ISETP.GT.U32.AND P3, PT, R0, R53, PT ;  /* 0x000000350000720c */ /* 0x000fe20003f64070 */
[----:B------:R-:W-:Y:S01]  /*0c40*/  IMAD.MOV R13, RZ, RZ, -R13 ;  /* 0x000000ffff0d7224 */ /* 0x000fe200078e0a0d */
[----:B------:R-:W-:Y:S01]  /*0c50*/  IABS R45, R10 ;  /* 0x0000000a002d7213 */ /* 0x000fe20000000000 */
[----:B------:R-:W-:-:S04]  /*0c60*/  IMAD.HI.U32 R11, R5, R40, RZ ;  /* 0x00000028050b7227 */ /* 0x000fc800078e00ff */
[C---:B------:R-:W-:Y:S02]  /*0c70*/  IMAD R52, R0.reuse, R21, R52 ;  /* 0x0000001500347224 */ /* 0x040fe400078e0234 */
[C---:B------:R-:W-:Y:S02]  /*0c80*/  VIADD R22, R25.reuse, 0xa ;  /* 0x0000000a19167836 */ /* 0x040fe40000000000 */
[C---:B------:R-:W-:Y:S01]  /*0c90*/  IMAD R42, R0.reuse, R13, R42 ;  /* 0x0000000d002a7224 */ /* 0x040fe200078e022a */
[----:B------:R-:W-:Y:S01]  /*0ca0*/  ISETP.GT.U32.AND P1, PT, R0, R52, PT ;  /* 0x000000340000720c */ /* 0x000fe20003f24070 */
[----:B------:R-:W-:Y:S01]  /*0cb0*/  IMAD.MOV R21, RZ, RZ, -R11 ;  /* 0x000000ffff157224 */ /* 0x000fe200078e0a0b */
[----:B------:R1:W-:Y:S01]  /*0cc0*/  STL [R1+0x86c], R22 ;  /* 0x00086c1601007387 */ /* 0x0003e20000100800 */
[----:B------:R-:W-:Y:S01]  /*0cd0*/  VIADD R13, R25, 0xf ;  /* 0x0000000f190d7836 */ /* 0x000fe20000000000 */
[----:B------:R-:W-:Y:S01]  /*0ce0*/  IABS R43, R22 ;  /* 0x00000016002b7213 */ /* 0x000fe20000000000 */
[----:B------:R-:W-:-:S03]  /*0cf0*/  IMAD.HI.U32 R11, R5, R44, RZ ;  /* 0x0000002c050b7227 */ /* 0x000fc600078e00ff */
[----:B------:R-:W-:Y:S01]  /*0d00*/  ISETP.GE.AND P0, PT, R13, RZ, PT ;  /* 0x000000ff0d00720c */ /* 0x000fe20003f06270 */
[----:B------:R-:W-:Y:S02]  /*0d10*/  IMAD R40, R0, R21, R40 ;  /* 0x0000001500287224 */ /* 0x000fe400078e0228 */
[----:B------:R-:W-:Y:S01]  /*0d20*/  IMAD.HI.U32 R20, R5, R45, RZ ;  /* 0x0000002d05147227 */ /* 0x000fe200078e00ff */
[----:B-1----:R-:W-:-:S03]  /*0d30*/  IABS R22, R13 ;  /* 0x0000000d00167213 */ /* 0x002fc60000000000 */
[----:B------:R-:W-:Y:S02]  /*0d40*/  IMAD.MOV R11, RZ, RZ, -R11 ;  /* 0x000000ffff0b7224 */ /* 0x000fe400078e0a0b */
[C---:B------:R-:W-:Y:S02]  /*0d50*/  VIADD R21, R25.reuse, 0xb ;  /* 0x0000000b19157836 */ /* 0x040fe40000000000 */
[----:B------:R-:W-:Y:S02]  /*0d60*/  VIADD R13, R25, 0xc ;  /* 0x0000000c190d7836 */ /* 0x000fe40000000000 */
[----:B------:R-:W-:Y:S01]  /*0d70*/  IMAD.MOV R20, RZ, RZ, -R20 ;  /* 0x000000ffff147224 */ /* 0x000fe200078e0a14 */
[----:B------:R1:W-:Y:S01]  /*0d80*/  STL [R1+0x870], R21 ;  /* 0x0008701501007387 */ /* 0x0003e20000100800 */
[----:B------:R-:W-:Y:S01]  /*0d90*/  IMAD R44, R0, R11, R44 ;  /* 0x0000000b002c7224 */ /* 0x000fe200078e022c */
[----:B------:R-:W-:Y:S01]  /*0da0*/  IABS R49, R21 ;  /* 0x0000001500317213 */ /* 0x000fe20000000000 */
[----:B------:R-:W-:Y:S01]  /*0db0*/  IMAD.HI.U32 R11, R5, R43, RZ ;  /* 0x0000002b050b7227 */ /* 0x000fe200078e00ff */
[----:B------:R2:W-:Y:S01]  /*0dc0*/  STL [R1+0x87c], R13 ;  /* 0x00087c0d01007387 */ /* 0x0005e20000100800 */
[----:B------:R-:W-:-:S02]  /*0dd0*/  IABS R48, R13 ;  /* 0x0000000d00307213 */ /* 0x000fc40000000000 */
[----:B------:R-:W-:Y:S02]  /*0de0*/  IMAD R45, R0, R20, R45 ;  /* 0x00000014002d7224 */ /* 0x000fe400078e022d */
[----:B------:R-:W-:Y:S02]  /*0df0*/  IMAD.MOV R20, RZ, RZ, -R11 ;  /* 0x000000ffff147224 */ /* 0x000fe400078e0a0b */
[----:B-1----:R-:W-:Y:S02]  /*0e00*/  VIADD R21, R25, 0xd ;  /* 0x0000000d19157836 */ /* 0x002fe40000000000 */
[----:B------:R-:W-:-:S03]  /*0e10*/  IMAD.HI.U32 R11, R5, R49, RZ ;  /* 0x00000031050b7227 */ /* 0x000fc600078e00ff */
[----:B------:R1:W-:Y:S01]  /*0e20*/  STL [R1+0x878], R21 ;  /* 0x0008781501007387 */ /* 0x0003e20000100800 */
[----:B--2---:R-:W-:Y:S01]  /*0e30*/  IMAD.HI.U32 R13, R5, R22, RZ ;  /* 0x00000016050d7227 */ /* 0x004fe200078e00ff */
[----:B------:R-:W-:-:S03]  /*0e40*/  IABS R50, R21 ;  /* 0x0000001500327213 */ /* 0x000fc60000000000 */
[----:B------:R-:W-:Y:S02]  /*0e50*/  IMAD.MOV R23, RZ, RZ, -R13 ;  /* 0x000000ffff177224 */ /* 0x000fe400078e0a0d */
[--C-:B------:R-:W-:Y:S02]  /*0e60*/  @!P4 IMAD.IADD R9, R9, 0x1, -R0.reuse ;  /* 0x000000010909c824 */ /* 0x100fe400078e0a00 */
[----:B------:R-:W-:Y:S02]  /*0e70*/  @!P5 IMAD.IADD R7, R7, 0x1, -R0 ;  /* 0x000000010707d824 */ /* 0x000fe400078e0a00 */
[----:B-1----:R-:W-:Y:S02]  /*0e80*/  IMAD.MOV R21, RZ, RZ, -R11 ;  /* 0x000000ffff157224 */ /* 0x002fe400078e0a0b */
[----:B------:R-:W-:Y:S01]  /*0e90*/  IMAD R11, R0, R23, R22 ;  /* 0x00000017000b7224 */ /* 0x000fe200078e0216 */
[----:B------:R-:W-:Y:S01]  /*0ea0*/  LOP3.LUT R22, R24, 0x7f, RZ, 0xc0, !PT ;  /* 0x0000007f18167812 */ /* 0x000fe200078ec0ff */
[--C-:B------:R-:W-:Y:S01]  /*0eb0*/  @!P2 IMAD.IADD R3, R3, 0x1, -R0.reuse ;  /* 0x000000010303a824 */ /* 0x100fe200078e0a00 */
[C---:B------:R-:W-:Y:S01]  /*0ec0*/  ISETP.GT.U32.AND P2, PT, R0.reuse, R9, PT ;  /* 0x000000090000720c */ /* 0x040fe20003f44070 */
[--C-:B------:R-:W-:Y:S01]  /*0ed0*/  @!P3 IMAD.IADD R53, R53, 0x1, -R0.reuse ;  /* 0x000000013535b824 */ /* 0x100fe200078e0a00 */
[----:B------:R-:W-:Y:S01]  /*0ee0*/  ISETP.GT.U32.AND P6, PT, R0, R11, PT ;  /* 0x0000000b0000720c */ /* 0x000fe20003fc4070 */
[----:B------:R-:W-:Y:S01]  /*0ef0*/  @!P1 IMAD.IADD R52, R52, 0x1, -R0 ;  /* 0x0000000134349824 */ /* 0x000fe200078e0a00 */
[C---:B------:R-:W-:Y:S01]  /*0f00*/  ISETP.GT.U32.AND P3, PT, R0.reuse, R3, PT ;  /* 0x000000030000720c */ /* 0x040fe20003f64070 */
[----:B------:R-:W-:Y:S01]  /*0f10*/  IMAD.HI.U32 R13, R5, R48, RZ ;  /* 0x00000030050d7227 */ /* 0x000fe200078e00ff */
[----:B------:R-:W-:-:S02]  /*0f20*/  ISETP.GT.U32.AND P4, PT, R0, R53, PT ;  /* 0x000000350000720c */ /* 0x000fc40003f84070 */
[C---:B------:R-:W-:Y:S01]  /*0f30*/  ISETP.GT.U32.AND P1, PT, R0.reuse, R52, PT ;  /* 0x000000340000720c */ /* 0x040fe20003f24070 */
[----:B------:R-:W-:Y:S02]  /*0f40*/  IMAD R43, R0, R20, R43 ;  /* 0x00000014002b7224 */ /* 0x000fe400078e022b */
[----:B------:R-:W-:-:S04]  /*0f50*/  IMAD.HI.U32 R20, R5, R50, RZ ;  /* 0x0000003205147227 */ /* 0x000fc800078e00ff */
[--C-:B------:R-:W-:Y:S01]  /*0f60*/  @!P6 IMAD.IADD R11, R11, 0x1, -R0.reuse ;  /* 0x000000010b0be824 */ /* 0x100fe200078e0a00 */
[C---:B------:R-:W-:Y:S01]  /*0f70*/  ISETP.GT.U32.AND P6, PT, R0.reuse, R7, PT ;  /* 0x000000070000720c */ /* 0x040fe20003fc4070 */
[--C-:B------:R-:W-:Y:S01]  /*0f80*/  @!P2 IMAD.IADD R9, R9, 0x1, -R0.reuse ;  /* 0x000000010909a824 */ /* 0x100fe200078e0a00 */
[C---:B------:R-:W-:Y:S01]  /*0f90*/  ISETP.GT.U32.AND P2, PT, R0.reuse, R42, PT ;  /* 0x0000002a0000720c */ /* 0x040fe20003f44070 */
[C---:B------:R-:W-:Y:S01]  /*0fa0*/  IMAD R49, R0.reuse, R21, R49 ;  /* 0x0000001500317224 */ /* 0x040fe200078e0231 */
[C---:B------:R-:W-:Y:S01]  /*0fb0*/  ISETP.GT.U32.AND P5, PT, R0.reuse, R11, PT ;  /* 0x0000000b0000720c */ /* 0x040fe20003fa4070 */
[----:B------:R-:W-:Y:S02]  /*0fc0*/  IMAD.MOV R13, RZ, RZ, -R13 ;  /* 0x000000ffff0d7224 */ /* 0x000fe400078e0a0d */
[----:B------:R-:W-:Y:S01]  /*0fd0*/  @!P3 IMAD.IADD R3, R3, 0x1, -R0 ;  /* 0x000000010303b824 */ /* 0x000fe200078e0a00 */
[----:B------:R-:W-:Y:S01]  /*0fe0*/  ISETP.GT.U32.AND P3, PT, R0, R44, PT ;  /* 0x0000002c0000720c */ /* 0x000fe20003f64070 */
[----:B------:R-:W-:-:S02]  /*0ff0*/  IMAD.MOV R21, RZ, RZ, -R20 ;  /* 0x000000ffff157224 */ /* 0x000fc400078e0a14 */
[C---:B------:R-:W-:Y:S02]  /*1000*/  IMAD R48, R0.reuse, R13, R48 ;  /* 0x0000000d00307224 */ /* 0x040fe400078e0230 */
[--C-:B------:R-:W-:Y:S01]  /*1010*/  @!P6 IMAD.IADD R7, R7, 0x1, -R0.reuse ;  /* 0x000000010707e824 */ /* 0x100fe200078e0a00 */
[C---:B------:R-:W-:Y:S01]  /*1020*/  ISETP.GT.U32.AND P6, PT, R0.reuse, R45, PT ;  /* 0x0000002d0000720c */ /* 0x040fe20003fc4070 */
[--C-:B------:R-:W-:Y:S01]  /*1030*/  @!P4 IMAD.IADD R53, R53, 0x1, -R0.reuse ;  /* 0x000000013535c824 */ /* 0x100fe200078e0a00 */
[C---:B------:R-:W-:Y:S01]  /*1040*/  ISETP.GT.U32.AND P4, PT, R0.reuse, R43, PT ;  /* 0x0000002b0000720c */ /* 0x040fe20003f84070 */
[--C-:B------:R-:W-:Y:S01]  /*1050*/  @!P5 IMAD.IADD R11, R11, 0x1, -R0.reuse ;  /* 0x000000010b0bd824 */ /* 0x100fe200078e0a00 */
[----:B------:R-:W-:Y:S01]  /*1060*/  ISETP.GT.U32.AND P5, PT, R0, R40, PT ;  /* 0x000000280000720c */ /* 0x000fe20003fa4070 */
[----:B------:R-:W-:Y:S01]  /*1070*/  @!P1 IMAD.IADD R52, R52, 0x1, -R0 ;  /* 0x0000000134349824 */ /* 0x000fe200078e0a00 */
[C---:B------:R-:W-:Y:S01]  /*1080*/  ISETP.GT.U32.AND P1, PT, R0.reuse, R49, PT ;  /* 0x000000310000720c */ /* 0x040fe20003f24070 */
[----:B------:R-:W-:-:S02]  /*1090*/  IMAD R50, R0, R21, R50 ;  /* 0x0000001500327224 */ /* 0x000fc400078e0232 */
[----:B------:R-:W-:Y:S02]  /*10a0*/  VIADD R25, R25, 0xe ;  /* 0x0000000e19197836 */ /* 0x000fe40000000000 */
[----:B------:R-:W-:Y:S01]  /*10b0*/  @!P2 IMAD.IADD R42, R42, 0x1, -R0 ;  /* 0x000000012a2aa824 */ /* 0x000fe200078e0a00 */
[----:B------:R-:W-:Y:S01]  /*10c0*/  ISETP.GT.U32.AND P2, PT, R0, R50, PT ;  /* 0x000000320000720c */ /* 0x000fe20003f44070 */
[----:B------:R-:W-:Y:S01]  /*10d0*/  IMAD R23, R6, 0x100, R22 ;  /* 0x0000010006177824 */ /* 0x000fe200078e0216 */
[----:B------:R-:W-:Y:S01]  /*10e0*/  IABS R51, R25 ;  /* 0x0000001900337213 */ /* 0x000fe20000000000 */
[--C-:B------:R-:W-:Y:S01]  /*10f0*/  @!P6 IMAD.IADD R45, R45, 0x1, -R0.reuse ;  /* 0x000000012d2de824 */ /* 0x100fe200078e0a00 */
[----:B------:R1:W-:Y:S01]  /*1100*/  STL [R1+0x874], R25 ;  /* 0x0008741901007387 */ /* 0x0003e20000100800 */
[--C-:B------:R-:W-:Y:S01]  /*1110*/  @!P5 IMAD.IADD R40, R40, 0x1, -R0.reuse ;  /* 0x000000012828d824 */ /* 0x100fe200078e0a00 */
[----:B------:R-:W-:Y:S01]  /*1120*/  ISETP.GT.U32.AND P5, PT, R0, R48, PT ;  /* 0x000000300000720c */ /* 0x000fe20003fa4070 */
[--C-:B------:R-:W-:Y:S01]  /*1130*/  @!P3 IMAD.IADD R44, R44, 0x1, -R0.reuse ;  /* 0x000000012c2cb824 */ /* 0x100fe200078e0a00 */
[----:B------:R-:W-:Y:S01]  /*1140*/  IABS R13, R23 ;  /* 0x00000017000d7213 */ /* 0x000fe20000000000 */
[--C-:B------:R-:W-:Y:S01]  /*1150*/  @!P4 IMAD.IADD R43, R43, 0x1, -R0.reuse ;  /* 0x000000012b2bc824 */ /* 0x100fe200078e0a00 */
[C---:B------:R-:W-:Y:S01]  /*1160*/  ISETP.GT.U32.AND P6, PT, R0.reuse, R40, PT ;  /* 0x000000280000720c */ /* 0x040fe20003fc4070 */
[----:B------:R-:W-:Y:S01]  /*1170*/  @!P1 IMAD.IADD R49, R49, 0x1, -R0 ;  /* 0x0000000131319824 */ /* 0x000fe200078e0a00 */
[C---:B------:R-:W-:Y:S01]  /*1180*/  ISETP.GT.U32.AND P3, PT, R0.reuse, R42, PT ;  /* 0x0000002a0000720c */ /* 0x040fe20003f64070 */
[----:B------:R-:W-:Y:S01]  /*1190*/  IMAD.HI.U32 R5, R5, R51, RZ ;  /* 0x0000003305057227 */ /* 0x000fe200078e00ff */
[C---:B------:R-:W-:Y:S01]  /*11a0*/  ISETP.GT.U32.AND P1, PT, R0.reuse, R44, PT ;  /* 0x0000002c0000720c */ /* 0x040fe20003f24070 */
[----:B------:R1:W-:Y:S01]  /*11b0*/  STL [R1+0xf0c], R23 ;  /* 0x000f0c1701007387 */ /* 0x0003e20000100800 */
[----:B------:R-:W-:Y:S01]  /*11c0*/  ISETP.GT.U32.AND P4, PT, R0, R45, PT ;  /* 0x0000002d0000720c */ /* 0x000fe20003f84070 */
[----:B------:R-:W-:-:S02]  /*11d0*/  VIADD R20, R23, 0x80 ;  /* 0x0000008017147836 */ /* 0x000fc40000000000 */
[--C-:B------:R-:W-:Y:S01]  /*11e0*/  @!P5 IMAD.IADD R48, R48, 0x1, -R0.reuse ;  /* 0x000000013030d824 */ /* 0x100fe200078e0a00 */
[----:B------:R-:W-:Y:S01]  /*11f0*/  ISETP.GT.U32.AND P5, PT, R0, R43, PT ;  /* 0x0000002b0000720c */ /* 0x000fe20003fa4070 */
[----:B------:R-:W-:Y:S01]  /*1200*/  IMAD.MOV R6, RZ, RZ, -R5 ;  /* 0x000000ffff067224 */ /* 0x000fe200078e0a05 */
[----:B------:R-:W-:Y:S01]  /*1210*/  IABS R21, R20 ;  /* 0x0000001400157213 */ /* 0x000fe20000000000 */
[----:B------:R-:W-:Y:S01]  /*1220*/  IMAD.HI.U32 R5, R4, R13, RZ ;  /* 0x0000000d04057227 */ /* 0x000fe200078e00ff */
[----:B------:R1:W-:Y:S03]  /*1230*/  STL [R1+0xf28], R20 ;  /* 0x000f281401007387 */ /* 0x0003e60000100800 */
[----:B------:R-:W-:Y:S01]  /*1240*/  @!P2 IMAD.IADD R50, R50, 0x1, -R0 ;  /* 0x000000013232a824 */ /* 0x000fe200078e0a00 */
[----:B------:R-:W-:Y:S01]  /*1250*/  ISETP.GT.U32.AND P2, PT, R0, R49, PT ;  /* 0x000000310000720c */ /* 0x000fe20003f44070 */
[----:B------:R-:W-:-:S02]  /*1260*/  IMAD.MOV R5, RZ, RZ, -R5 ;  /* 0x000000ffff057224 */ /* 0x000fc400078e0a05 */
[----:B------:R-:W-:Y:S01]  /*1270*/  @!P6 IMAD.IADD R40, R40, 0x1, -R0 ;  /* 0x000000012828e824 */ /* 0x000fe200078e0a00 */
[----:B------:R-:W-:Y:S01]  /*1280*/  ISETP.GT.U32.AND P6, PT, R0, R50, PT ;  /* 0x000000320000720c */ /* 0x000fe20003fc4070 */
[----:B------:R-:W-:-:S04]  /*1290*/  IMAD.HI.U32 R4, R4, R21, RZ ;  /* 0x0000001504047227 */ /* 0x000fc800078e00ff */
[----:B------:R-:W-:Y:S02]  /*12a0*/  IMAD R51, R0, R6, R51 ;  /* 0x0000000600337224 */ /* 0x000fe400078e0233 */
[--C-:B------:R-:W-:Y:S01]  /*12b0*/  @!P3 IMAD.IADD R42, R42, 0x1, -R0.reuse ;  /* 0x000000012a2ab824 */ /* 0x100fe200078e0a00 */
[----:B------:R-:W-:Y:S01]  /*12c0*/  ISETP.GT.U32.AND P3, PT, R0, R48, PT ;  /* 0x000000300000720c */ /* 0x000fe20003f64070 */
[----:B------:R-:W-:Y:S02]  /*12d0*/  IMAD R5, R2, R5, R13 ;  /* 0x0000000502057224 */ /* 0x000fe400078e020d */
[----:B------:R-:W-:Y:S01]  /*12e0*/  @!P1 IMAD.IADD R44, R44, 0x1, -R0 ;  /* 0x000000012c2c9824 */ /* 0x000fe200078e0a00 */
[C---:B------:R-:W-:Y:S01]  /*12f0*/  ISETP.GT.U32.AND P1, PT, R0.reuse, R41, PT ;  /* 0x000000290000720c */ /* 0x040fe20003f24070 */
[----:B------:R-:W-:Y:S02]  /*1300*/  IMAD.MOV R4, RZ, RZ, -R4 ;  /* 0x000000ffff047224 */ /* 0x000fe400078e0a04 */
[--C-:B------:R-:W-:Y:S01]  /*1310*/  @!P4 IMAD.IADD R45, R45, 0x1, -R0.reuse ;  /* 0x000000012d2dc824 */ /* 0x100fe200078e0a00 */
[----:B------:R-:W-:Y:S01]  /*1320*/  ISETP.GT.U32.AND P4, PT, R0, R51, PT ;  /* 0x000000330000720c */ /* 0x000fe20003f84070 */
[----:B------:R-:W-:Y:S01]  /*1330*/  @!P5 IMAD.IADD R43, R43, 0x1, -R0 ;  /* 0x000000012b2bd824 */ /* 0x000fe200078e0a00 */
[C---:B------:R-:W-:Y:S01]  /*1340*/  ISETP.GT.U32.AND P5, PT, R2.reuse, R5, PT ;  /* 0x000000050200720c */ /* 0x040fe20003fa4070 */
[----:B------:R-:W-:-:S02]  /*1350*/  IMAD R13, R2, R4, R21 ;  /* 0x00000004020d7224 */ /* 0x000fc400078e0215 */
[--C-:B------:R-:W-:Y:S02]  /*1360*/  @!P6 IMAD.IADD R50, R50, 0x1, -R0.reuse ;  /* 0x000000013232e824 */ /* 0x100fe400078e0a00 */
[--C-:B------:R-:W-:Y:S01]  /*1370*/  @!P3 IMAD.IADD R48, R48, 0x1, -R0.reuse ;  /* 0x000000013030b824 */ /* 0x100fe200078e0a00 */
[----:B------:R-:W-:Y:S01]  /*1380*/  ISETP.GT.U32.AND P6, PT, R2, R13, PT ;  /* 0x0000000d0200720c */ /* 0x000fe20003fc4070 */
[----:B------:R-:W-:Y:S01]  /*1390*/  IMAD.MOV.U32 R24, RZ, RZ, R11 ;  /* 0x000000ffff187224 */ /* 0x000fe200078e000b */
[----:B------:R-:W-:Y:S01]  /*13a0*/  ISETP.GE.AND P3, PT, R16, RZ, PT ;  /* 0x000000ff1000720c */ /* 0x000fe20003f66270 */
[--C-:B------:R-:W-:Y:S02]  /*13b0*/  @!P1 IMAD.IADD R41, R41, 0x1, -R0.reuse ;  /* 0x0000000129299824 */ /* 0x100fe400078e0a00 */
[--C-:B------:R-:W-:Y:S01]  /*13c0*/  @!P2 IMAD.IADD R49, R49, 0x1, -R0.reuse ;  /* 0x000000013131a824 */ /* 0x100fe200078e0a00 */
[----:B------:R-:W-:Y:S01]  /*13d0*/  ISETP.GE.AND P2, PT, R15, RZ, PT ;  /* 0x000000ff0f00720c */ /* 0x000fe20003f46270 */
[----:B------:R-:W-:Y:S01]  /*13e0*/  @!P4 IMAD.IADD R51, R51, 0x1, -R0 ;  /* 0x000000013333c824 */ /* 0x000fe200078e0a00 */
[----:B------:R-:W-:Y:S01]  /*13f0*/  ISETP.GE.AND P4, PT, R19, RZ, PT ;  /* 0x000000ff1300720c */ /* 0x000fe20003f86270 */
[----:B------:R-:W-:-:S02]  /*1400*/  @!P5 IMAD.IADD R5, R5, 0x1, -R2 ;  /* 0x000000010505d824 */ /* 0x000fc400078e0a02 */
[----:B------:R-:W-:Y:S01]  /*1410*/  @!P0 IMAD.MOV R24, RZ, RZ, -R24 ;  /* 0x000000ffff188224 */ /* 0x000fe200078e0a18 */
[----:B------:R-:W-:Y:S01]  /*1420*/  ISETP.GT.U32.AND P0, PT, R0, R41, PT ;  /* 0x000000290000720c */ /* 0x000fe20003f04070 */
[----:B------:R-:W-:Y:S01]  /*1430*/  IMAD.MOV.U32 R4, RZ, RZ, R7 ;  /* 0x000000ffff047224 */ /* 0x000fe200078e0007 */
[----:B------:R-:W-:Y:S01]  /*1440*/  ISETP.GT.U32.AND P5, PT, R2, R5, PT ;  /* 0x000000050200720c */ /* 0x000fe20003fa4070 */
[----:B------:R-:W-:Y:S01]  /*1450*/  @!P6 IMAD.IADD R13, R13, 0x1, -R2 ;  /* 0x000000010d0de824 */ /* 0x000fe200078e0a02 */
[----:B------:R-:W-:Y:S01]  /*1460*/  ISETP.GE.AND P6, PT, R23, RZ, PT ;  /* 0x000000ff1700720c */ /* 0x000fe20003fc6270 */
[----:B------:R-:W-:Y:S01]  /*1470*/  IMAD.MOV.U32 R6, RZ, RZ, R9 ;  /* 0x000000ffff067224 */ /* 0x000fe200078e0009 */
[----:B------:R-:W-:Y:S01]  /*1480*/  ISETP.GT.U32.AND P1, PT, R0, R51, PT ;  /* 0x000000330000720c */ /* 0x000fe20003f24070 */
[----:B------:R-:W-:Y:S01]  /*1490*/  @!P3 IMAD.MOV R4, RZ, RZ, -R4 ;  /* 0x000000ffff04b224 */ /* 0x000fe200078e0a04 */
[----:B------:R-:W-:Y:S01]  /*14a0*/  ISETP.GT.U32.AND P3, PT, R2, R13, PT ;  /* 0x0000000d0200720c */ /* 0x000fe20003f64070 */
[----:B------:R-:W-:Y:S01]  /*14b0*/  @!P2 IMAD.MOV R6, RZ, RZ, -R6 ;  /* 0x000000ffff06a224 */ /* 0x000fe200078e0a06 */
[----:B------:R1:W-:Y:S01]  /*14c0*/  STL [R1+0x1c], R24 ;  /* 0x00001c1801007387 */ /* 0x0003e20000100800 */
[----:B------:R-:W-:Y:S01]  /*14d0*/  @!P4 IMAD.MOV R3, RZ, RZ, -R3 ;  /* 0x000000ffff03c224 */ /* 0x000fe200078e0a03 */
[----:B------:R-:W-:Y:S01]  /*14e0*/  ISETP.GE.AND P2, PT, R12, RZ, PT ;  /* 0x000000ff0c00720c */ /* 0x000fe20003f46270 */
[----:B------:R-:W-:Y:S01]  /*14f0*/  @!P0 IMAD.IADD R41, R41, 0x1, -R0 ;  /* 0x0000000129298824 */ /* 0x000fe200078e0a00 */
[----:B------:R-:W-:Y:S01]  /*1500*/  ISETP.GE.AND P0, PT, R20, RZ, PT ;  /* 0x000000ff1400720c */ /* 0x000fe20003f06270 */
[----:B------:R1:W-:Y:S01]  /*1510*/  STL [R1+0x18], R6 ;  /* 0x0000180601007387 */ /* 0x0003e20000100800 */
[----:B------:R-:W-:Y:S01]  /*1520*/  @!P5 IMAD.IADD R5, R5, 0x1, -R2 ;  /* 0x000000010505d824 */ /* 0x000fe200078e0a02 */
[----:B------:R-:W-:-:S02]  /*1530*/  ISETP.GE.AND P4, PT, R18, RZ, PT ;  /* 0x000000ff1200720c */ /* 0x000fc40003f86270 */
[----:B------:R1:W-:Y:S01]  /*1540*/  STL [R1+0x14], R4 ;  /* 0x0000140401007387 */ /* 0x0003e20000100800 */
[----:B------:R-:W-:Y:S01]  /*1550*/  @!P6 IMAD.MOV R5, RZ, RZ, -R5 ;  /* 0x000000ffff05e224 */ /* 0x000fe200078e0a05 */
[----:B------:R-:W-:Y:S01]  /*1560*/  ISETP.NE.AND P6, PT, R38, RZ, PT ;  /* 0x000000ff2600720c */ /* 0x000fe20003fc5270 */
[----:B------:R-:W-:Y:S01]  /*1570*/  @!P1 IMAD.IADD R51, R51, 0x1, -R0 ;  /* 0x0000000133339824 */ /* 0x000fe200078e0a00 */
[----:B------:R1:W-:Y:S01]  /*1580*/  STL [R1+0x10], R3 ;  /* 0x0000100301007387 */ /* 0x0003e20000100800 */
[----:B------:R-:W-:Y:S01]  /*1590*/  ISETP.GE.AND P1, PT, R14, RZ, PT ;  /* 0x000000ff0e00720c */ /* 0x000fe20003f26270 */
[----:B------:R-:W-:Y:S01]  /*15a0*/  @!P3 IMAD.IADD R13, R13, 0x1, -R2 ;  /* 0x000000010d0db824 */ /* 0x000fe200078e0a02 */
[----:B------:R-:W-:Y:S01]  /*15b0*/  LOP3.LUT R38, RZ, R38, RZ, 0x33, !PT ;  /* 0x00000026ff267212 */ /* 0x000fe200078e33ff */
[----:B------:R-:W-:Y:S01]  /*15c0*/  @!P2 IMAD.MOV R53, RZ, RZ, -R53 ;  /* 0x000000ffff35a224 */ /* 0x000fe200078e0a35 */
[----:B------:R-:W-:Y:S01]  /*15d0*/  ISETP.GE.AND P5, PT, R17, RZ, PT ;  /* 0x000000ff1100720c */ /* 0x000fe20003fa6270 */
[----:B------:R-:W-:Y:S01]  /*15e0*/  @!P0 IMAD.MOV R13, RZ, RZ, -R13 ;  /* 0x000000ffff0d8224 */ /* 0x000fe200078e0a0d */
[----:B------:R-:W-:Y:S01]  /*15f0*/  SEL R26, R38, R5, !P6 ;  /* 0x00000005261a7207 */ /* 0x000fe20007000000 */
[----:B------:R-:W-:Y:S01]  /*1600*/  VIADD R2, R46, 0xffffffff ;  /* 0xffffffff2e027836 */ /* 0x000fe20000000000 */
[----:B------:R-:W-:-:S02]  /*1610*/  ISETP.GE.AND P3, PT, R10, RZ, PT ;  /* 0x000000ff0a00720c */ /* 0x000fc40003f66270 */
[----:B------:R-:W-:Y:S01]  /*1620*/  SEL R38, R38, R13, !P6 ;  /* 0x0000000d26267207 */ /* 0x000fe20007000000 */
[-C--:B------:R-:W-:Y:S01]  /*1630*/  IMAD R26, R26, R47.reuse, RZ ;  /* 0x0000002f1a1a7224 */ /* 0x080fe200078e02ff */
[----:B------:R-:W-:Y:S01]  /*1640*/  ISETP.GE.AND P0, PT, R8, RZ, PT ;  /* 0x000000ff0800720c */ /* 0x000fe20003f06270 */
[----:B------:R-:W-:Y:S01]  /*1650*/  @!P1 IMAD.MOV R52, RZ, RZ, -R52 ;  /* 0x000000ffff349224 */ /* 0x000fe200078e0a34 */
[----:B------:R-:W-:Y:S01]  /*1660*/  ISETP.NE.U32.AND P2, PT, R22, RZ, PT ;  /* 0x000000ff1600720c */ /* 0x000fe20003f45070 */
[----:B------:R-:W-:Y:S01]  /*1670*/  IMAD R47, R38, R47, RZ ;  /* 0x0000002f262f7224 */ /* 0x000fe200078e02ff */
[----:B---3--:R-:W-:Y:S01]  /*1680*/  LEA R5, P1, R26, UR12, 0x1 ;  /* 0x0000000c1a057c11 */ /* 0x008fe2000f8208ff */
[----:B01----:R-:W-:-:S12]  /*1690*/  BRA.U UP0, `(.L_x_5) ;  /* 0x0000000100187547 */ /* 0x003fd8000b800000 */
[----:B------:R-:W-:Y:S01]  /*16a0*/  ELECT P6, URZ, PT ;  /* 0x0000000000ff782f */ /* 0x000fe200038c0000 */
[----:B------:R-:W-:Y:S01]  /*16b0*/  IMAD.MOV.U32 R0, RZ, RZ, 0x1 ;  /* 0x00000001ff007424 */ /* 0x000fe200078e00ff */
[----:B------:R-:W-:Y:S01]  /*16c0*/  UMOV UR7, 0x40 ;  /* 0x0000004000077882 */ /* 0x000fe20000000000 */
[----:B------:R-:W-:Y:S01]  /*16d0*/  UVIRTCOUNT.DEALLOC.SMPOOL 0x80 ;  /* 0x000000800000784c */ /* 0x000fe20000000000 */
[----:B------:R-:W-:-:S09]  /*16e0*/  ULEA UR7, UR6, UR7, 0x18 ;  /* 0x0000000706077291 */ /* 0x000fd2000f8ec0ff */
[----:B------:R0:W-:Y:S03]  /*16f0*/  @P6 STS.U8 [UR7], R0 ;  /* 0x00000000ff006988 */ /* 0x0001e60008000007 */
.L_x_5:
[----:B------:R-:W-:Y:S01]  /*1700*/  UIADD3 UR6, UPT, UPT, UR5, UR9, URZ ;  /* 0x0000000905067290 */ /* 0x000fe2000fffe0ff */
[----:B------:R-:W-:Y:S01]  /*1710*/  LEA.HI.X.SX32 R27, R26, UR13, 0x1, P1 ;  /* 0x0000000d1a1b7c11 */ /* 0x000fe200088f0eff */
[----:B------:R-:W-:Y:S01]  /*1720*/  VOTEU.ALL UP1, P2 ;  /* 0x0000000000ff7886 */ /* 0x000fe20001020000 */
[C---:B------:R-:W-:Y:S01]  /*1730*/  LEA R24, P1, R47.reuse, UR12, 0x1 ;  /* 0x0000000c2f187c11 */ /* 0x040fe2000f8208ff */
[----:B------:R-:W-:Y:S01]  /*1740*/  UMOV UR10, 0x1 ;  /* 0x00000001000a7882 */ /* 0x000fe20000000000 */
[----:B------:R-:W-:Y:S01]  /*1750*/  UIADD3 UR8, UPT, UPT, UR4, 0x22000, URZ ;  /* 0x0002200004087890 */ /* 0x000fe2000fffe0ff */
[----:B------:R-:W-:Y:S01]  /*1760*/  ISETP.GE.U32.AND P6, PT, R2, 0x7fffff80, PT ;  /* 0x7fffff800200780c */ /* 0x000fe20003fc6070 */
[----:B------:R-:W-:Y:S01]  /*1770*/  VOTEU.ALL UP2, P2 ;  /* 0x0000000000ff7886 */ /* 0x000fe20001040000 */
[----:B------:R-:W-:Y:S01]  /*1780*/  LEA.HI.X.SX32 R25, R47, UR13, 0x1, P1 ;  /* 0x0000000d2f197c11 */ /* 0x000fe200088f0eff */
[----:B------:R-:W-:Y:S01]  /*1790*/  STTM.x32 tmem[UR6], RZ ;  /* 0x000000ff000079ed */ /* 0x000fe200082c0006 */
[----:B------:R-:W1:Y:S01]  /*17a0*/  FENCE.VIEW.ASYNC.T ;  /* 0x00000000000073c6 */ /* 0x000e620000000200 */
[----:B------:R-:W-:-:S04]  /*17b0*/  @!UP1 UIADD3 UR12, UPT, UPT, -UR10, 0x100000, URZ ;  /* 0x001000000a0c9890 */ /* 0x000fc8000fffe1ff */
[----:B------:R-:W-:Y:S02]  /*17c0*/  @!UP1 USHF.L.U32 UR13, UR12, 0xb, URZ ;  /* 0x0000000b0c0d9899 */ /* 0x000fe400080006ff */
[----:B------:R-:W-:Y:S01]  /*17d0*/  @!UP1 USHF.L.U32 UR12, UR12, 0x1, URZ ;  /* 0x000000010c0c9899 */ /* 0x000fe200080006ff */
[----:B-1----:R-:W-:Y:S01]  /*17e0*/  BAR.SYNC.DEFER_BLOCKING 0x0 ;  /* 0x0000000000007b1d */ /* 0x002fe20000010000 */
[----:B------:R-:W-:Y:S01]  /*17f0*/  PRMT R31, RZ, 0x7610, R31 ;  /* 0x00007610ff1f7816 */ /* 0x000fe2000000001f */
[----:B------:R-:W-:Y:S01]  /*1800*/  IMAD.MOV.U32 R26, RZ, RZ, R5 ;  /* 0x000000ffff1a7224 */ /* 0x000fe200078e0005 */
[----:B------:R-:W-:Y:S01]  /*1810*/  PRMT R30, RZ, 0x7610, R30 ;  /* 0x00007610ff1e7816 */ /* 0x000fe2000000001e */
[----:B0-----:R-:W-:Y:S01]  /*1820*/  VIADD R0, R46, 0xfffffff7 ;  /* 0xfffffff72e007836 */ /* 0x001fe20000000000 */
[----:B------:R-:W-:Y:S01]  /*1830*/  PRMT R22, RZ, 0x7610, R22 ;  /* 0x00007610ff167816 */ /* 0x000fe20000000016 */
[----:B------:R-:W0:Y:S01]  /*1840*/  LDCU.64 UR20, c[0x0][0x358] ;  /* 0x00006b00ff1477ac */ /* 0x000e220008000a00 */
[----:B------:R-:W-:Y:S01]  /*1850*/  IMAD.SHL.U32 R3, R28, 0x8, RZ ;  /* 0x000000081c037824 */ /* 0x000fe200078e00ff */
[----:B------:R1:W-:Y:S01]  /*1860*/  STL.64 [R1+0x1398], R20 ;  /* 0x0013981401007387 */ /* 0x0003e20000100a00 */
[----:B------:R-:W-:Y:S01]  /*1870*/  ISETP.GE.U32.AND P1, PT, R0, 0x7fffff78, PT ;  /* 0x7fffff780000780c */ /* 0x000fe20003f26070 */
[C---:B------:R-:W-:Y:S01]  /*1880*/  VIADD R0, R46.reuse, 0xffffffef ;  /* 0xffffffef2e007836 */ /* 0x040fe20000000000 */
[----:B------:R-:W-:Y:S01]  /*1890*/  PRMT R23, RZ, 0x7610, R23 ;  /* 0x00007610ff177816 */ /* 0x000fe20000000017 */
[----:B------:R-:W-:Y:S01]  /*18a0*/  STL.64 [R1+0x1390], R36 ;  /* 0x0013902401007387 */ /* 0x000fe20000100a00 */
[----:B------:R-:W-:Y:S01]  /*18b0*/  VIADD R2, R46, 0xffffffe7 ;  /* 0xffffffe72e027836 */ /* 0x000fe20000000000 */
[----:B------:R-:W-:Y:S01]  /*18c0*/  PRMT R35, RZ, 0x7610, R35 ;  /* 0x00007610ff237816 */ /* 0x000fe20000000023 */
[----:B------:R-:W2:Y:S01]  /*18d0*/  LDCU UR7, c[0x0][0x3b0] ;  /* 0x00007600ff0777ac */ /* 0x000ea20008000800 */
[----:B------:R-:W-:Y:S01]  /*18e0*/  STL [R1+0x1388], R34 ;  /* 0x0013882201007387 */ /* 0x000fe20000100800 */
[----:B------:R-:W3:Y:S03]  /*18f0*/  LDCU UR9, c[0x0][0x3b0] ;  /* 0x00007600ff0977ac */ /* 0x000ee60008000800 */
[----:B------:R4:W-:Y:S01]  /*1900*/  STL.64 [R1+0x1380], R32 ;  /* 0x0013802001007387 */ /* 0x0009e20000100a00 */
[----:B-1----:R-:W-:-:S03]  /*1910*/  IMAD.WIDE R20, R3, 0x2, R24 ;  /* 0x0000000203147825 */ /* 0x002fc600078e0218 */
[----:B------:R-:W1:Y:S02]  /*1920*/  FENCE.VIEW.ASYNC.S ;  /* 0x00000000000073c6 */ /* 0x000e640000000000 */
[----:B-1----:R-:W1:Y:S02]  /*1930*/  @!UP2 SYNCS.EXCH.64 URZ, [UR8], UR12 ;  /* 0x0000000c08ffa5b2 */ /* 0x002e640008000100 */
[----:B-1----:R-:W-:Y:S01]  /*1940*/  BAR.SYNC.DEFER_BLOCKING 0x0 ;  /* 0x0000000000007b1d */ /* 0x002fe20000010000 */
[----:B----4-:R-:W-:-:S05]  /*1950*/  IMAD.WIDE R32, R3, 0x2, R26 ;  /* 0x0000000203207825 */ /* 0x010fca00078e021a */
[----:B------:R-:W-:Y:S04]  /*1960*/  STL.64 [R1+0x1350], R16 ;  /* 0x0013501001007387 */ /* 0x000fe80000100a00 */
[----:B------:R-:W-:Y:S04]  /*1970*/  STL.64 [R1+0x1370], R16 ;  /* 0x0013701001007387 */ /* 0x000fe80000100a00 */
[----:B------:R-:W-:Y:S04]  /*1980*/  STL.64 [R1+0x1330], R12 ;  /* 0x0013300c01007387 */ /* 0x000fe80000100a00 */
[----:B------:R-:W-:Y:S04]  /*1990*/  STL.64 [R1+0x1320], R18 ;  /* 0x0013201201007387 */ /* 0x000fe80000100a00 */
[----:B0-----:R-:W4:Y:S04]  /*19a0*/  @!P6 LDG.E.U16 R31, desc[UR20][R26.64] ;  /* 0x000000141a1fe981 */ /* 0x001f28000c1e1500 */
[----:B------:R-:W4:Y:S04]  /*19b0*/  @!P6 LDG.E.U16 R30, desc[UR20][R24.64] ;  /* 0x00000014181ee981 */ /* 0x000f28000c1e1500 */
[----:B------:R-:W-:Y:S04]  /*19c0*/  STL.64 [R1+0x1340], R18 ;  /* 0x0013401201007387 */ /* 0x000fe80000100a00 */
        /* <DEDUP_REMOVED lines=15> */
[----:B------:R-:W-:Y:S04]  /*1ac0*/  STL [R1+0x1238], R38 ;  /* 0x0012382601007387 */ /* 0x000fe80000100800 */
[----:B------:R-:W-:Y:S04]  /*1ad0*/  STL [R1+0x12a8], R38 ;  /* 0x0012a82601007387 */ /* 0x000fe80000100800 */
        /* <DEDUP_REMOVED lines=27> */
[----:B------:R-:W-:Y:S01]  /*1c90*/  STL [R1+0x1178], R50 ;  /* 0x0011783201007387 */ /* 0x000fe20000100800 */
[----:B------:R-:W-:-:S03]  /*1ca0*/  ISETP.GE.U32.AND P6, PT, R0, 0x7fffff70, PT ;  /* 0x7fffff700000780c */ /* 0x000fc60003fc6070 */
[----:B------:R-:W-:Y:S04]  /*1cb0*/  STL [R1+0x10ac], R39 ;  /* 0x0010ac2701007387 */ /* 0x000fe80000100800 */
[----:B------:R-:W-:Y:S04]  /*1cc0*/  STL [R1+0x117c], R39 ;  /* 0x00117c2701007387 */ /* 0x000fe80000100800 */
[----:B------:R-:W-:Y:S04]  /*1cd0*/  STL [R1+0x10a8], R51 ;  /* 0x0010a83301007387 */ /* 0x000fe80000100800 */
[----:B------:R-:W-:Y:S01]  /*1ce0*/  STL [R1+0x118c], R51 ;  /* 0x00118c3301007387 */ /* 0x000fe20000100800 */
[----:B------:R-:W-:-:S03]  /*1cf0*/  IMAD.SHL.U32 R5, R28, 0x10, RZ ;  /* 0x000000101c057824 */ /* 0x000fc600078e00ff */
[----:B------:R-:W-:Y:S04]  /*1d00*/  STL [R1+0x10a4], R29 ;  /* 0x0010a41d01007387 */ /* 0x000fe80000100800 */
[----:B------:R0:W2:Y:S04]  /*1d10*/  @!P1 LDG.E.U16 R22, desc[UR20][R20.64] ;  /* 0x0000001414169981 */ /* 0x0000a8000c1e1500 */
[----:B------:R-:W-:Y:S04]  /*1d20*/  STL [R1+0x11d8], R29 ;  /* 0x0011d81d01007387 */ /* 0x000fe80000100800 */
[----:B------:R1:W3:Y:S04]  /*1d30*/  @!P1 LDG.E.U16 R23, desc[UR20][R32.64] ;  /* 0x0000001420179981 */ /* 0x0002e8000c1e1500 */
[----:B------:R-:W-:Y:S01]  /*1d40*/  STL.64 [R1+0x1098], R52 ;  /* 0x0010983401007387 */ /* 0x000fe20000100a00 */
[----:B------:R-:W-:-:S03]  /*1d50*/  PRMT R36, RZ, 0x7610, R36 ;  /* 0x00007610ff247816 */ /* 0x000fc60000000024 */
[----:B------:R-:W-:Y:S04]  /*1d60*/  STL [R1+0x1190], R52 ;  /* 0x0011903401007387 */ /* 0x000fe80000100800 */
[----:B------:R-:W-:Y:S04]  /*1d70*/  STL.64 [R1+0x6c0], R32 ;  /* 0x0006c02001007387 */ /* 0x000fe80000100a00 */
[----:B----4-:R-:W-:Y:S04]  /*1d80*/  STL.64 [R1+0x11b8], R30 ;  /* 0x0011b81e01007387 */ /* 0x010fe80000100a00 */
[----:B------:R0:W-:Y:S02]  /*1d90*/  STL.64 [R1+0x6b8], R20 ;  /* 0x0006b81401007387 */ /* 0x0001e40000100a00 */
[----:B0-----:R-:W-:-:S05]  /*1da0*/  IMAD.WIDE R20, R5, 0x2, R26 ;  /* 0x0000000205147825 */ /* 0x001fca00078e021a */
[----:B------:R-:W4:Y:S04]  /*1db0*/  @!P6 LDG.E.U16 R36, desc[UR20][R20.64] ;  /* 0x000000141424e981 */ /* 0x000f28000c1e1500 */
[----:B------:R-:W-:Y:S04]  /*1dc0*/  STL.64 [R1+0x11d0], R30 ;  /* 0x0011d01e01007387 */ /* 0x000fe80000100a00 */
[----:B------:R-:W-:Y:S01]  /*1dd0*/  STL.64 [R1+0x1268], R30 ;  /* 0x0012681e01007387 */ /* 0x000fe20000100a00 */
[----:B-1----:R-:W-:-:S03]  /*1de0*/  IMAD.WIDE R32, R5, 0x2, R24 ;  /* 0x0000000205207825 */ /* 0x002fc600078e0218 */
[----:B------:R-:W-:Y:S04]  /*1df0*/  STL.64 [R1+0x1288], R30 ;  /* 0x0012881e01007387 */ /* 0x000fe80000100a00 */
[----:B------:R-:W-:Y:S04]  /*1e00*/  STL.64 [R1+0x12d0], R30 ;  /* 0x0012d01e01007387 */ /* 0x000fe80000100a00 */
[----:B------:R-:W-:Y:S01]  /*1e10*/  STL.64 [R1+0x12f0], R30 ;  /* 0x0012f01e01007387 */ /* 0x000fe20000100a00 */
[----:B------:R-:W-:-:S03]  /*1e20*/  ISETP.GE.U32.AND P1, PT, R2, 0x7fffff68, PT ;  /* 0x7fffff680200780c */ /* 0x000fc60003f26070 */
[----:B------:R-:W-:Y:S04]  /*1e30*/  STL.64 [R1+0x1310], R30 ;  /* 0x0013101e01007387 */ /* 0x000fe80000100a00 */
[----:B------:R-:W-:Y:S04]  /*1e40*/  STL.64 [R1+0x11e8], R4 ;  /* 0x0011e80401007387 */ /* 0x000fe80000100a00 */
[----:B------:R-:W-:Y:S04]  /*1e50*/  STL.64 [R1+0x1208], R4 ;  /* 0x0012080401007387 */ /* 0x000fe80000100a00 */
[----:B------:R0:W-:Y:S01]  /*1e60*/  STL.64 [R1+0x640], R20 ;  /* 0x0006401401007387 */ /* 0x0001e20000100a00 */
[----:B------:R-:W-:-:S03]  /*1e70*/  PRMT R41, RZ, 0x7610, R41 ;  /* 0x00007610ff297816 */ /* 0x000fc60000000029 */
[----:B------:R-:W-:Y:S01]  /*1e80*/  STL.64 [R1+0x1228], R4 ;  /* 0x0012280401007387 */ /* 0x000fe20000100a00 */
[----:B------:R-:W-:-:S03]  /*1e90*/  IMAD R3, R28, 0x18, RZ ;  /* 0x000000181c037824 */ /* 0x000fc600078e02ff */
[----:B------:R-:W-:Y:S01]  /*1ea0*/  STL.64 [R1+0x638], R32 ;  /* 0x0006382001007387 */ /* 0x000fe20000100a00 */
[----:B------:R-:W-:-:S03]  /*1eb0*/  VIADD R0, R46, 0xffffffdf ;  /* 0xffffffdf2e007836 */ /* 0x000fc60000000000 */
[----:B------:R-:W-:Y:S01]  /*1ec0*/  STL.64 [R1+0x1250], R4 ;  /* 0x0012500401007387 */ /* 0x000fe20000100a00 */
[----:B------:R-:W-:-:S03]  /*1ed0*/  PRMT R42, RZ, 0x7610, R42 ;  /* 0x00007610ff2a7816 */ /* 0x000fc6000000002a */
[----:B------:R-:W-:Y:S01]  /*1ee0*/  STL.64 [R1+0x1270], R4 ;  /* 0x0012700401007387 */ /* 0x000fe20000100a00 */
[----:B------:R-:W-:-:S03]  /*1ef0*/  PRMT R45, RZ, 0x7610, R45 ;  /* 0x00007610ff2d7816 */ /* 0x000fc6000000002d */
[----:B------:R-:W-:Y:S01]  /*1f00*/  STL.64 [R1+0x1290], R4 ;  /* 0x0012900401007387 */ /* 0x000fe20000100a00 */
[----:B------:R-:W-:-:S03]  /*1f10*/  IMAD.WIDE R16, R3, 0x2, R24 ;  /* 0x0000000203107825 */ /* 0x000fc600078e0218 */
[----:B------:R-:W4:Y:S01]  /*1f20*/  @!P6 LDG.E.U16 R41, desc[UR20][R32.64] ;  /* 0x000000142029e981 */ /* 0x000f22000c1e1500 */
[----:B------:R-:W-:Y:S01]  /*1f30*/  VIADD R2, R46, 0xffffffd7 ;  /* 0xffffffd72e027836 */ /* 0x000fe20000000000 */
[----:B------:R-:W-:Y:S02]  /*1f40*/  ISETP.GE.U32.AND P6, PT, R0, 0x7fffff60, PT ;  /* 0x7fffff600000780c */ /* 0x000fe40003fc6070 */
[----:B------:R-:W4:Y:S01]  /*1f50*/  @!P1 LDG.E.U16 R45, desc[UR20][R16.64] ;  /* 0x00000014102d9981 */ /* 0x000f22000c1e1500 */
[----:B------:R-:W-:Y:S02]  /*1f60*/  PRMT R34, RZ, 0x7610, R34 ;  /* 0x00007610ff227816 */ /* 0x000fe40000000022 */
[----:B------:R-:W-:Y:S02]  /*1f70*/  PRMT R44, RZ, 0x7610, R44 ;  /* 0x00007610ff2c7816 */ /* 0x000fe4000000002c */
[----:B------:R-:W-:Y:S02]  /*1f80*/  PRMT R12, RZ, 0x7610, R12 ;  /* 0x00007610ff0c7816 */ /* 0x000fe4000000000c */
[----:B------:R-:W-:Y:S01]  /*1f90*/  PRMT R13, RZ, 0x7610, R13 ;  /* 0x00007610ff0d7816 */ /* 0x000fe2000000000d */
[----:B--2---:R-:W-:Y:S04]  /*1fa0*/  STL [R1+0xe0], R22 ;  /* 0x0000e01601007387 */ /* 0x004fe80000100800 */
[----:B---3--:R1:W-:Y:S04]  /*1fb0*/  STL [R1+0xe4], R23 ;  /* 0x0000e41701007387 */ /* 0x0083e80000100800 */
[----:B0-----:R-:W2:Y:S01]  /*1fc0*/  LDL.LU.64 R20, [R1+0x1398] ;  /* 0x0013980001147983 */ /* 0x001ea20000300a00 */
[----:B-1----:R-:W-:-:S05]  /*1fd0*/  IMAD.WIDE R22, R3, 0x2, R26 ;  /* 0x0000000203167825 */ /* 0x002fca00078e021a */
[----:B------:R0:W3:Y:S01]  /*1fe0*/  @!P1 LDG.E.U16 R42, desc[UR20][R22.64] ;  /* 0x00000014162a9981 */ /* 0x0000e2000c1e1500 */
[----:B------:R-:W-:Y:S01]  /*1ff0*/  ISETP.GE.U32.AND P1, PT, R2, 0x7fffff58, PT ;  /* 0x7fffff580200780c */ /* 0x000fe20003f26070 */
[C---:B------:R-:W-:Y:S02]  /*2000*/  IMAD.SHL.U32 R2, R28.reuse, 0x20, RZ ;  /* 0x000000201c027824 */ /* 0x040fe400078e00ff */
[----:B------:R0:W-:Y:S01]  /*2010*/  STL.64 [R1+0x5c0], R22 ;  /* 0x0005c01601007387 */ /* 0x0001e20000100a00 */
[----:B------:R-:W-:-:S03]  /*2020*/  IMAD R3, R28, 0x28, RZ ;  /* 0x000000281c037824 */ /* 0x000fc600078e02ff */
[----:B------:R1:W-:Y:S01]  /*2030*/  STL.64 [R1+0x5b8], R16 ;  /* 0x0005b81001007387 */ /* 0x0003e20000100a00 */
[----:B0-----:R-:W-:-:S05]  /*2040*/  IMAD.WIDE R22, R3, 0x2, R26 ;  /* 0x0000000203167825 */ /* 0x001fca00078e021a */
[----:B------:R-:W3:Y:S01]  /*2050*/  @!P1 LDG.E.U16 R44, desc[UR20][R22.64] ;  /* 0x00000014162c9981 */ /* 0x000ee2000c1e1500 */
[----:B-1----:R-:W-:-:S04]  /*2060*/  IMAD.WIDE R16, R3, 0x2, R24 ;  /* 0x0000000203107825 */ /* 0x002fc800078e0218 */
[C---:B------:R-:W-:Y:S01]  /*2070*/  IMAD.WIDE R32, R2.reuse, 0x2, R24 ;  /* 0x0000000202207825 */ /* 0x040fe200078e0218 */
[----:B------:R-:W3:Y:S04]  /*2080*/  @!P1 LDG.E.U16 R12, desc[UR20][R16.64] ;  /* 0x00000014100c9981 */ /* 0x000ee8000c1e1500 */
[----:B------:R0:W3:Y:S04]  /*2090*/  @!P6 LDG.E.U16 R13, desc[UR20][R32.64] ;  /* 0x00000014200de981 */ /* 0x0000e8000c1e1500 */
[----:B----4-:R1:W-:Y:S02]  /*20a0*/  STL [R1+0xdc], R36 ;  /* 0x0000dc2401007387 */ /* 0x0103e40000100800 */
[----:B-1----:R-:W-:-:S05]  /*20b0*/  IMAD.WIDE R36, R2, 0x2, R26 ;  /* 0x0000000202247825 */ /* 0x002fca00078e021a */
[----:B------:R-:W4:Y:S01]  /*20c0*/  @!P6 LDG.E.U16 R34, desc[UR20][R36.64] ;  /* 0x000000142422e981 */ /* 0x000f22000c1e1500 */
[----:B------:R-:W-:-:S03]  /*20d0*/  VIADD R2, R46, 0xffffffc7 ;  /* 0xffffffc72e027836 */ /* 0x000fc60000000000 */
[----:B------:R1:W-:Y:S02]  /*20e0*/  STL.64 [R1+0x540], R36 ;  /* 0x0005402401007387 */ /* 0x0003e40000100a00 */
[----:B------:R-:W-:Y:S02]  /*20f0*/  ISETP.GE.U32.AND P1, PT, R2, 0x7fffff48, PT ;  /* 0x7fffff480200780c */ /* 0x000fe40003f26070 */
[----:B------:R0:W-:Y:S01]  /*2100*/  STL.64 [R1+0x538], R32 ;  /* 0x0005382001007387 */ /* 0x0001e20000100a00 */
[----:B------:R-:W-:Y:S02]  /*2110*/  IMAD R2, R28, 0x30, RZ ;  /* 0x000000301c027824 */ /* 0x000fe400078e02ff */
[----:B------:R-:W-:Y:S01]  /*2120*/  VIADD R0, R46, 0xffffffcf ;  /* 0xffffffcf2e007836 */ /* 0x000fe20000000000 */
[----:B-1----:R-:W3:Y:S04]  /*2130*/  LDL.LU.64 R36, [R1+0x1390] ;  /* 0x0013900001247983 */ /* 0x002ee80000300a00 */
[----:B------:R-:W-:Y:S01]  /*2140*/  ISETP.GE.U32.AND P6, PT, R0, 0x7fffff50, PT ;  /* 0x7fffff500000780c */ /* 0x000fe20003fc6070 */
[----:B0-----:R-:W-:Y:S01]  /*2150*/  IMAD.WIDE R32, R2, 0x2, R26 ;  /* 0x0000000202207825 */ /* 0x001fe200078e021a */
[----:B------:R-:W-:-:S03]  /*2160*/  PRMT R52, RZ, 0x7610, R52 ;  /* 0x00007610ff347816 */ /* 0x000fc60000000034 */
[----:B------:R-:W-:Y:S01]  /*2170*/  IMAD R3, R28, 0x38, RZ ;  /* 0x000000381c037824 */ /* 0x000fe200078e02ff */
[----:B--2---:R-:W-:Y:S02]  /*2180*/  PRMT R20, RZ, 0x7610, R20 ;  /* 0x00007610ff147816 */ /* 0x004fe40000000014 */
[----:B------:R-:W-:-:S06]  /*2190*/  PRMT R21, RZ, 0x7610, R21 ;  /* 0x00007610ff157816 */ /* 0x000fcc0000000015 */
[----:B------:R-:W2:Y:S04]  /*21a0*/  @!P6 LDG.E.U16 R21, desc[UR20][R32.64] ;  /* 0x000000142015e981 */ /* 0x000ea8000c1e1500 */
[----:B----4-:R0:W-:Y:S04]  /*21b0*/  STL [R1+0x6c], R34 ;  /* 0x00006c2201007387 */ /* 0x0101e80000100800 */
[----:B0-----:R-:W4:Y:S04]  /*21c0*/  LDL.LU R34, [R1+0x1388] ;  /* 0x0013880001227983 */ /* 0x001f280000300800 */
[----:B------:R0:W-:Y:S04]  /*21d0*/  STL.64 [R1+0x4c0], R22 ;  /* 0x0004c01601007387 */ /* 0x0001e80000100a00 */
[----:B------:R-:W-:Y:S04]  /*21e0*/  STL.64 [R1+0x4b8], R16 ;  /* 0x0004b81001007387 */ /* 0x000fe80000100a00 */
[----:B---3--:R-:W-:Y:S04]  /*21f0*/  STL.64 [R1+0x11a8], R44 ;  /* 0x0011a82c01007387 */ /* 0x008fe80000100a00 */
[----:B------:R-:W-:Y:S04]  /*2200*/  STL.64 [R1+0x11f0], R44 ;  /* 0x0011f02c01007387 */ /* 0x000fe80000100a00 */
[----:B------:R-:W-:Y:S04]  /*2210*/  STL.64 [R1+0x1230], R44 ;  /* 0x0012302c01007387 */ /* 0x000fe80000100a00 */
[----:B------:R-:W-:Y:S04]  /*2220*/  STL.64 [R1+0x1260], R44 ;  /* 0x0012602c01007387 */ /* 0x000fe80000100a00 */
[----:B------:R-:W-:Y:S04]  /*2230*/  STL.64 [R1+0x1280], R44 ;  /* 0x0012802c01007387 */ /* 0x000fe80000100a00 */
[----:B------:R-:W-:Y:S04]  /*2240*/  STL.64 [R1+0x12a0], R44 ;  /* 0x0012a02c01007387 */ /* 0x000fe80000100a00 */
[----:B------:R-:W-:Y:S04]  /*2250*/  STL.64 [R1+0x440], R32 ;  /* 0x0004402001007387 */ /* 0x000fe80000100a00 */
[----:B------:R-:W-:Y:S04]  /*2260*/  STL [R1+0x28], R12 ;  /* 0x0000280c01007387 */ /* 0x000fe80000100800 */
[----:B------:R1:W-:Y:S01]  /*2270*/  STL [R1+0x68], R13 ;  /* 0x0000680d01007387 */ /* 0x0003e20000100800 */
[----:B0-----:R-:W-:-:S05]  /*2280*/  IMAD.WIDE R22, R2, 0x2, R24 ;  /* 0x0000000202167825 */ /* 0x001fca00078e0218 */
[----:B------:R-:W3:Y:S01]  /*2290*/  @!P6 LDG.E.U16 R20, desc[UR20][R22.64] ;  /* 0x000000141614e981 */ /* 0x000ee2000c1e1500 */
[----:B-1----:R-:W-:-:S05]  /*22a0*/  IMAD.WIDE R12, R3, 0x2, R24 ;  /* 0x00000002030c7825 */ /* 0x002fca00078e0218 */
[----:B------:R0:W2:Y:S01]  /*22b0*/  @!P1 LDG.E.U16 R52, desc[UR20][R12.64] ;  /* 0x000000140c349981 */ /* 0x0000a2000c1e1500 */
[C---:B------:R-:W-:Y:S01]  /*22c0*/  VIADD R0, R46.reuse, 0xffffffbf ;  /* 0xffffffbf2e007836 */ /* 0x040fe20000000000 */
[----:B------:R-:W-:Y:S01]  /*22d0*/  PRMT R15, RZ, 0x7610, R15 ;  /* 0x00007610ff0f7816 */ /* 0x000fe2000000000f */
[----:B------:R-:W-:Y:S01]  /*22e0*/  IMAD.WIDE R16, R3, 0x2, R26 ;  /* 0x0000000203107825 */ /* 0x000fe200078e021a */
[----:B------:R-:W-:Y:S03]  /*22f0*/  STL.64 [R1+0x438], R22 ;  /* 0x0004381601007387 */ /* 0x000fe60000100a00 */
[----:B------:R-:W-:Y:S01]  /*2300*/  VIADD R2, R46, 0xffffffb7 ;  /* 0xffffffb72e027836 */ /* 0x000fe20000000000 */
[----:B------:R-:W3:Y:S01]  /*2310*/  LDL.LU.64 R32, [R1+0x1380] ;  /* 0x0013800001207983 */ /* 0x000ee20000300a00 */
[----:B------:R-:W-:-:S03]  /*2320*/  ISETP.GE.U32.AND P6, PT, R0, 0x7fffff40, PT ;  /* 0x7fffff400000780c */ /* 0x000fc60003fc6070 */
[----:B------:R-:W-:Y:S04]  /*2330*/  STL.64 [R1+0x3c0], R16 ;  /* 0x0003c01001007387 */ /* 0x000fe80000100a00 */
[----:B------:R0:W-:Y:S04]  /*2340*/  STL.64 [R1+0x3b8], R12 ;  /* 0x0003b80c01007387 */ /* 0x0001e80000100a00 */
[----:B------:R1:W4:Y:S01]  /*2350*/  @!P1 LDG.E.U16 R15, desc[UR20][R16.64] ;  /* 0x00000014100f9981 */ /* 0x000322000c1e1500 */
[----:B------:R-:W-:Y:S01]  /*2360*/  ISETP.GE.U32.AND P1, PT, R2, 0x7fffff38, PT ;  /* 0x7fffff380200780c */ /* 0x000fe20003f26070 */
[C---:B------:R-:W-:Y:S01]  /*2370*/  IMAD.SHL.U32 R2, R28.reuse, 0x40, RZ ;  /* 0x000000401c027824 */ /* 0x040fe200078e00ff */
[----:B------:R-:W-:Y:S01]  /*2380*/  PRMT R43, RZ, 0x7610, R43 ;  /* 0x00007610ff2b7816 */ /* 0x000fe2000000002b */
[----:B------:R-:W-:Y:S01]  /*2390*/  IMAD R0, R28, 0x48, RZ ;  /* 0x000000481c007824 */ /* 0x000fe200078e02ff */
[----:B------:R-:W-:-:S02]  /*23a0*/  PRMT R49, RZ, 0x7610, R49 ;  /* 0x00007610ff317816 */ /* 0x000fc40000000031 */
[----:B------:R-:W-:Y:S01]  /*23b0*/  PRMT R48, RZ, 0x7610, R48 ;  /* 0x00007610ff307816 */ /* 0x000fe20000000030 */
[----:B0-----:R-:W-:-:S04]  /*23c0*/  IMAD.WIDE R12, R0, 0x2, R24 ;  /* 0x00000002000c7825 */ /* 0x001fc800078e0218 */
[----:B-1----:R-:W-:Y:S02]  /*23d0*/  IMAD.WIDE R16, R0, 0x2, R26 ;  /* 0x0000000200107825 */ /* 0x002fe400078e021a */
[----:B------:R-:W4:Y:S04]  /*23e0*/  @!P1 LDG.E.U16 R48, desc[UR20][R12.64] ;  /* 0x000000140c309981 */ /* 0x000f28000c1e1500 */
[----:B------:R-:W4:Y:S04]  /*23f0*/  @!P1 LDG.E.U16 R49, desc[UR20][R16.64] ;  /* 0x0000001410319981 */ /* 0x000f28000c1e1500 */
[----:B--2---:R-:W-:Y:S04]  /*2400*/  STL.64 [R1+0x11c8], R52 ;  /* 0x0011c83401007387 */ /* 0x004fe80000100a00 */
[----:B------:R-:W-:Y:S04]  /*2410*/  STL.64 [R1+0x1200], R52 ;  /* 0x0012003401007387 */ /* 0x000fe80000100a00 */
[----:B------:R-:W-:Y:S04]  /*2420*/  STL.64 [R1+0x1220], R52 ;  /* 0x0012203401007387 */ /* 0x000fe80000100a00 */
[----:B---3--:R-:W-:Y:S04]  /*2430*/  STL [R1+0x20], R20 ;  /* 0x0000201401007387 */ /* 0x008fe80000100800 */
[----:B------:R0:W-:Y:S02]  /*2440*/  STL [R1+0x24], R21 ;  /* 0x0000241501007387 */ /* 0x0001e40000100800 */
[----:B0-----:R-:W-:-:S05]  /*2450*/  IMAD.WIDE R20, R2, 0x2, R24 ;  /* 0x0000000202147825 */ /* 0x001fca00078e0218 */
[----:B------:R-:W2:Y:S01]  /*2460*/  @!P6 LDG.E.U16 R43, desc[UR20][R20.64] ;  /* 0x00000014142be981 */ /* 0x000ea2000c1e1500 */
[----:B------:R-:W-:Y:S01]  /*2470*/  IMAD.WIDE R22, R2, 0x2, R26 ;  /* 0x0000000202167825 */ /* 0x000fe200078e021a */
[----:B------:R-:W-:-:S03]  /*2480*/  PRMT R51, RZ, 0x7610, R51 ;  /* 0x00007610ff337816 */ /* 0x000fc60000000033 */
[C---:B------:R-:W-:Y:S02]  /*2490*/  VIADD R2, R46.reuse, 0xffffffa7 ;  /* 0xffffffa72e027836 */ /* 0x040fe40000000000 */
[----:B------:R-:W-:Y:S01]  /*24a0*/  VIADD R3, R46, 0xffffffaf ;  /* 0xffffffaf2e037836 */ /* 0x000fe20000000000 */
[----:B------:R0:W3:Y:S02]  /*24b0*/  @!P6 LDG.E.U16 R51, desc[UR20][R22.64] ;  /* 0x000000141633e981 */ /* 0x0000e4000c1e1500 */
[----:B------:R-:W-:Y:S02]  /*24c0*/  ISETP.GE.U32.AND P1, PT, R2, 0x7fffff28, PT ;  /* 0x7fffff280200780c */ /* 0x000fe40003f26070 */
[----:B------:R-:W-:Y:S01]  /*24d0*/  ISETP.GE.U32.AND P6, PT, R3, 0x7fffff30, PT ;  /* 0x7fffff300300780c */ /* 0x000fe20003fc6070 */
[----:B------:R0:W-:Y:S01]  /*24e0*/  STL.64 [R1+0x340], R22 ;  /* 0x0003401601007387 */ /* 0x0001e20000100a00 */
[C---:B------:R-:W-:Y:S02]  /*24f0*/  IMAD R0, R28.reuse, 0x50, RZ ;  /* 0x000000501c007824 */ /* 0x040fe400078e02ff */
[----:B------:R-:W-:Y:S01]  /*2500*/  IMAD R2, R28, 0x58, RZ ;  /* 0x000000581c027824 */ /* 0x000fe200078e02ff */
[----:B------:R1:W-:Y:S01]  /*2510*/  STL.64 [R1+0x338], R20 ;  /* 0x0003381401007387 */ /* 0x0003e20000100a00 */
[----:B----4-:R-:W-:-:S03]  /*2520*/  PRMT R34, RZ, 0x7610, R34 ;  /* 0x00007610ff227816 */ /* 0x010fc60000000022 */
[----:B------:R4:W-:Y:S01]  /*2530*/  STL.64 [R1+0x2c0], R16 ;  /* 0x0002c01001007387 */ /* 0x0009e20000100a00 */
[----:B------:R-:W-:Y:S02]  /*2540*/  PRMT R37, RZ, 0x7610, R37 ;  /* 0x00007610ff257816 */ /* 0x000fe40000000025 */
[----:B------:R-:W-:Y:S01]  /*2550*/  PRMT R36, RZ, 0x7610, R36 ;  /* 0x00007610ff247816 */ /* 0x000fe20000000024 */
[----:B0-----:R-:W-:-:S04]  /*2560*/  IMAD.WIDE R22, R0, 0x2, R26 ;  /* 0x0000000200167825 */ /* 0x001fc800078e021a */
[----:B-1----:R-:W-:Y:S01]  /*2570*/  IMAD.WIDE R20, R0, 0x2, R24 ;  /* 0x0000000200147825 */ /* 0x002fe200078e0218 */
[----:B------:R0:W3:Y:S03]  /*2580*/  @!P6 LDG.E.U16 R37, desc[UR20][R22.64] ;  /* 0x000000141625e981 */ /* 0x0000e6000c1e1500 */
[----:B----4-:R-:W-:Y:S01]  /*2590*/  IMAD.WIDE R16, R2, 0x2, R26 ;  /* 0x0000000202107825 */ /* 0x010fe200078e021a */
[----:B------:R1:W4:Y:S03]  /*25a0*/  @!P6 LDG.E.U16 R36, desc[UR20][R20.64] ;  /* 0x000000141424e981 */ /* 0x000326000c1e1500 */
[C---:B------:R-:W-:Y:S01]  /*25b0*/  VIADD R0, R46.reuse, 0xffffff97 ;  /* 0xffffff972e007836 */ /* 0x040fe20000000000 */
[----:B------:R0:W3:Y:S01]  /*25c0*/  @!P1 LDG.E.U16 R35, desc[UR20][R16.64] ;  /* 0x0000001410239981 */ /* 0x0000e2000c1e1500 */
[----:B------:R-:W-:-:S05]  /*25d0*/  VIADD R3, R46, 0xffffff9f ;  /* 0xffffff9f2e037836 */ /* 0x000fca0000000000 */
[----:B------:R-:W-:Y:S02]  /*25e0*/  ISETP.GE.U32.AND P6, PT, R3, 0x7fffff20, PT ;  /* 0x7fffff200300780c */ /* 0x000fe40003fc6070 */
[----:B------:R-:W-:Y:S02]  /*25f0*/  PRMT R39, RZ, 0x7610, R39 ;  /* 0x00007610ff277816 */ /* 0x000fe40000000027 */
[----:B------:R-:W-:Y:S02]  /*2600*/  PRMT R50, RZ, 0x7610, R50 ;  /* 0x00007610ff327816 */ /* 0x000fe40000000032 */
[----:B------:R-:W-:Y:S02]  /*2610*/  PRMT R33, RZ, 0x7610, R33 ;  /* 0x00007610ff217816 */ /* 0x000fe40000000021 */
[----:B------:R-:W-:Y:S01]  /*2620*/  PRMT R32, RZ, 0x7610, R32 ;  /* 0x00007610ff207816 */ /* 0x000fe20000000020 */
[----:B------:R-:W-:Y:S01]  /*2630*/  VIADD R3, R46, 0xffffff8f ;  /* 0xffffff8f2e037836 */ /* 0x000fe20000000000 */
[----:B------:R-:W-:-:S02]  /*2640*/  PRMT R8, RZ, 0x7610, R8 ;  /* 0x00007610ff087816 */ /* 0x000fc40000000008 */
[----:B------:R-:W-:Y:S02]  /*2650*/  PRMT R9, RZ, 0x7610, R9 ;  /* 0x00007610ff097816 */ /* 0x000fe40000000009 */
[----:B------:R-:W-:Y:S01]  /*2660*/  PRMT R14, RZ, 0x7610, R14 ;  /* 0x00007610ff0e7816 */ /* 0x000fe2000000000e */
[----:B--2---:R-:W-:Y:S04]  /*2670*/  STL.64 [R1+0x11b0], R42 ;  /* 0x0011b02a01007387 */ /* 0x004fe80000100a00 */
[----:B------:R2:W-:Y:S04]  /*2680*/  STL.64 [R1+0x2b8], R12 ;  /* 0x0002b80c01007387 */ /* 0x0005e80000100a00 */
[----:B------:R-:W-:Y:S01]  /*2690*/  STL.64 [R1+0x1210], R42 ;  /* 0x0012102a01007387 */ /* 0x000fe20000100a00 */
[----:B--2---:R-:W-:-:S03]  /*26a0*/  IMAD.WIDE R12, R2, 0x2, R24 ;  /* 0x00000002020c7825 */ /* 0x004fc600078e0218 */
[----:B------:R-:W-:Y:S04]  /*26b0*/  STL.64 [R1+0x11c0], R48 ;  /* 0x0011c03001007387 */ /* 0x000fe80000100a00 */
[----:B------:R2:W3:Y:S01]  /*26c0*/  @!P1 LDG.E.U16 R34, desc[UR20][R12.64] ;  /* 0x000000140c229981 */ /* 0x0004e2000c1e1500 */
[----:B------:R-:W-:Y:S01]  /*26d0*/  ISETP.GE.U32.AND P1, PT, R0, 0x7fffff18, PT ;  /* 0x7fffff180000780c */ /* 0x000fe20003f26070 */
[C---:B------:R-:W-:Y:S02]  /*26e0*/  IMAD R0, R28.reuse, 0x60, RZ ;  /* 0x000000601c007824 */ /* 0x040fe400078e02ff */
[----:B------:R-:W-:Y:S01]  /*26f0*/  STL [R1+0xec], R15 ;  /* 0x0000ec0f01007387 */ /* 0x000fe20000100800 */
[----:B------:R-:W-:-:S03]  /*2700*/  IMAD R2, R28, 0x68, RZ ;  /* 0x000000681c027824 */ /* 0x000fc600078e02ff */
[----:B------:R0:W-:Y:S04]  /*2710*/  STL.64 [R1+0x240], R22 ;  /* 0x0002401601007387 */ /* 0x0001e80000100a00 */
[----:B------:R1:W-:Y:S04]  /*2720*/  STL.64 [R1+0x238], R20 ;  /* 0x0002381401007387 */ /* 0x0003e80000100a00 */
[----:B------:R2:W-:Y:S04]  /*2730*/  STL.64 [R1+0x1c0], R16 ;  /* 0x0001c01001007387 */ /* 0x0005e80000100a00 */
[----:B------:R4:W-:Y:S01]  /*2740*/  STL.64 [R1+0x1b8], R12 ;  /* 0x0001b80c01007387 */ /* 0x0009e20000100a00 */
[----:B0-----:R-:W-:-:S04]  /*2750*/  IMAD.WIDE R22, R0, 0x2, R26 ;  /* 0x0000000200167825 */ /* 0x001fc800078e021a */
[----:B-1----:R-:W-:Y:S01]  /*2760*/  IMAD.WIDE R20, R0, 0x2, R24 ;  /* 0x0000000200147825 */ /* 0x002fe200078e0218 */
[----:B------:R-:W3:Y:S03]  /*2770*/  @!P6 LDG.E.U16 R33, desc[UR20][R22.64] ;  /* 0x000000141621e981 */ /* 0x000ee6000c1e1500 */
[----:B--2---:R-:W-:-:S04]  /*2780*/  IMAD.WIDE R16, R2, 0x2, R26 ;  /* 0x0000000202107825 */ /* 0x004fc800078e021a */
[----:B----4-:R-:W-:Y:S01]  /*2790*/  IMAD.WIDE R12, R2, 0x2, R24 ;  /* 0x00000002020c7825 */ /* 0x010fe200078e0218 */
[----:B------:R-:W2:Y:S03]  /*27a0*/  @!P1 LDG.E.U16 R39, desc[UR20][R16.64] ;  /* 0x0000001410279981 */ /* 0x000ea6000c1e1500 */
[----:B------:R-:W-:Y:S01]  /*27b0*/  VIADD R0, R46, 0xffffff87 ;  /* 0xffffff872e007836 */ /* 0x000fe20000000000 */
[----:B------:R-:W4:Y:S04]  /*27c0*/  @!P1 LDG.E.U16 R50, desc[UR20][R12.64] ;  /* 0x000000140c329981 */ /* 0x000f28000c1e1500 */
[----:B------:R-:W-:Y:S01]  /*27d0*/  ISETP.GE.U32.AND P1, PT, R0, 0x7fffff08, PT ;  /* 0x7fffff080000780c */ /* 0x000fe20003f26070 */
[----:B------:R-:W-:Y:S04]  /*27e0*/  STL.64 [R1+0x140], R22 ;  /* 0x0001401601007387 */ /* 0x000fe80000100a00 */
[----:B------:R0:W2:Y:S01]  /*27f0*/  @!P6 LDG.E.U16 R32, desc[UR20][R20.64] ;  /* 0x000000141420e981 */ /* 0x0000a2000c1e1500 */
[----:B------:R-:W-:-:S03]  /*2800*/  ISETP.GE.U32.AND P6, PT, R3, 0x7fffff10, PT ;  /* 0x7fffff100300780c */ /* 0x000fc60003fc6070 */
[----:B------:R0:W-:Y:S01]  /*2810*/  STL.64 [R1+0x138], R20 ;  /* 0x0001381401007387 */ /* 0x0001e20000100a00 */
[C---:B------:R-:W-:Y:S01]  /*2820*/  IMAD R0, R28.reuse, 0x70, RZ ;  /* 0x000000701c007824 */ /* 0x040fe200078e02ff */
[----:B------:R-:W-:Y:S02]  /*2830*/  PRMT R3, RZ, 0x7610, R3 ;  /* 0x00007610ff037816 */ /* 0x000fe40000000003 */
[----:B------:R1:W-:Y:S01]  /*2840*/  STL.64 [R1+0xd0], R16 ;  /* 0x0000d01001007387 */ /* 0x0003e20000100a00 */
[----:B0-----:R-:W-:-:S03]  /*2850*/  IMAD R20, R28, 0x78, RZ ;  /* 0x000000781c147824 */ /* 0x001fc600078e02ff */
[----:B------:R0:W-:Y:S01]  /*2860*/  STL.64 [R1+0xc8], R12 ;  /* 0x0000c80c01007387 */ /* 0x0001e20000100a00 */
[----:B------:R-:W-:-:S04]  /*2870*/  IMAD.WIDE R22, R20, 0x2, R26 ;  /* 0x0000000214167825 */ /* 0x000fc800078e021a */
[----:B------:R-:W-:Y:S01]  /*2880*/  IMAD.WIDE R20, R20, 0x2, R24 ;  /* 0x0000000214147825 */ /* 0x000fe200078e0218 */
[----:B------:R-:W2:Y:S03]  /*2890*/  @!P1 LDG.E.U16 R8, desc[UR20][R22.64] ;  /* 0x0000001416089981 */ /* 0x000ea6000c1e1500 */
[C---:B-1----:R-:W-:Y:S01]  /*28a0*/  IMAD.WIDE R16, R0.reuse, 0x2, R26 ;  /* 0x0000000200107825 */ /* 0x042fe200078e021a */
[----:B------:R-:W2:Y:S03]  /*28b0*/  @!P1 LDG.E.U16 R3, desc[UR20][R20.64] ;  /* 0x0000001414039981 */ /* 0x000ea6000c1e1500 */
[----:B0-----:R-:W-:Y:S01]  /*28c0*/  IMAD.WIDE R12, R0, 0x2, R24 ;  /* 0x00000002000c7825 */ /* 0x001fe200078e0218 */
[----:B------:R-:W3:Y:S04]  /*28d0*/  @!P6 LDG.E.U16 R14, desc[UR20][R16.64] ;  /* 0x00000014100ee981 */ /* 0x000ee8000c1e1500 */
[----:B------:R0:W3:Y:S01]  /*28e0*/  @!P6 LDG.E.U16 R9, desc[UR20][R12.64] ;  /* 0x000000140c09e981 */ /* 0x0000e2000c1e1500 */
[----:B------:R-:W-:-:S02]  /*28f0*/  VIADD R0, R46, 0xffffffee ;  /* 0xffffffee2e007836 */ /* 0x000fc40000000000 */
[----:B------:R-:W-:Y:S01]  /*2900*/  VIADD R2, R46, 0xfffffff6 ;  /* 0xfffffff62e027836 */ /* 0x000fe20000000000 */
[----:B------:R-:W-:Y:S04]  /*2910*/  STL.64 [R1+0x60], R16 ;  /* 0x0000601001007387 */ /* 0x000fe80000100a00 */
[----:B------:R0:W-:Y:S01]  /*2920*/  STL.64 [R1+0x58], R12 ;  /* 0x0000580c01007387 */ /* 0x0001e20000100a00 */
[----:B------:R-:W-:-:S03]  /*2930*/  ISETP.GE.U32.AND P1, PT, R0, 0x7fffff6f, PT ;  /* 0x7fffff6f0000780c */ /* 0x000fc60003f26070 */
[----:B------:R-:W-:Y:S01]  /*2940*/  STL [R1+0xf30], R22 ;  /* 0x000f301601007387 */ /* 0x000fe20000100800 */
[----:B------:R-:W-:-:S03]  /*2950*/  ISETP.GE.U32.AND P6, PT, R2, 0x7fffff77, PT ;  /* 0x7fffff770200780c */ /* 0x000fc60003fc6070 */
[----:B------:R-:W-:Y:S04]  /*2960*/  STL [R1+0x1000], R22 ;  /* 0x0010001601007387 */ /* 0x000fe80000100800 */
[----:B------:R-:W-:Y:S01]  /*2970*/  STL [R1+0xf2c], R23 ;  /* 0x000f2c1701007387 */ /* 0x000fe20000100800 */
[----:B------:R-:W-:-:S03]  /*2980*/  IMAD R0, R28, 0x9, RZ ;  /* 0x000000091c007824 */ /* 0x000fc600078e02ff */
[----:B------:R-:W-:Y:S01]  /*2990*/  STL [R1+0xfe8], R23 ;  /* 0x000fe81701007387 */ /* 0x000fe20000100800 */
[----:B------:R-:W-:-:S03]  /*29a0*/  IMAD R2, R28, 0x11, RZ ;  /* 0x000000111c027824 */ /* 0x000fc600078e02ff */
[----:B------:R-:W-:Y:S04]  /*29b0*/  STL [R1+0xf38], R20 ;  /* 0x000f381401007387 */ /* 0x000fe80000100800 */
[----:B------:R-:W-:Y:S01]  /*29c0*/  STL [R1+0xff0], R20 ;  /* 0x000ff01401007387 */ /* 0x000fe20000100800 */
[----:B------:R-:W-:-:S03]  /*29d0*/  PRMT R10, RZ, 0x7610, R10 ;  /* 0x00007610ff0a7816 */ /* 0x000fc6000000000a */
[----:B------:R-:W-:Y:S01]  /*29e0*/  STL [R1+0xf34], R21 ;  /* 0x000f341501007387 */ /* 0x000fe20000100800 */
[----:B------:R-:W-:Y:S01]  /*29f0*/  PRMT R19, RZ, 0x7610, R19 ;  /* 0x00007610ff137816 */ /* 0x000fe20000000013 */
[----:B0-----:R-:W-:Y:S01]  /*2a00*/  IMAD.WIDE R12, R2, 0x2, R24 ;  /* 0x00000002020c7825 */ /* 0x001fe200078e0218 */
[----:B------:R-:W-:Y:S02]  /*2a10*/  PRMT R11, RZ, 0x7610, R11 ;  /* 0x00007610ff0b7816 */ /* 0x000fe4000000000b */
[----:B------:R-:W-:Y:S01]  /*2a20*/  PRMT R18, RZ, 0x7610, R18 ;  /* 0x00007610ff127816 */ /* 0x000fe20000000012 */
[C---:B------:R-:W-:Y:S01]  /*2a30*/  IMAD.WIDE R16, R0.reuse, 0x2, R24 ;  /* 0x0000000200107825 */ /* 0x040fe200078e0218 */
[----:B------:R-:W4:Y:S04]  /*2a40*/  @!P1 LDG.E.U16 R10, desc[UR20][R12.64] ;  /* 0x000000140c0a9981 */ /* 0x000f28000c1e1500 */
[----:B------:R-:W4:Y:S04]  /*2a50*/  @!P6 LDG.E.U16 R18, desc[UR20][R16.64] ;  /* 0x000000141012e981 */ /* 0x000f28000c1e1500 */
[----:B--2---:R-:W-:Y:S04]  /*2a60*/  STL [R1+0x85c], R3 ;  /* 0x00085c0301007387 */ /* 0x004fe80000100800 */
[----:B------:R-:W-:Y:S04]  /*2a70*/  STL [R1+0x860], R8 ;  /* 0x0008600801007387 */ /* 0x000fe80000100800 */
[----:B---3--:R0:W-:Y:S04]  /*2a80*/  STL [R1+0x864], R9 ;  /* 0x0008640901007387 */ /* 0x0081e80000100800 */
[----:B------:R1:W-:Y:S01]  /*2a90*/  STL [R1+0x868], R14 ;  /* 0x0008680e01007387 */ /* 0x0003e20000100800 */
[----:B0-----:R-:W-:-:S04]  /*2aa0*/  IMAD.WIDE R8, R0, 0x2, R26 ;  /* 0x0000000200087825 */ /* 0x001fc800078e021a */
[----:B-1----:R-:W-:Y:S01]  /*2ab0*/  IMAD.WIDE R14, R2, 0x2, R26 ;  /* 0x00000002020e7825 */ /* 0x002fe200078e021a */
[----:B------:R0:W-:Y:S04]  /*2ac0*/  STL.64 [R1+0x6b0], R8 ;  /* 0x0006b00801007387 */ /* 0x0001e80000100a00 */
[----:B------:R1:W-:Y:S04]  /*2ad0*/  STL.64 [R1+0x6a8], R16 ;  /* 0x0006a81001007387 */ /* 0x0003e80000100a00 */
[----:B------:R-:W2:Y:S04]  /*2ae0*/  @!P6 LDG.E.U16 R19, desc[UR20][R8.64] ;  /* 0x000000140813e981 */ /* 0x000ea8000c1e1500 */
[----:B------:R3:W2:Y:S04]  /*2af0*/  @!P1 LDG.E.U16 R11, desc[UR20][R14.64] ;  /* 0x000000140e0b9981 */ /* 0x0006a8000c1e1500 */
[----:B0-----:R-:W2:Y:S04]  /*2b00*/  LDL.LU.64 R8, [R1+0x1378] ;  /* 0x0013780001087983 */ /* 0x001ea80000300a00 */
[----:B-1----:R-:W2:Y:S01]  /*2b10*/  LDL.LU.64 R16, [R1+0x1370] ;  /* 0x0013700001107983 */ /* 0x002ea20000300a00 */
[----:B------:R-:W-:-:S02]  /*2b20*/  VIADD R0, R46, 0xffffffde ;  /* 0xffffffde2e007836 */ /* 0x000fc40000000000 */
[----:B------:R-:W-:-:S03]  /*2b30*/  VIADD R3, R46, 0xffffffe6 ;  /* 0xffffffe62e037836 */ /* 0x000fc60000000000 */
[----:B------:R-:W-:Y:S02]  /*2b40*/  ISETP.GE.U32.AND P1, PT, R0, 0x7fffff5f, PT ;  /* 0x7fffff5f0000780c */ /* 0x000fe40003f26070 */
[----:B------:R-:W-:Y:S01]  /*2b50*/  ISETP.GE.U32.AND P6, PT, R3, 0x7fffff67, PT ;  /* 0x7fffff670300780c */ /* 0x000fe20003fc6070 */
[----:B------:R3:W-:Y:S01]  /*2b60*/  STL.64 [R1+0x630], R14 ;  /* 0x0006300e01007387 */ /* 0x0007e20000100a00 */
[C---:B------:R-:W-:Y:S02]  /*2b70*/  IMAD R0, R28.reuse, 0x19, RZ ;  /* 0x000000191c007824 */ /* 0x040fe400078e02ff */
[----:B------:R-:W-:Y:S01]  /*2b80*/  IMAD R2, R28, 0x21, RZ ;  /* 0x000000211c027824 */ /* 0x000fe200078e02ff */
[----:B------:R0:W-:Y:S04]  /*2b90*/  STL.64 [R1+0x628], R12 ;  /* 0x0006280c01007387 */ /* 0x0001e80000100a00 */
[----:B----4-:R-:W-:Y:S01]  /*2ba0*/  STL [R1+0x84c], R10 ;  /* 0x00084c0a01007387 */ /* 0x010fe20000100800 */
[----:B---3--:R-:W-:-:S04]  /*2bb0*/  IMAD.WIDE R14, R2, 0x2, R26 ;  /* 0x00000002020e7825 */ /* 0x008fc800078e021a */
[----:B0-----:R-:W-:Y:S01]  /*2bc0*/  IMAD.WIDE R12, R2, 0x2, R24 ;  /* 0x00000002020c7825 */ /* 0x001fe200078e0218 */
[----:B--2---:R0:W-:Y:S04]  /*2bd0*/  STL [R1+0x850], R11 ;  /* 0x0008500b01007387 */ /* 0x0041e80000100800 */
[----:B------:R-:W-:Y:S01]  /*2be0*/  STL [R1+0x854], R18 ;  /* 0x0008541201007387 */ /* 0x000fe20000100800 */
[----:B------:R-:W-:Y:S02]  /*2bf0*/  PRMT R8, RZ, 0x7610, R8 ;  /* 0x00007610ff087816 */ /* 0x000fe40000000008 */
[----:B------:R-:W-:Y:S01]  /*2c00*/  PRMT R9, RZ, 0x7610, R9 ;  /* 0x00007610ff097816 */ /* 0x000fe20000000009 */
[----:B------:R1:W-:Y:S01]  /*2c10*/  STL [R1+0x858], R19 ;  /* 0x0008581301007387 */ /* 0x0003e20000100800 */
[----:B------:R-:W-:Y:S01]  /*2c20*/  PRMT R17, RZ, 0x7610, R17 ;  /* 0x00007610ff117816 */ /* 0x000fe20000000011 */
[C---:B0-----:R-:W-:Y:S01]  /*2c30*/  IMAD.WIDE R10, R0.reuse, 0x2, R26 ;  /* 0x00000002000a7825 */ /* 0x041fe200078e021a */
[----:B------:R-:W-:Y:S01]  /*2c40*/  PRMT R16, RZ, 0x7610, R16 ;  /* 0x00007610ff107816 */ /* 0x000fe20000000010 */
[----:B------:R-:W2:Y:S04]  /*2c50*/  @!P1 LDG.E.U16 R8, desc[UR20][R12.64] ;  /* 0x000000140c089981 */ /* 0x000ea8000c1e1500 */
[----:B------:R0:W3:Y:S01]  /*2c60*/  @!P1 LDG.E.U16 R9, desc[UR20][R14.64] ;  /* 0x000000140e099981 */ /* 0x0000e2000c1e1500 */
[----:B-1----:R-:W-:-:S03]  /*2c70*/  IMAD.WIDE R18, R0, 0x2, R24 ;  /* 0x0000000200127825 */ /* 0x002fc600078e0218 */
[----:B------:R1:W-:Y:S04]  /*2c80*/  STL.64 [R1+0x5b0], R10 ;  /* 0x0005b00a01007387 */ /* 0x0003e80000100a00 */
[----:B------:R4:W-:Y:S04]  /*2c90*/  STL.64 [R1+0x5a8], R18 ;  /* 0x0005a81201007387 */ /* 0x0009e80000100a00 */
[----:B------:R-:W3:Y:S04]  /*2ca0*/  @!P6 LDG.E.U16 R17, desc[UR20][R10.64] ;  /* 0x000000140a11e981 */ /* 0x000ee8000c1e1500 */
[----:B------:R-:W3:Y:S04]  /*2cb0*/  @!P6 LDG.E.U16 R16, desc[UR20][R18.64] ;  /* 0x000000141210e981 */ /* 0x000ee8000c1e1500 */
[----:B-1----:R-:W3:Y:S04]  /*2cc0*/  LDL.LU.64 R10, [R1+0x1368] ;  /* 0x00136800010a7983 */ /* 0x002ee80000300a00 */
[----:B----4-:R-:W4:Y:S01]  /*2cd0*/  LDL.LU.64 R18, [R1+0x1360] ;  /* 0x0013600001127983 */ /* 0x010f220000300a00 */
[----:B------:R-:W-:-:S02]  /*2ce0*/  VIADD R0, R46, 0xffffffce ;  /* 0xffffffce2e007836 */ /* 0x000fc40000000000 */
[----:B------:R-:W-:-:S03]  /*2cf0*/  VIADD R3, R46, 0xffffffd6 ;  /* 0xffffffd62e037836 */ /* 0x000fc60000000000 */
[----:B------:R-:W-:Y:S02]  /*2d00*/  ISETP.GE.U32.AND P1, PT, R0, 0x7fffff4f, PT ;  /* 0x7fffff4f0000780c */ /* 0x000fe40003f26070 */
[----:B------:R-:W-:Y:S01]  /*2d10*/  ISETP.GE.U32.AND P6, PT, R3, 0x7fffff57, PT ;  /* 0x7fffff570300780c */ /* 0x000fe20003fc6070 */
[----:B------:R0:W-:Y:S01]  /*2d20*/  STL.64 [R1+0x530], R14 ;  /* 0x0005300e01007387 */ /* 0x0001e20000100a00 */
[C---:B------:R-:W-:Y:S02]  /*2d30*/  IMAD R0, R28.reuse, 0x29, RZ ;  /* 0x000000291c007824 */ /* 0x040fe400078e02ff */
[----:B------:R-:W-:Y:S01]  /*2d40*/  IMAD R2, R28, 0x31, RZ ;  /* 0x000000311c027824 */ /* 0x000fe200078e02ff */
[----:B------:R1:W-:Y:S03]  /*2d50*/  STL.64 [R1+0x528], R12 ;  /* 0x0005280c01007387 */ /* 0x0003e60000100a00 */
[----:B0-----:R-:W-:-:S04]  /*2d60*/  IMAD.WIDE R14, R2, 0x2, R26 ;  /* 0x00000002020e7825 */ /* 0x001fc800078e021a */
[----:B-1----:R-:W-:Y:S01]  /*2d70*/  IMAD.WIDE R12, R2, 0x2, R24 ;  /* 0x00000002020c7825 */ /* 0x002fe200078e0218 */
[----:B--2---:R-:W-:Y:S04]  /*2d80*/  STL [R1+0x83c], R8 ;  /* 0x00083c0801007387 */ /* 0x004fe80000100800 */
[----:B---3--:R0:W-:Y:S02]  /*2d90*/  STL [R1+0x840], R9 ;  /* 0x0008400901007387 */ /* 0x0081e40000100800 */
[----:B0-----:R-:W-:Y:S02]  /*2da0*/  IMAD.WIDE R8, R0, 0x2, R26 ;  /* 0x0000000200087825 */ /* 0x001fe400078e021a */
[----:B------:R-:W-:Y:S04]  /*2db0*/  STL [R1+0x844], R16 ;  /* 0x0008441001007387 */ /* 0x000fe80000100800 */
[----:B------:R0:W-:Y:S01]  /*2dc0*/  STL [R1+0x848], R17 ;  /* 0x0008481101007387 */ /* 0x0001e20000100800 */
[----:B------:R-:W-:-:S02]  /*2dd0*/  PRMT R10, RZ, 0x7610, R10 ;  /* 0x00007610ff0a7816 */ /* 0x000fc4000000000a */
[----:B------:R-:W-:Y:S02]  /*2de0*/  PRMT R11, RZ, 0x7610, R11 ;  /* 0x00007610ff0b7816 */ /* 0x000fe4000000000b */
[----:B----4-:R-:W-:Y:S02]  /*2df0*/  PRMT R19, RZ, 0x7610, R19 ;  /* 0x00007610ff137816 */ /* 0x010fe40000000013 */
[----:B------:R-:W-:Y:S01]  /*2e00*/  PRMT R18, RZ, 0x7610, R18 ;  /* 0x00007610ff127816 */ /* 0x000fe20000000012 */
[----:B0-----:R-:W-:Y:S01]  /*2e10*/  IMAD.WIDE R16, R0, 0x2, R24 ;  /* 0x0000000200107825 */ /* 0x001fe200078e0218 */
[----:B------:R0:W-:Y:S04]  /*2e20*/  STL.64 [R1+0x4b0], R8 ;  /* 0x0004b00801007387 */ /* 0x0001e80000100a00 */
[----:B------:R-:W2:Y:S04]  /*2e30*/  @!P1 LDG.E.U16 R10, desc[UR20][R12.64] ;  /* 0x000000140c0a9981 */ /* 0x000ea8000c1e1500 */
[----:B------:R1:W-:Y:S04]  /*2e40*/  STL.64 [R1+0x4a8], R16 ;  /* 0x0004a81001007387 */ /* 0x0003e80000100a00 */
[----:B------:R-:W3:Y:S04]  /*2e50*/  @!P6 LDG.E.U16 R19, desc[UR20][R8.64] ;  /* 0x000000140813e981 */ /* 0x000ee8000c1e1500 */
[----:B------:R4:W3:Y:S04]  /*2e60*/  @!P1 LDG.E.U16 R11, desc[UR20][R14.64] ;  /* 0x000000140e0b9981 */ /* 0x0008e8000c1e1500 */
[----:B------:R-:W3:Y:S04]  /*2e70*/  @!P6 LDG.E.U16 R18, desc[UR20][R16.64] ;  /* 0x000000141012e981 */ /* 0x000ee8000c1e1500 */
[----:B0-----:R-:W3:Y:S04]  /*2e80*/  LDL.LU.64 R8, [R1+0x1358] ;  /* 0x0013580001087983 */ /* 0x001ee80000300a00 */
[----:B-1----:R-:W3:Y:S01]  /*2e90*/  LDL.LU.64 R16, [R1+0x1350] ;  /* 0x0013500001107983 */ /* 0x002ee20000300a00 */
        /* <DEDUP_REMOVED lines=8> */
[----:B----4-:R-:W-:-:S04]  /*2f20*/  IMAD.WIDE R14, R2, 0x2, R26 ;  /* 0x00000002020e7825 */ /* 0x010fc800078e021a */
[----:B0-----:R-:W-:Y:S01]  /*2f30*/  IMAD.WIDE R12, R2, 0x2, R24 ;  /* 0x00000002020c7825 */ /* 0x001fe200078e0218 */
[----:B--2---:R-:W-:Y:S04]  /*2f40*/  STL [R1+0x82c], R10 ;  /* 0x00082c0a01007387 */ /* 0x004fe80000100800 */
[----:B---3--:R0:W-:Y:S04]  /*2f50*/  STL [R1+0x830], R11 ;  /* 0x0008300b01007387 */ /* 0x0081e80000100800 */
[----:B------:R-:W-:Y:S01]  /*2f60*/  STL [R1+0x834], R18 ;  /* 0x0008341201007387 */ /* 0x000fe20000100800 */
[----:B------:R-:W-:-:S03]  /*2f70*/  PRMT R8, RZ, 0x7610, R8 ;  /* 0x00007610ff087816 */ /* 0x000fc60000000008 */
[----:B------:R1:W-:Y:S01]  /*2f80*/  STL [R1+0x838], R19 ;  /* 0x0008381301007387 */ /* 0x0003e20000100800 */
[----:B------:R-:W-:Y:S01]  /*2f90*/  PRMT R9, RZ, 0x7610, R9 ;  /* 0x00007610ff097816 */ /* 0x000fe20000000009 */
[C---:B0-----:R-:W-:Y:S01]  /*2fa0*/  IMAD.WIDE R10, R0.reuse, 0x2, R26 ;  /* 0x00000002000a7825 */ /* 0x041fe200078e021a */
[----:B------:R-:W-:Y:S01]  /*2fb0*/  PRMT R17, RZ, 0x7610, R17 ;  /* 0x00007610ff117816 */ /* 0x000fe20000000011 */
[----:B------:R-:W2:Y:S01]  /*2fc0*/  @!P1 LDG.E.U16 R8, desc[UR20][R12.64] ;  /* 0x000000140c089981 */ /* 0x000ea2000c1e1500 */
[----:B------:R-:W-:Y:S01]  /*2fd0*/  PRMT R16, RZ, 0x7610, R16 ;  /* 0x00007610ff107816 */ /* 0x000fe20000000010 */
[----:B-1----:R-:W-:Y:S02]  /*2fe0*/  IMAD.WIDE R18, R0, 0x2, R24 ;  /* 0x0000000200127825 */ /* 0x002fe400078e0218 */
[----:B------:R0:W-:Y:S04]  /*2ff0*/  STL.64 [R1+0x3b0], R10 ;  /* 0x0003b00a01007387 */ /* 0x0001e80000100a00 */
        /* <DEDUP_REMOVED lines=8> */
[----:B------:R-:W-:Y:S01]  /*3080*/  ISETP.GE.U32.AND P1, PT, R0, 0x7fffff2f, PT ;  /* 0x7fffff2f0000780c */ /* 0x000fe20003f26070 */
[----:B------:R4:W-:Y:S01]  /*3090*/  STL.64 [R1+0x330], R14 ;  /* 0x0003300e01007387 */ /* 0x0009e20000100a00 */
[----:B------:R-:W-:Y:S01]  /*30a0*/  ISETP.GE.U32.AND P6, PT, R3, 0x7fffff37, PT ;  /* 0x7fffff370300780c */ /* 0x000fe20003fc6070 */
[C---:B------:R-:W-:Y:S02]  /*30b0*/  IMAD R2, R28.reuse, 0x51, RZ ;  /* 0x000000511c027824 */ /* 0x040fe400078e02ff */
[----:B------:R0:W-:Y:S01]  /*30c0*/  STL.64 [R1+0x328], R12 ;  /* 0x0003280c01007387 */ /* 0x0001e20000100a00 */
[----:B------:R-:W-:Y:S02]  /*30d0*/  IMAD R0, R28, 0x49, RZ ;  /* 0x000000491c007824 */ /* 0x000fe400078e02ff */
        /* <DEDUP_REMOVED lines=8> */
[----:B0-----:R-:W-:Y:S01]  /*3160*/  IMAD.WIDE R8, R0, 0x2, R26 ;  /* 0x0000000200087825 */ /* 0x001fe200078e021a */
[----:B------:R-:W-:Y:S01]  /*3170*/  PRMT R18, RZ, 0x7610, R18 ;  /* 0x00007610ff127816 */ /* 0x000fe20000000012 */
[----:B------:R-:W2:Y:S01]  /*3180*/  @!P1 LDG.E.U16 R10, desc[UR20][R14.64] ;  /* 0x000000140e0a9981 */ /* 0x000ea2000c1e1500 */
[----:B------:R-:W-:Y:S01]  /*3190*/  PRMT R19, RZ, 0x7610, R19 ;  /* 0x00007610ff137816 */ /* 0x000fe20000000013 */
[----:B-1----:R-:W-:-:S03]  /*31a0*/  IMAD.WIDE R16, R2, 0x2, R26 ;  /* 0x0000000202107825 */ /* 0x002fc600078e021a */
[----:B------:R-:W3:Y:S04]  /*31b0*/  @!P6 LDG.E.U16 R18, desc[UR20][R12.64] ;  /* 0x000000140c12e981 */ /* 0x000ee8000c1e1500 */
[----:B------:R0:W4:Y:S04]  /*31c0*/  @!P1 LDG.E.U16 R11, desc[UR20][R16.64] ;  /* 0x00000014100b9981 */ /* 0x000128000c1e1500 */
[----:B------:R1:W-:Y:S04]  /*31d0*/  STL.64 [R1+0x2b0], R8 ;  /* 0x0002b00801007387 */ /* 0x0003e80000100a00 */
[----:B------:R-:W3:Y:S04]  /*31e0*/  @!P6 LDG.E.U16 R19, desc[UR20][R8.64] ;  /* 0x000000140813e981 */ /* 0x000ee8000c1e1500 */
[----:B------:R0:W-:Y:S04]  /*31f0*/  STL.64 [R1+0x2a8], R12 ;  /* 0x0002a80c01007387 */ /* 0x0001e80000100a00 */
[----:B-1----:R-:W3:Y:S04]  /*3200*/  LDL.LU.64 R8, [R1+0x1338] ;  /* 0x0013380001087983 */ /* 0x002ee80000300a00 */
[----:B0-----:R-:W3:Y:S01]  /*3210*/  LDL.LU.64 R12, [R1+0x1330] ;  /* 0x00133000010c7983 */ /* 0x001ee20000300a00 */
[----:B------:R-:W-:-:S02]  /*3220*/  VIADD R3, R46, 0xffffffa6 ;  /* 0xffffffa62e037836 */ /* 0x000fc40000000000 */
[----:B------:R-:W-:Y:S01]  /*3230*/  VIADD R0, R46, 0xffffff9e ;  /* 0xffffff9e2e007836 */ /* 0x000fe20000000000 */
[----:B------:R0:W-:Y:S02]  /*3240*/  STL.64 [R1+0x230], R16 ;  /* 0x0002301001007387 */ /* 0x0001e40000100a00 */
[----:B------:R-:W-:Y:S02]  /*3250*/  ISETP.GE.U32.AND P6, PT, R3, 0x7fffff27, PT ;  /* 0x7fffff270300780c */ /* 0x000fe40003fc6070 */
[----:B------:R-:W-:Y:S01]  /*3260*/  ISETP.GE.U32.AND P1, PT, R0, 0x7fffff1f, PT ;  /* 0x7fffff1f0000780c */ /* 0x000fe20003f26070 */
[----:B------:R1:W-:Y:S01]  /*3270*/  STL.64 [R1+0x228], R14 ;  /* 0x0002280e01007387 */ /* 0x0003e20000100a00 */
[C---:B------:R-:W-:Y:S01]  /*3280*/  IMAD R0, R28.reuse, 0x59, RZ ;  /* 0x000000591c007824 */ /* 0x040fe200078e02ff */
[----:B------:R-:W-:Y:S01]  /*3290*/  PRMT R31, RZ, 0x7610, R31 ;  /* 0x00007610ff1f7816 */ /* 0x000fe2000000001f */
[----:B------:R-:W-:Y:S01]  /*32a0*/  IMAD R2, R28, 0x61, RZ ;  /* 0x000000611c027824 */ /* 0x000fe200078e02ff */
[----:B------:R-:W-:-:S03]  /*32b0*/  PRMT R30, RZ, 0x7610, R30 ;  /* 0x00007610ff1e7816 */ /* 0x000fc6000000001e */
[----:B0-----:R-:W-:-:S04]  /*32c0*/  IMAD.WIDE R16, R2, 0x2, R26 ;  /* 0x0000000202107825 */ /* 0x001fc800078e021a */
[----:B-1----:R-:W-:Y:S01]  /*32d0*/  IMAD.WIDE R14, R2, 0x2, R24 ;  /* 0x00000002020e7825 */ /* 0x002fe200078e0218 */
[----:B--2---:R-:W-:Y:S04]  /*32e0*/  STL [R1+0x80c], R10 ;  /* 0x00080c0a01007387 */ /* 0x004fe80000100800 */
[----:B----4-:R0:W-:Y:S04]  /*32f0*/  STL [R1+0x810], R11 ;  /* 0x0008100b01007387 */ /* 0x0101e80000100800 */
[----:B---3--:R-:W-:Y:S04]  /*3300*/  STL [R1+0x814], R18 ;  /* 0x0008141201007387 */ /* 0x008fe80000100800 */
[----:B------:R1:W-:Y:S01]  /*3310*/  STL [R1+0x818], R19 ;  /* 0x0008181301007387 */ /* 0x0003e20000100800 */
[----:B0-----:R-:W-:-:S04]  /*3320*/  IMAD.WIDE R10, R0, 0x2, R26 ;  /* 0x00000002000a7825 */ /* 0x001fc800078e021a */
[----:B-1----:R-:W-:Y:S01]  /*3330*/  IMAD.WIDE R18, R0, 0x2, R24 ;  /* 0x0000000200127825 */ /* 0x002fe200078e0218 */
[----:B------:R0:W-:Y:S01]  /*3340*/  STL.64 [R1+0x1b0], R10 ;  /* 0x0001b00a01007387 */ /* 0x0001e20000100a00 */
[----:B------:R-:W-:Y:S02]  /*3350*/  PRMT R12, RZ, 0x7610, R12 ;  /* 0x00007610ff0c7816 */ /* 0x000fe4000000000c */
[----:B------:R-:W-:Y:S01]  /*3360*/  PRMT R13, RZ, 0x7610, R13 ;  /* 0x00007610ff0d7816 */ /* 0x000fe2000000000d */
[----:B------:R1:W-:Y:S04]  /*3370*/  STL.64 [R1+0x1a8], R18 ;  /* 0x0001a81201007387 */ /* 0x0003e80000100a00 */
[----:B------:R-:W2:Y:S04]  /*3380*/  @!P6 LDG.E.U16 R31, desc[UR20][R10.64] ;  /* 0x000000140a1fe981 */ /* 0x000ea8000c1e1500 */
[----:B------:R-:W3:Y:S04]  /*3390*/  @!P6 LDG.E.U16 R30, desc[UR20][R18.64] ;  /* 0x00000014121ee981 */ /* 0x000ee8000c1e1500 */
[----:B------:R4:W2:Y:S04]  /*33a0*/  @!P1 LDG.E.U16 R12, desc[UR20][R14.64] ;  /* 0x000000140e0c9981 */ /* 0x0008a8000c1e1500 */
[----:B0-----:R-:W2:Y:S04]  /*33b0*/  LDL.LU.64 R10, [R1+0x1328] ;  /* 0x00132800010a7983 */ /* 0x001ea80000300a00 */
[----:B-1----:R-:W2:Y:S04]  /*33c0*/  LDL.LU.64 R18, [R1+0x1320] ;  /* 0x0013200001127983 */ /* 0x002ea80000300a00 */
[----:B------:R0:W2:Y:S01]  /*33d0*/  @!P1 LDG.E.U16 R13, desc[UR20][R16.64] ;  /* 0x00000014100d9981 */ /* 0x0000a2000c1e1500 */
[----:B------:R-:W-:-:S02]  /*33e0*/  VIADD R0, R46, 0xffffff8e ;  /* 0xffffff8e2e007836 */ /* 0x000fc40000000000 */
[----:B------:R-:W-:-:S03]  /*33f0*/  VIADD R3, R46, 0xffffff96 ;  /* 0xffffff962e037836 */ /* 0x000fc60000000000 */
[----:B------:R-:W-:Y:S01]  /*3400*/  ISETP.GE.U32.AND P1, PT, R0, 0x7fffff0f, PT ;  /* 0x7fffff0f0000780c */ /* 0x000fe20003f26070 */
[----:B------:R-:W-:Y:S01]  /*3410*/  IMAD R0, R28, 0x69, RZ ;  /* 0x000000691c007824 */ /* 0x000fe200078e02ff */
[----:B------:R-:W-:Y:S01]  /*3420*/  STL.64 [R1+0x130], R16 ;  /* 0x0001301001007387 */ /* 0x000fe20000100a00 */
[----:B------:R-:W-:-:S03]  /*3430*/  ISETP.GE.U32.AND P6, PT, R3, 0x7fffff17, PT ;  /* 0x7fffff170300780c */ /* 0x000fc60003fc6070 */
[----:B------:R4:W-:Y:S01]  /*3440*/  STL.64 [R1+0x128], R14 ;  /* 0x0001280e01007387 */ /* 0x0009e20000100a00 */
[----:B------:R-:W-:Y:S01]  /*3450*/  IMAD R2, R28, 0x71, RZ ;  /* 0x000000711c027824 */ /* 0x000fe200078e02ff */
[----:B------:R-:W-:Y:S02]  /*3460*/  PRMT R6, RZ, 0x7610, R6 ;  /* 0x00007610ff067816 */ /* 0x000fe40000000006 */
[----:B------:R-:W-:Y:S01]  /*3470*/  PRMT R7, RZ, 0x7610, R7 ;  /* 0x00007610ff077816 */ /* 0x000fe20000000007 */
[----:B----4-:R-:W-:-:S04]  /*3480*/  IMAD.WIDE R14, R0, 0x2, R26 ;  /* 0x00000002000e7825 */ /* 0x010fc800078e021a */
[----:B0-----:R-:W-:-:S05]  /*3490*/  IMAD.WIDE R16, R2, 0x2, R26 ;  /* 0x0000000202107825 */ /* 0x001fca00078e021a */
[----:B------:R0:W4:Y:S04]  /*34a0*/  @!P1 LDG.E.U16 R7, desc[UR20][R16.64] ;  /* 0x0000001410079981 */ /* 0x000128000c1e1500 */
[----:B---3--:R-:W-:Y:S04]  /*34b0*/  STL [R1+0x804], R30 ;  /* 0x0008041e01007387 */ /* 0x008fe80000100800 */
[----:B--2---:R1:W-:Y:S04]  /*34c0*/  STL [R1+0x808], R31 ;  /* 0x0008081f01007387 */ /* 0x0043e80000100800 */
[----:B------:R-:W-:Y:S01]  /*34d0*/  STL.64 [R1+0xc0], R14 ;  /* 0x0000c00e01007387 */ /* 0x000fe20000100a00 */
[----:B------:R-:W-:-:S03]  /*34e0*/  PRMT R18, RZ, 0x7610, R18 ;  /* 0x00007610ff127816 */ /* 0x000fc60000000012 */
[----:B------:R-:W-:Y:S01]  /*34f0*/  STL [R1+0x7fc], R12 ;  /* 0x0007fc0c01007387 */ /* 0x000fe20000100800 */
[----:B------:R-:W-:Y:S01]  /*3500*/  PRMT R19, RZ, 0x7610, R19 ;  /* 0x00007610ff137816 */ /* 0x000fe20000000013 */
[--C-:B-1----:R-:W-:Y:S02]  /*3510*/  IMAD.WIDE R30, R0, 0x2, R24.reuse ;  /* 0x00000002001e7825 */ /* 0x102fe400078e0218 */
[----:B------:R1:W-:Y:S04]  /*3520*/  STL [R1+0x800], R13 ;  /* 0x0008000d01007387 */ /* 0x0003e80000100800 */
[----:B------:R-:W2:Y:S04]  /*3530*/  @!P6 LDG.E.U16 R18, desc[UR20][R30.64] ;  /* 0x000000141e12e981 */ /* 0x000ea8000c1e1500 */
[----:B------:R-:W3:Y:S01]  /*3540*/  @!P6 LDG.E.U16 R19, desc[UR20][R14.64] ;  /* 0x000000140e13e981 */ /* 0x000ee2000c1e1500 */
[----:B-1----:R-:W-:-:S03]  /*3550*/  IMAD.WIDE R12, R2, 0x2, R24 ;  /* 0x00000002020c7825 */ /* 0x002fc600078e0218 */
[----:B------:R-:W-:Y:S04]  /*3560*/  STL.64 [R1+0xb8], R30 ;  /* 0x0000b81e01007387 */ /* 0x000fe80000100a00 */
[----:B------:R1:W4:Y:S04]  /*3570*/  @!P1 LDG.E.U16 R6, desc[UR20][R12.64] ;  /* 0x000000140c069981 */ /* 0x000328000c1e1500 */
[----:B------:R-:W4:Y:S01]  /*3580*/  LDL.LU.64 R14, [R1+0x1318] ;  /* 0x00131800010e7983 */ /* 0x000f220000300a00 */
[C---:B------:R-:W-:Y:S02]  /*3590*/  VIADD R0, R46.reuse, 0xfffffffe ;  /* 0xfffffffe2e007836 */ /* 0x040fe40000000000 */
[----:B------:R-:W-:Y:S01]  /*35a0*/  VIADD R3, R46, 0xffffff86 ;  /* 0xffffff862e037836 */ /* 0x000fe20000000000 */
[----:B------:R0:W-:Y:S02]  /*35b0*/  STL.64 [R1+0x50], R16 ;  /* 0x0000501001007387 */ /* 0x0001e40000100a00 */
[----:B------:R-:W-:-:S02]  /*35c0*/  ISETP.GE.U32.AND P1, PT, R0, 0x7fffff7f, PT ;  /* 0x7fffff7f0000780c */ /* 0x000fc40003f26070 */
[----:B------:R-:W-:Y:S01]  /*35d0*/  ISETP.GE.U32.AND P6, PT, R3, 0x7fffff07, PT ;  /* 0x7fffff070300780c */ /* 0x000fe20003fc6070 */
[----:B------:R1:W-:Y:S01]  /*35e0*/  STL.64 [R1+0x48], R12 ;  /* 0x0000480c01007387 */ /* 0x0003e20000100a00 */
[----:B------:R-:W-:Y:S02]  /*35f0*/  PRMT R3, RZ, 0x7610, R3 ;  /* 0x00007610ff037816 */ /* 0x000fe40000000003 */
[----:B------:R-:W-:Y:S01]  /*3600*/  PRMT R10, RZ, 0x7610, R10 ;  /* 0x00007610ff0a7816 */ /* 0x000fe2000000000a */
[C---:B0-----:R-:W-:Y:S01]  /*3610*/  IMAD R16, R28.reuse, 0x79, RZ ;  /* 0x000000791c107824 */ /* 0x041fe200078e02ff */
[----:B------:R-:W-:Y:S01]  /*3620*/  PRMT R11, RZ, 0x7610, R11 ;  /* 0x00007610ff0b7816 */ /* 0x000fe2000000000b */
[----:B-1----:R-:W-:-:S05]  /*3630*/  IMAD.WIDE R12, R28, 0x2, R26 ;  /* 0x000000021c0c7825 */ /* 0x002fca00078e021a */
[----:B------:R-:W4:Y:S04]  /*3640*/  @!P1 LDG.E.U16 R10, desc[UR20][R12.64] ;  /* 0x000000140c0a9981 */ /* 0x000f28000c1e1500 */
[----:B--2---:R-:W-:Y:S04]  /*3650*/  STL [R1+0x7f4], R18 ;  /* 0x0007f41201007387 */ /* 0x004fe80000100800 */
[----:B---3--:R0:W-:Y:S04]  /*3660*/  STL [R1+0x7f8], R19 ;  /* 0x0007f81301007387 */ /* 0x0081e80000100800 */
[----:B----4-:R-:W-:Y:S04]  /*3670*/  STL [R1+0x7ec], R6 ;  /* 0x0007ec0601007387 */ /* 0x010fe80000100800 */
[----:B------:R1:W-:Y:S01]  /*3680*/  STL [R1+0x7f0], R7 ;  /* 0x0007f00701007387 */ /* 0x0003e20000100800 */
[----:B------:R-:W-:Y:S01]  /*3690*/  PRMT R15, RZ, 0x7610, R15 ;  /* 0x00007610ff0f7816 */ /* 0x000fe2000000000f */
[----:B0-----:R-:W-:-:S04]  /*36a0*/  IMAD.WIDE R18, R16, 0x2, R26 ;  /* 0x0000000210127825 */ /* 0x001fc800078e021a */
[--C-:B------:R-:W-:Y:S01]  /*36b0*/  IMAD.WIDE R16, R16, 0x2, R24.reuse ;  /* 0x0000000210107825 */ /* 0x100fe200078e0218 */
[----:B------:R-:W2:Y:S03]  /*36c0*/  @!P6 LDG.E.U16 R15, desc[UR20][R18.64] ;  /* 0x00000014120fe981 */ /* 0x000ea6000c1e1500 */
[----:B-1----:R-:W-:Y:S01]  /*36d0*/  IMAD.WIDE R6, R28, 0x2, R24 ;  /* 0x000000021c067825 */ /* 0x002fe200078e0218 */
[----:B------:R-:W3:Y:S04]  /*36e0*/  @!P6 LDG.E.U16 R11, desc[UR20][R16.64] ;  /* 0x00000014100be981 */ /* 0x000ee8000c1e1500 */
[----:B------:R0:W4:Y:S01]  /*36f0*/  @!P1 LDG.E.U16 R3, desc[UR20][R6.64] ;  /* 0x0000001406039981 */ /* 0x000122000c1e1500 */
[----:B------:R-:W-:-:S03]  /*3700*/  VIADD R0, R46, 0xfffffff5 ;  /* 0xfffffff52e007836 */ /* 0x000fc60000000000 */
[----:B------:R-:W-:Y:S02]  /*3710*/  STL [R1+0xf40], R18 ;  /* 0x000f401201007387 */ /* 0x000fe40000100800 */
[----:B------:R-:W-:Y:S02]  /*3720*/  ISETP.GE.U32.AND P1, PT, R0, 0x7fffff76, PT ;  /* 0x7fffff760000780c */ /* 0x000fe40003f26070 */
[----:B------:R-:W-:Y:S01]  /*3730*/  STL.64 [R1+0x730], R12 ;  /* 0x0007300c01007387 */ /* 0x000fe20000100a00 */
[----:B------:R-:W-:-:S03]  /*3740*/  IMAD.SHL.U32 R0, R28, 0x2, RZ ;  /* 0x000000021c007824 */ /* 0x000fc600078e00ff */
[----:B------:R-:W-:Y:S01]  /*3750*/  STL [R1+0xff8], R18 ;  /* 0x000ff81201007387 */ /* 0x000fe20000100800 */
[----:B------:R-:W-:-:S03]  /*3760*/  VIADD R2, R46, 0xfffffffd ;  /* 0xfffffffd2e027836 */ /* 0x000fc60000000000 */
[----:B------:R0:W-:Y:S04]  /*3770*/  STL.64 [R1+0x728], R6 ;  /* 0x0007280601007387 */ /* 0x0001e80000100a00 */
[----:B------:R-:W-:Y:S01]  /*3780*/  STL [R1+0xf3c], R19 ;  /* 0x000f3c1301007387 */ /* 0x000fe20000100800 */
[----:B------:R-:W-:-:S03]  /*3790*/  IMAD.WIDE R30, R0, 0x2, R26 ;  /* 0x00000002001e7825 */ /* 0x000fc600078e021a */
[----:B------:R-:W-:Y:S04]  /*37a0*/  STL [R1+0x1008], R19 ;  /* 0x0010081301007387 */ /* 0x000fe80000100800 */
[----:B------:R-:W-:Y:S01]  /*37b0*/  STL [R1+0x10a0], R19 ;  /* 0x0010a01301007387 */ /* 0x000fe20000100800 */
[----:B------:R-:W-:-:S03]  /*37c0*/  ISETP.GE.U32.AND P6, PT, R2, 0x7fffff7e, PT ;  /* 0x7fffff7e0200780c */ /* 0x000fc60003fc6070 */
[----:B------:R-:W-:Y:S04]  /*37d0*/  STL [R1+0xf48], R16 ;  /* 0x000f481001007387 */ /* 0x000fe80000100800 */
[----:B------:R-:W-:Y:S04]  /*37e0*/  STL [R1+0x1018], R16 ;  /* 0x0010181001007387 */ /* 0x000fe80000100800 */
[----:B------:R-:W-:Y:S01]  /*37f0*/  STL [R1+0xf44], R17 ;  /* 0x000f441101007387 */ /* 0x000fe20000100800 */
[----:B------:R-:W-:-:S03]  /*3800*/  IMAD R2, R28, 0xa, RZ ;  /* 0x0000000a1c027824 */ /* 0x000fc600078e02ff */
[----:B------:R-:W-:Y:S04]  /*3810*/  STL [R1+0x100c], R17 ;  /* 0x00100c1101007387 */ /* 0x000fe80000100800 */
[----:B------:R-:W-:Y:S01]  /*3820*/  STL.64 [R1+0x1088], R16 ;  /* 0x0010881001007387 */ /* 0x000fe20000100a00 */
[----:B------:R-:W-:Y:S01]  /*3830*/  PRMT R8, RZ, 0x7610, R8 ;  /* 0x00007610ff087816 */ /* 0x000fe20000000008 */
[----:B0-----:R-:W-:Y:S01]  /*3840*/  IMAD.WIDE R6, R0, 0x2, R24 ;  /* 0x0000000200067825 */ /* 0x001fe200078e0218 */
[----:B------:R-:W-:Y:S02]  /*3850*/  PRMT R40, RZ, 0x7610, R40 ;  /* 0x00007610ff287816 */ /* 0x000fe40000000028 */
[----:B------:R-:W-:Y:S01]  /*3860*/  PRMT R9, RZ, 0x7610, R9 ;  /* 0x00007610ff097816 */ /* 0x000fe20000000009 */
[----:B------:R-:W-:Y:S01]  /*3870*/  IMAD.WIDE R12, R2, 0x2, R26 ;  /* 0x00000002020c7825 */ /* 0x000fe200078e021a */
[----:B------:R-:W-:-:S02]  /*3880*/  PRMT R14, RZ, 0x7610, R14 ;  /* 0x00007610ff0e7816 */ /* 0x000fc4000000000e */
[----:B------:R-:W3:Y:S04]  /*3890*/  @!P6 LDG.E.U16 R40, desc[UR20][R30.64] ;  /* 0x000000141e28e981 */ /* 0x000ee8000c1e1500 */
[----:B------:R0:W3:Y:S04]  /*38a0*/  @!P1 LDG.E.U16 R9, desc[UR20][R12.64] ;  /* 0x000000140c099981 */ /* 0x0000e8000c1e1500 */
[----:B------:R-:W3:Y:S04]  /*38b0*/  @!P6 LDG.E.U16 R14, desc[UR20][R6.64] ;  /* 0x00000014060ee981 */ /* 0x000ee8000c1e1500 */
[----:B----4-:R-:W-:Y:S04]  /*38c0*/  STL [R1+0x7e4], R3 ;  /* 0x0007e40301007387 */ /* 0x010fe80000100800 */
[----:B------:R1:W-:Y:S04]  /*38d0*/  STL.64 [R1+0x720], R30 ;  /* 0x0007201e01007387 */ /* 0x0003e80000100a00 */
[----:B------:R-:W-:Y:S04]  /*38e0*/  STL [R1+0x7e8], R10 ;  /* 0x0007e80a01007387 */ /* 0x000fe80000100800 */
[----:B--2---:R-:W-:Y:S04]  /*38f0*/  STL [R1+0x7e0], R15 ;  /* 0x0007e00f01007387 */ /* 0x004fe80000100800 */
[----:B---3--:R2:W-:Y:S04]  /*3900*/  STL [R1+0x7dc], R11 ;  /* 0x0007dc0b01007387 */ /* 0x0085e80000100800 */
[----:B------:R3:W-:Y:S04]  /*3910*/  STL.64 [R1+0x718], R6 ;  /* 0x0007180601007387 */ /* 0x0007e80000100a00 */
[----:B-1----:R-:W4:Y:S01]  /*3920*/  LDL.LU.64 R30, [R1+0x1310] ;  /* 0x00131000011e7983 */ /* 0x002f220000300a00 */
[----:B--2---:R-:W-:-:S05]  /*3930*/  IMAD.WIDE R10, R2, 0x2, R24 ;  /* 0x00000002020a7825 */ /* 0x004fca00078e0218 */
[----:B------:R1:W2:Y:S04]  /*3940*/  @!P1 LDG.E.U16 R8, desc[UR20][R10.64] ;  /* 0x000000140a089981 */ /* 0x0002a8000c1e1500 */
[----:B---3--:R-:W3:Y:S01]  /*3950*/  LDL.LU.64 R6, [R1+0x1308] ;  /* 0x0013080001067983 */ /* 0x008ee20000300a00 */
[C---:B------:R-:W-:Y:S02]  /*3960*/  VIADD R3, R46.reuse, 0xffffffed ;  /* 0xffffffed2e037836 */ /* 0x040fe40000000000 */
[----:B------:R-:W-:-:S03]  /*3970*/  VIADD R0, R46, 0xffffffe5 ;  /* 0xffffffe52e007836 */ /* 0x000fc60000000000 */
[----:B------:R-:W-:Y:S01]  /*3980*/  ISETP.GE.U32.AND P6, PT, R3, 0x7fffff6e, PT ;  /* 0x7fffff6e0300780c */ /* 0x000fe20003fc6070 */
[----:B------:R0:W-:Y:S01]  /*3990*/  STL.64 [R1+0x6a0], R12 ;  /* 0x0006a00c01007387 */ /* 0x0001e20000100a00 */
[----:B------:R-:W-:Y:S01]  /*39a0*/  ISETP.GE.U32.AND P1, PT, R0, 0x7fffff66, PT ;  /* 0x7fffff660000780c */ /* 0x000fe20003f26070 */
[C---:B------:R-:W-:Y:S02]  /*39b0*/  IMAD R0, R28.reuse, 0x12, RZ ;  /* 0x000000121c007824 */ /* 0x040fe400078e02ff */
[----:B------:R1:W-:Y:S01]  /*39c0*/  STL.64 [R1+0x698], R10 ;  /* 0x0006980a01007387 */ /* 0x0003e20000100a00 */
[----:B------:R-:W-:-:S04]  /*39d0*/  IMAD R2, R28, 0x1a, RZ ;  /* 0x0000001a1c027824 */ /* 0x000fc800078e02ff */
[----:B0-----:R-:W-:-:S04]  /*39e0*/  IMAD.WIDE R12, R2, 0x2, R26 ;  /* 0x00000002020c7825 */ /* 0x001fc800078e021a */
[----:B-1----:R-:W-:Y:S01]  /*39f0*/  IMAD.WIDE R10, R2, 0x2, R24 ;  /* 0x00000002020a7825 */ /* 0x002fe200078e0218 */
[----:B----4-:R-:W-:Y:S02]  /*3a00*/  PRMT R31, RZ, 0x7610, R31 ;  /* 0x00007610ff1f7816 */ /* 0x010fe4000000001f */
[----:B------:R-:W-:Y:S01]  /*3a10*/  PRMT R30, RZ, 0x7610, R30 ;  /* 0x00007610ff1e7816 */ /* 0x000fe2000000001e */
[----:B--2---:R-:W-:Y:S04]  /*3a20*/  STL [R1+0x77c], R8 ;  /* 0x00077c0801007387 */ /* 0x004fe80000100800 */
[----:B------:R0:W-:Y:S01]  /*3a30*/  STL [R1+0x780], R9 ;  /* 0x0007800901007387 */ /* 0x0001e20000100800 */
[----:B---3--:R-:W-:-:S03]  /*3a40*/  PRMT R6, RZ, 0x7610, R6 ;  /* 0x00007610ff067816 */ /* 0x008fc60000000006 */
[----:B------:R1:W-:Y:S01]  /*3a50*/  STL [R1+0x78c], R14 ;  /* 0x00078c0e01007387 */ /* 0x0003e20000100800 */
[----:B------:R-:W-:-:S03]  /*3a60*/  PRMT R7, RZ, 0x7610, R7 ;  /* 0x00007610ff077816 */ /* 0x000fc60000000007 */
[----:B------:R-:W2:Y:S01]  /*3a70*/  @!P1 LDG.E.U16 R6, desc[UR20][R10.64] ;  /* 0x000000140a069981 */ /* 0x000ea2000c1e1500 */
[----:B0-----:R-:W-:-:S03]  /*3a80*/  IMAD.WIDE R8, R0, 0x2, R26 ;  /* 0x0000000200087825 */ /* 0x001fc600078e021a */
[----:B------:R0:W3:Y:S01]  /*3a90*/  @!P1 LDG.E.U16 R7, desc[UR20][R12.64] ;  /* 0x000000140c079981 */ /* 0x0000e2000c1e1500 */
[----:B-1----:R-:W-:-:S03]  /*3aa0*/  IMAD.WIDE R14, R0, 0x2, R24 ;  /* 0x00000002000e7825 */ /* 0x002fc600078e0218 */
[----:B------:R1:W-:Y:S04]  /*3ab0*/  STL.64 [R1+0x620], R8 ;  /* 0x0006200801007387 */ /* 0x0003e80000100a00 */
[----:B------:R4:W-:Y:S04]  /*3ac0*/  STL.64 [R1+0x618], R14 ;  /* 0x0006180e01007387 */ /* 0x0009e80000100a00 */
[----:B------:R-:W2:Y:S04]  /*3ad0*/  @!P6 LDG.E.U16 R31, desc[UR20][R8.64] ;  /* 0x00000014081fe981 */ /* 0x000ea8000c1e1500 */
[----:B------:R-:W2:Y:S04]  /*3ae0*/  @!P6 LDG.E.U16 R30, desc[UR20][R14.64] ;  /* 0x000000140e1ee981 */ /* 0x000ea8000c1e1500 */
        /* <DEDUP_REMOVED lines=9> */
[----:B------:R1:W-:Y:S01]  /*3b80*/  STL.64 [R1+0x598], R10 ;  /* 0x0005980a01007387 */ /* 0x0003e20000100a00 */
[----:B0-----:R-:W-:-:S04]  /*3b90*/  IMAD.WIDE R12, R2, 0x2, R26 ;  /* 0x00000002020c7825 */ /* 0x001fc800078e021a */
[----:B-1----:R-:W-:Y:S01]  /*3ba0*/  IMAD.WIDE R10, R2, 0x2, R24 ;  /* 0x00000002020a7825 */ /* 0x002fe200078e0218 */
[----:B--2---:R-:W-:Y:S04]  /*3bb0*/  STL [R1+0x2e4], R30 ;  /* 0x0002e41e01007387 */ /* 0x004fe80000100800 */
[----:B------:R0:W-:Y:S01]  /*3bc0*/  STL [R1+0x348], R31 ;  /* 0x0003481f01007387 */ /* 0x0001e20000100800 */
[----:B---3--:R-:W-:Y:S02]  /*3bd0*/  PRMT R8, RZ, 0x7610, R8 ;  /* 0x00007610ff087816 */ /* 0x008fe40000000008 */
[----:B------:R-:W-:Y:S01]  /*3be0*/  PRMT R9, RZ, 0x7610, R9 ;  /* 0x00007610ff097816 */ /* 0x000fe20000000009 */
[----:B------:R-:W-:Y:S01]  /*3bf0*/  STL [R1+0x2dc], R6 ;  /* 0x0002dc0601007387 */ /* 0x000fe20000100800 */
[----:B----4-:R-:W-:-:S02]  /*3c00*/  PRMT R15, RZ, 0x7610, R15 ;  /* 0x00007610ff0f7816 */ /* 0x010fc4000000000f */
[----:B------:R-:W-:Y:S01]  /*3c10*/  PRMT R14, RZ, 0x7610, R14 ;  /* 0x00007610ff0e7816 */ /* 0x000fe2000000000e */
[----:B------:R1:W-:Y:S01]  /*3c20*/  STL [R1+0x2e0], R7 ;  /* 0x0002e00701007387 */ /* 0x0003e20000100800 */
[----:B0-----:R-:W-:-:S03]  /*3c30*/  IMAD.WIDE R30, R0, 0x2, R26 ;  /* 0x00000002001e7825 */ /* 0x001fc600078e021a */
        /* <DEDUP_REMOVED lines=10> */
[----:B------:R-:W-:Y:S01]  /*3ce0*/  VIADD R0, R46, 0xffffffc5 ;  /* 0xffffffc52e007836 */ /* 0x000fe20000000000 */
[----:B------:R0:W-:Y:S02]  /*3cf0*/  STL.64 [R1+0x4a0], R12 ;  /* 0x0004a00c01007387 */ /* 0x0001e40000100a00 */
[----:B------:R-:W-:Y:S02]  /*3d00*/  ISETP.GE.U32.AND P6, PT, R3, 0x7fffff4e, PT ;  /* 0x7fffff4e0300780c */ /* 0x000fe40003fc6070 */
[----:B------:R-:W-:Y:S01]  /*3d10*/  ISETP.GE.U32.AND P1, PT, R0, 0x7fffff46, PT ;  /* 0x7fffff460000780c */ /* 0x000fe20003f26070 */
[----:B------:R1:W-:Y:S01]  /*3d20*/  STL.64 [R1+0x498], R10 ;  /* 0x0004980a01007387 */ /* 0x0003e20000100a00 */
[C---:B------:R-:W-:Y:S02]  /*3d30*/  IMAD R0, R28.reuse, 0x32, RZ ;  /* 0x000000321c007824 */ /* 0x040fe400078e02ff */
[----:B------:R-:W-:-:S04]  /*3d40*/  IMAD R2, R28, 0x3a, RZ ;  /* 0x0000003a1c027824 */ /* 0x000fc800078e02ff */
        /* <DEDUP_REMOVED lines=16> */
[----:B------:R-:W4:Y:S04]  /*3e50*/  @!P1 LDG.E.U16 R6, desc[UR20][R10.64] ;  /* 0x000000140a069981 */ /* 0x000f28000c1e1500 */
[----:B------:R1:W4:Y:S04]  /*3e60*/  @!P1 LDG.E.U16 R7, desc[UR20][R12.64] ;  /* 0x000000140c079981 */ /* 0x000328000c1e1500 */
[----:B0-----:R-:W4:Y:S04]  /*3e70*/  LDL.LU.64 R8, [R1+0x12e0] ;  /* 0x0012e00001087983 */ /* 0x001f280000300a00 */
[----:B-1----:R-:W4:Y:S01]  /*3e80*/  LDL.LU.64 R14, [R1+0x12d8] ;  /* 0x0012d800010e7983 */ /* 0x002f220000300a00 */
        /* <DEDUP_REMOVED lines=11> */
[----:B---3--:R0:W-:Y:S04]  /*3f40*/  STL [R1+0x2c8], R31 ;  /* 0x0002c81f01007387 */ /* 0x0081e80000100800 */
[----:B----4-:R-:W-:Y:S04]  /*3f50*/  STL [R1+0x25c], R6 ;  /* 0x00025c0601007387 */ /* 0x010fe80000100800 */
[----:B------:R1:W-:Y:S01]  /*3f60*/  STL [R1+0x260], R7 ;  /* 0x0002600701007387 */ /* 0x0003e20000100800 */
[----:B0-----:R-:W-:Y:S01]  /*3f70*/  IMAD.WIDE R30, R0, 0x2, R26 ;  /* 0x00000002001e7825 */ /* 0x001fe200078e021a */
[----:B------:R-:W-:-:S02]  /*3f80*/  PRMT R8, RZ, 0x7610, R8 ;  /* 0x00007610ff087816 */ /* 0x000fc40000000008 */
[----:B------:R-:W-:Y:S02]  /*3f90*/  PRMT R9, RZ, 0x7610, R9 ;  /* 0x00007610ff097816 */ /* 0x000fe40000000009 */
[----:B------:R-:W-:Y:S02]  /*3fa0*/  PRMT R15, RZ, 0x7610, R15 ;  /* 0x00007610ff0f7816 */ /* 0x000fe4000000000f */
[----:B------:R-:W-:Y:S01]  /*3fb0*/  PRMT R14, RZ, 0x7610, R14 ;  /* 0x00007610ff0e7816 */ /* 0x000fe2000000000e */
[----:B-1----:R-:W-:Y:S01]  /*3fc0*/  IMAD.WIDE R6, R0, 0x2, R24 ;  /* 0x0000000200067825 */ /* 0x002fe200078e0218 */
[----:B------:R0:W-:Y:S04]  /*3fd0*/  STL.64 [R1+0x320], R30 ;  /* 0x0003201e01007387 */ /* 0x0001e80000100a00 */
[----:B------:R1:W-:Y:S04]  /*3fe0*/  STL.64 [R1+0x318], R6 ;  /* 0x0003180601007387 */ /* 0x0003e80000100a00 */
[----:B------:R-:W2:Y:S04]  /*3ff0*/  @!P6 LDG.E.U16 R15, desc[UR20][R30.64] ;  /* 0x000000141e0fe981 */ /* 0x000ea8000c1e1500 */
[----:B------:R-:W3:Y:S04]  /*4000*/  @!P1 LDG.E.U16 R8, desc[UR20][R10.64] ;  /* 0x000000140a089981 */ /* 0x000ee8000c1e1500 */
[----:B------:R-:W4:Y:S04]  /*4010*/  @!P6 LDG.E.U16 R14, desc[UR20][R6.64] ;  /* 0x00000014060ee981 */ /* 0x000f28000c1e1500 */
[----:B0-----:R-:W2:Y:S04]  /*4020*/  LDL.LU.64 R30, [R1+0x12d0] ;  /* 0x0012d000011e7983 */ /* 0x001ea80000300a00 */
[----:B------:R0:W2:Y:S04]  /*4030*/  @!P1 LDG.E.U16 R9, desc[UR20][R12.64] ;  /* 0x000000140c099981 */ /* 0x0000a8000c1e1500 */
[----:B-1----:R-:W4:Y:S01]  /*4040*/  LDL.LU.64 R6, [R1+0x12c8] ;  /* 0x0012c80001067983 */ /* 0x002f220000300a00 */
[----:B------:R-:W-:-:S02]  /*4050*/  VIADD R0, R46, 0xffffffa5 ;  /* 0xffffffa52e007836 */ /* 0x000fc40000000000 */
[----:B------:R-:W-:-:S03]  /*4060*/  VIADD R3, R46, 0xffffffad ;  /* 0xffffffad2e037836 */ /* 0x000fc60000000000 */
[----:B------:R-:W-:Y:S01]  /*4070*/  ISETP.GE.U32.AND P1, PT, R0, 0x7fffff26, PT ;  /* 0x7fffff260000780c */ /* 0x000fe20003f26070 */
[----:B------:R0:W-:Y:S01]  /*4080*/  STL.64 [R1+0x2a0], R12 ;  /* 0x0002a00c01007387 */ /* 0x0001e20000100a00 */
[----:B------:R-:W-:-:S03]  /*4090*/  IMAD R2, R28, 0x5a, RZ ;  /* 0x0000005a1c027824 */ /* 0x000fc600078e02ff */
[----:B------:R1:W-:Y:S01]  /*40a0*/  STL.64 [R1+0x298], R10 ;  /* 0x0002980a01007387 */ /* 0x0003e20000100a00 */
[----:B------:R-:W-:Y:S01]  /*40b0*/  ISETP.GE.U32.AND P6, PT, R3, 0x7fffff2e, PT ;  /* 0x7fffff2e0300780c */ /* 0x000fe20003fc6070 */
[----:B------:R-:W-:Y:S02]  /*40c0*/  IMAD R0, R28, 0x52, RZ ;  /* 0x000000521c007824 */ /* 0x000fe400078e02ff */
[----:B0-----:R-:W-:Y:S01]  /*40d0*/  IMAD.WIDE R12, R2, 0x2, R24 ;  /* 0x00000002020c7825 */ /* 0x001fe200078e0218 */
[----:B------:R-:W-:Y:S02]  /*40e0*/  PRMT R44, RZ, 0x7610, R44 ;  /* 0x00007610ff2c7816 */ /* 0x000fe4000000002c */
[----:B------:R-:W-:Y:S01]  /*40f0*/  PRMT R45, RZ, 0x7610, R45 ;  /* 0x00007610ff2d7816 */ /* 0x000fe2000000002d */
[----:B-1----:R-:W-:-:S06]  /*4100*/  IMAD.WIDE R10, R0, 0x2, R24 ;  /* 0x00000002000a7825 */ /* 0x002fcc00078e0218 */
[----:B------:R-:W4:Y:S04]  /*4110*/  @!P6 LDG.E.U16 R44, desc[UR20][R10.64] ;  /* 0x000000140a2ce981 */ /* 0x000f28000c1e1500 */
[----:B---3--:R-:W-:Y:S04]  /*4120*/  STL [R1+0x24c], R8 ;  /* 0x00024c0801007387 */ /* 0x008fe80000100800 */
[----:B--2---:R0:W-:Y:S01]  /*4130*/  STL [R1+0x250], R9 ;  /* 0x0002500901007387 */ /* 0x0041e20000100800 */
[----:B----4-:R-:W-:-:S03]  /*4140*/  PRMT R6, RZ, 0x7610, R6 ;  /* 0x00007610ff067816 */ /* 0x010fc60000000006 */
[----:B------:R-:W-:Y:S01]  /*4150*/  STL [R1+0x254], R14 ;  /* 0x0002540e01007387 */ /* 0x000fe20000100800 */
[----:B------:R-:W-:-:S03]  /*4160*/  PRMT R7, RZ, 0x7610, R7 ;  /* 0x00007610ff077816 */ /* 0x000fc60000000007 */
[----:B------:R1:W-:Y:S01]  /*4170*/  STL [R1+0x258], R15 ;  /* 0x0002580f01007387 */ /* 0x0003e20000100800 */
[----:B0-----:R-:W-:-:S03]  /*4180*/  IMAD.WIDE R8, R0, 0x2, R26 ;  /* 0x0000000200087825 */ /* 0x001fc600078e021a */
[----:B------:R-:W2:Y:S01]  /*4190*/  @!P1 LDG.E.U16 R6, desc[UR20][R12.64] ;  /* 0x000000140c069981 */ /* 0x000ea2000c1e1500 */
[----:B-1----:R-:W-:-:S03]  /*41a0*/  IMAD.WIDE R14, R2, 0x2, R26 ;  /* 0x00000002020e7825 */ /* 0x002fc600078e021a */
[----:B------:R-:W3:Y:S04]  /*41b0*/  @!P6 LDG.E.U16 R45, desc[UR20][R8.64] ;  /* 0x00000014082de981 */ /* 0x000ee8000c1e1500 */
[----:B------:R0:W4:Y:S04]  /*41c0*/  @!P1 LDG.E.U16 R7, desc[UR20][R14.64] ;  /* 0x000000140e079981 */ /* 0x000128000c1e1500 */
[----:B------:R1:W-:Y:S04]  /*41d0*/  STL.64 [R1+0x220], R8 ;  /* 0x0002200801007387 */ /* 0x0003e80000100a00 */
[----:B------:R0:W-:Y:S04]  /*41e0*/  STL.64 [R1+0x218], R10 ;  /* 0x0002180a01007387 */ /* 0x0001e80000100a00 */
[----:B-1----:R-:W3:Y:S01]  /*41f0*/  LDL.LU.64 R8, [R1+0x12c0] ;  /* 0x0012c00001087983 */ /* 0x002ee20000300a00 */
[----:B------:R-:W-:-:S02]  /*4200*/  VIADD R3, R46, 0xffffff9d ;  /* 0xffffff9d2e037836 */ /* 0x000fc40000000000 */
[----:B------:R-:W-:Y:S01]  /*4210*/  VIADD R0, R46, 0xffffff95 ;  /* 0xffffff952e007836 */ /* 0x000fe20000000000 */
[----:B0-----:R-:W3:Y:S02]  /*4220*/  LDL.LU.64 R10, [R1+0x12b8] ;  /* 0x0012b800010a7983 */ /* 0x001ee40000300a00 */
[----:B------:R-:W-:Y:S02]  /*4230*/  ISETP.GE.U32.AND P6, PT, R3, 0x7fffff1e, PT ;  /* 0x7fffff1e0300780c */ /* 0x000fe40003fc6070 */
[----:B------:R-:W-:Y:S01]  /*4240*/  ISETP.GE.U32.AND P1, PT, R0, 0x7fffff16, PT ;  /* 0x7fffff160000780c */ /* 0x000fe20003f26070 */
[----:B------:R0:W-:Y:S01]  /*4250*/  STL.64 [R1+0x1a0], R14 ;  /* 0x0001a00e01007387 */ /* 0x0001e20000100a00 */
[C---:B------:R-:W-:Y:S01]  /*4260*/  IMAD R0, R28.reuse, 0x62, RZ ;  /* 0x000000621c007824 */ /* 0x040fe200078e02ff */
[----:B------:R-:W-:Y:S02]  /*4270*/  PRMT R38, RZ, 0x7610, R38 ;  /* 0x00007610ff267816 */ /* 0x000fe40000000026 */
[----:B------:R1:W-:Y:S01]  /*4280*/  STL.64 [R1+0x198], R12 ;  /* 0x0001980c01007387 */ /* 0x0003e20000100a00 */
[----:B------:R-:W-:-:S04]  /*4290*/  IMAD R2, R28, 0x6a, RZ ;  /* 0x0000006a1c027824 */ /* 0x000fc800078e02ff */
[----:B0-----:R-:W-:-:S04]  /*42a0*/  IMAD.WIDE R14, R2, 0x2, R26 ;  /* 0x00000002020e7825 */ /* 0x001fc800078e021a */
[----:B-1----:R-:W-:Y:S01]  /*42b0*/  IMAD.WIDE R12, R2, 0x2, R24 ;  /* 0x00000002020c7825 */ /* 0x002fe200078e0218 */
[----:B--2---:R-:W-:Y:S04]  /*42c0*/  STL [R1+0x1dc], R6 ;  /* 0x0001dc0601007387 */ /* 0x004fe80000100800 */
[----:B----4-:R0:W-:Y:S04]  /*42d0*/  STL [R1+0x1e0], R7 ;  /* 0x0001e00701007387 */ /* 0x0101e80000100800 */
[----:B------:R-:W-:Y:S01]  /*42e0*/  STL [R1+0x1e4], R44 ;  /* 0x0001e42c01007387 */ /* 0x000fe20000100800 */
[----:B0-----:R-:W-:-:S03]  /*42f0*/  IMAD.WIDE R6, R0, 0x2, R26 ;  /* 0x0000000200067825 */ /* 0x001fc600078e021a */
[----:B---3--:R0:W-:Y:S04]  /*4300*/  STL [R1+0x248], R45 ;  /* 0x0002482d01007387 */ /* 0x0081e80000100800 */
[----:B------:R-:W2:Y:S01]  /*4310*/  @!P6 LDG.E.U16 R38, desc[UR20][R6.64] ;  /* 0x000000140626e981 */ /* 0x000ea2000c1e1500 */
[----:B------:R-:W-:Y:S02]  /*4320*/  PRMT R8, RZ, 0x7610, R8 ;  /* 0x00007610ff087816 */ /* 0x000fe40000000008 */
[----:B------:R-:W-:Y:S01]  /*4330*/  PRMT R9, RZ, 0x7610, R9 ;  /* 0x00007610ff097816 */ /* 0x000fe20000000009 */
[----:B0-----:R-:W-:Y:S01]  /*4340*/  IMAD.WIDE R44, R0, 0x2, R24 ;  /* 0x00000002002c7825 */ /* 0x001fe200078e0218 */
[----:B------:R0:W-:Y:S04]  /*4350*/  STL.64 [R1+0x120], R6 ;  /* 0x0001200601007387 */ /* 0x0001e80000100a00 */
[----:B------:R1:W-:Y:S04]  /*4360*/  STL.64 [R1+0x118], R44 ;  /* 0x0001182c01007387 */ /* 0x0003e80000100a00 */
[----:B------:R-:W3:Y:S04]  /*4370*/  @!P1 LDG.E.U16 R8, desc[UR20][R12.64] ;  /* 0x000000140c089981 */ /* 0x000ee8000c1e1500 */
[----:B0-----:R-:W4:Y:S04]  /*4380*/  LDL.LU.64 R6, [R1+0x12b0] ;  /* 0x0012b00001067983 */ /* 0x001f280000300a00 */
[----:B------:R-:W3:Y:S01]  /*4390*/  @!P1 LDG.E.U16 R9, desc[UR20][R14.64] ;  /* 0x000000140e099981 */ /* 0x000ee2000c1e1500 */
[----:B------:R-:W-:Y:S01]  /*43a0*/  PRMT R11, RZ, 0x7610, R11 ;  /* 0x00007610ff0b7816 */ /* 0x000fe2000000000b */
[----:B------:R-:W-:-:S02]  /*43b0*/  VIADD R0, R46, 0xffffff85 ;  /* 0xffffff852e007836 */ /* 0x000fc40000000000 */
[----:B------:R-:W-:-:S03]  /*43c0*/  VIADD R3, R46, 0xffffff8d ;  /* 0xffffff8d2e037836 */ /* 0x000fc60000000000 */
[----:B------:R-:W-:Y:S01]  /*43d0*/  ISETP.GE.U32.AND P1, PT, R0, 0x7fffff06, PT ;  /* 0x7fffff060000780c */ /* 0x000fe20003f26070 */
[----:B------:R1:W3:Y:S01]  /*43e0*/  @!P6 LDG.E.U16 R11, desc[UR20][R44.64] ;  /* 0x000000142c0be981 */ /* 0x0002e2000c1e1500 */
[----:B------:R-:W-:Y:S01]  /*43f0*/  ISETP.GE.U32.AND P6, PT, R3, 0x7fffff0e, PT ;  /* 0x7fffff0e0300780c */ /* 0x000fe20003fc6070 */
[----:B------:R-:W-:Y:S01]  /*4400*/  IMAD R0, R28, 0x72, RZ ;  /* 0x000000721c007824 */ /* 0x000fe200078e02ff */
[----:B------:R-:W-:Y:S02]  /*4410*/  PRMT R3, RZ, 0x7610, R3 ;  /* 0x00007610ff037816 */ /* 0x000fe40000000003 */
[----:B------:R-:W-:Y:S01]  /*4420*/  PRMT R10, RZ, 0x7610, R10 ;  /* 0x00007610ff0a7816 */ /* 0x000fe2000000000a */
[----:B-1----:R-:W-:-:S08]  /*4430*/  IMAD.WIDE R44, R0, 0x2, R26 ;  /* 0x00000002002c7825 */ /* 0x002fd000078e021a */
[----:B------:R-:W3:Y:S04]  /*4440*/  @!P6 LDG.E.U16 R10, desc[UR20][R44.64] ;  /* 0x000000142c0ae981 */ /* 0x000ee8000c1e1500 */
[----:B--2---:R0:W-:Y:S04]  /*4450*/  STL [R1+0x1d8], R38 ;  /* 0x0001d82601007387 */ /* 0x0041e80000100800 */
[----:B0-----:R-:W2:Y:S04]  /*4460*/  LDL.LU R38, [R1+0x12a8] ;  /* 0x0012a80001267983 */ /* 0x001ea80000300800 */
[----:B------:R-:W-:Y:S04]  /*4470*/  STL.64 [R1+0xb0], R14 ;  /* 0x0000b00e01007387 */ /* 0x000fe80000100a00 */
[----:B------:R0:W-:Y:S01]  /*4480*/  STL.64 [R1+0xa8], R12 ;  /* 0x0000a80c01007387 */ /* 0x0001e20000100a00 */
[----:B----4-:R-:W-:-:S02]  /*4490*/  PRMT R6, RZ, 0x7610, R6 ;  /* 0x00007610ff067816 */ /* 0x010fc40000000006 */
[----:B------:R-:W-:Y:S01]  /*44a0*/  PRMT R7, RZ, 0x7610, R7 ;  /* 0x00007610ff077816 */ /* 0x000fe20000000007 */
[----:B---3--:R-:W-:Y:S01]  /*44b0*/  STL [R1+0x1cc], R8 ;  /* 0x0001cc0801007387 */ /* 0x008fe20000100800 */
[----:B0-----:R-:W-:-:S03]  /*44c0*/  IMAD R12, R28, 0x7a, RZ ;  /* 0x0000007a1c0c7824 */ /* 0x001fc600078e02ff */
[----:B------:R0:W-:Y:S01]  /*44d0*/  STL [R1+0x1d0], R9 ;  /* 0x0001d00901007387 */ /* 0x0001e20000100800 */
[----:B------:R-:W-:-:S04]  /*44e0*/  IMAD.WIDE R14, R12, 0x2, R26 ;  /* 0x000000020c0e7825 */ /* 0x000fc800078e021a */
[--C-:B------:R-:W-:Y:S01]  /*44f0*/  IMAD.WIDE R12, R12, 0x2, R24.reuse ;  /* 0x000000020c0c7825 */ /* 0x100fe200078e0218 */
[----:B------:R-:W3:Y:S03]  /*4500*/  @!P1 LDG.E.U16 R6, desc[UR20][R14.64] ;  /* 0x000000140e069981 */ /* 0x000ee6000c1e1500 */
[----:B0-----:R-:W-:Y:S01]  /*4510*/  IMAD.WIDE R8, R0, 0x2, R24 ;  /* 0x0000000200087825 */ /* 0x001fe200078e0218 */
[----:B------:R-:W4:Y:S04]  /*4520*/  @!P1 LDG.E.U16 R3, desc[UR20][R12.64] ;  /* 0x000000140c039981 */ /* 0x000f28000c1e1500 */
[----:B------:R0:W2:Y:S04]  /*4530*/  @!P6 LDG.E.U16 R7, desc[UR20][R8.64] ;  /* 0x000000140807e981 */ /* 0x0000a8000c1e1500 */
[----:B------:R-:W-:Y:S04]  /*4540*/  STL.64 [R1+0x40], R44 ;  /* 0x0000402c01007387 */ /* 0x000fe80000100a00 */
[----:B------:R0:W-:Y:S01]  /*4550*/  STL.64 [R1+0x38], R8 ;  /* 0x0000380801007387 */ /* 0x0001e20000100a00 */
[----:B------:R-:W-:-:S03]  /*4560*/  VIADD R0, R46, 0xfffffff4 ;  /* 0xfffffff42e007836 */ /* 0x000fc60000000000 */
[----:B------:R-:W-:Y:S04]  /*4570*/  STL [R1+0xf50], R14 ;  /* 0x000f500e01007387 */ /* 0x000fe80000100800 */
[----:B------:R-:W-:Y:S01]  /*4580*/  STL [R1+0x1028], R14 ;  /* 0x0010280e01007387 */ /* 0x000fe20000100800 */
[----:B------:R-:W-:-:S03]  /*4590*/  VIADD R2, R46, 0xfffffffc ;  /* 0xfffffffc2e027836 */ /* 0x000fc60000000000 */
[----:B------:R-:W-:Y:S04]  /*45a0*/  STL [R1+0x10d0], R14 ;  /* 0x0010d00e01007387 */ /* 0x000fe80000100800 */
[----:B------:R-:W-:Y:S04]  /*45b0*/  STL [R1+0xf4c], R15 ;  /* 0x000f4c0f01007387 */ /* 0x000fe80000100800 */
[----:B------:R-:W-:Y:S01]  /*45c0*/  STL [R1+0x1020], R15 ;  /* 0x0010200f01007387 */ /* 0x000fe20000100800 */
[----:B------:R-:W-:-:S03]  /*45d0*/  ISETP.GE.U32.AND P1, PT, R0, 0x7fffff75, PT ;  /* 0x7fffff750000780c */ /* 0x000fc60003f26070 */
[----:B------:R-:W-:Y:S04]  /*45e0*/  STL [R1+0x1d4], R11 ;  /* 0x0001d40b01007387 */ /* 0x000fe80000100800 */
        /* <DEDUP_REMOVED lines=16> */
[----:B------:R-:W2:Y:S04]  /*46f0*/  @!P1 LDG.E.U16 R4, desc[UR20][R8.64] ;  /* 0x0000001408049981 */ /* 0x000ea8000c1e1500 */
[----:B------:R-:W2:Y:S04]  /*4700*/  @!P6 LDG.E.U16 R31, desc[UR20][R44.64] ;  /* 0x000000142c1fe981 */ /* 0x000ea8000c1e1500 */
[----:B----4-:R-:W-:Y:S04]  /*4710*/  STL [R1+0x34c], R3 ;  /* 0x00034c0301007387 */ /* 0x010fe80000100800 */
[----:B---3--:R-:W-:Y:S04]  /*4720*/  STL [R1+0x350], R6 ;  /* 0x0003500601007387 */ /* 0x008fe80000100800 */
[----:B--2---:R0:W-:Y:S04]  /*4730*/  STL [R1+0x354], R7 ;  /* 0x0003540701007387 */ /* 0x0041e80000100800 */
[----:B------:R1:W-:Y:S01]  /*4740*/  STL [R1+0x358], R10 ;  /* 0x0003580a01007387 */ /* 0x0003e20000100800 */
[----:B0-----:R-:W-:-:S04]  /*4750*/  IMAD.WIDE R6, R0, 0x2, R24 ;  /* 0x0000000200067825 */ /* 0x001fc800078e0218 */
[----:B-1----:R-:W-:Y:S01]  /*4760*/  IMAD.WIDE R10, R2, 0x2, R26 ;  /* 0x00000002020a7825 */ /* 0x002fe200078e021a */
[----:B------:R0:W-:Y:S04]  /*4770*/  STL.64 [R1+0x710], R44 ;  /* 0x0007102c01007387 */ /* 0x0001e80000100a00 */
[----:B------:R1:W2:Y:S04]  /*4780*/  @!P1 LDG.E.U16 R5, desc[UR20][R10.64] ;  /* 0x000000140a059981 */ /* 0x0002a8000c1e1500 */
[----:B------:R3:W-:Y:S04]  /*4790*/  STL.64 [R1+0x708], R6 ;  /* 0x0007080601007387 */ /* 0x0007e80000100a00 */
[----:B------:R-:W4:Y:S04]  /*47a0*/  @!P6 LDG.E.U16 R30, desc[UR20][R6.64] ;  /* 0x00000014061ee981 */ /* 0x000f28000c1e1500 */
[----:B0-----:R-:W4:Y:S04]  /*47b0*/  LDL.LU.64 R44, [R1+0x12a0] ;  /* 0x0012a000012c7983 */ /* 0x001f280000300a00 */
[----:B---3--:R-:W3:Y:S01]  /*47c0*/  LDL.LU.64 R6, [R1+0x1298] ;  /* 0x0012980001067983 */ /* 0x008ee20000300a00 */
        /* <DEDUP_REMOVED lines=8> */
[C---:B-1----:R-:W-:Y:S01]  /*4850*/  IMAD.WIDE R10, R2.reuse, 0x2, R26 ;  /* 0x00000002020a7825 */ /* 0x042fe200078e021a */
[----:B------:R-:W-:Y:S03]  /*4860*/  STL [R1+0x54c], R4 ;  /* 0x00054c0401007387 */ /* 0x000fe60000100800 */
[----:B0-----:R-:W-:Y:S01]  /*4870*/  IMAD.WIDE R8, R2, 0x2, R24 ;  /* 0x0000000202087825 */ /* 0x001fe200078e0218 */
[----:B--2---:R0:W-:Y:S04]  /*4880*/  STL [R1+0x550], R5 ;  /* 0x0005500501007387 */ /* 0x0041e80000100800 */
[----:B----4-:R-:W-:Y:S01]  /*4890*/  STL [R1+0x554], R30 ;  /* 0x0005541e01007387 */ /* 0x010fe20000100800 */
[----:B0-----:R-:W-:Y:S01]  /*48a0*/  IMAD.WIDE R4, R0, 0x2, R26 ;  /* 0x0000000200047825 */ /* 0x001fe200078e021a */
[----:B------:R-:W-:-:S02]  /*48b0*/  PRMT R45, RZ, 0x7610, R45 ;  /* 0x00007610ff2d7816 */ /* 0x000fc4000000002d */
[----:B------:R0:W-:Y:S01]  /*48c0*/  STL [R1+0x558], R31 ;  /* 0x0005581f01007387 */ /* 0x0001e20000100800 */
[----:B------:R-:W-:Y:S02]  /*48d0*/  PRMT R44, RZ, 0x7610, R44 ;  /* 0x00007610ff2c7816 */ /* 0x000fe4000000002c */
[----:B---3--:R-:W-:Y:S02]  /*48e0*/  PRMT R6, RZ, 0x7610, R6 ;  /* 0x00007610ff067816 */ /* 0x008fe40000000006 */
[----:B------:R-:W-:Y:S01]  /*48f0*/  PRMT R7, RZ, 0x7610, R7 ;  /* 0x00007610ff077816 */ /* 0x000fe20000000007 */
[----:B------:R-:W2:Y:S01]  /*4900*/  @!P6 LDG.E.U16 R45, desc[UR20][R4.64] ;  /* 0x00000014042de981 */ /* 0x000ea2000c1e1500 */
[----:B0-----:R-:W-:-:S03]  /*4910*/  IMAD.WIDE R30, R0, 0x2, R24 ;  /* 0x00000002001e7825 */ /* 0x001fc600078e0218 */
[----:B------:R0:W-:Y:S04]  /*4920*/  STL.64 [R1+0x610], R4 ;  /* 0x0006100401007387 */ /* 0x0001e80000100a00 */
[----:B------:R1:W-:Y:S04]  /*4930*/  STL.64 [R1+0x608], R30 ;  /* 0x0006081e01007387 */ /* 0x0003e80000100a00 */
[----:B------:R-:W3:Y:S04]  /*4940*/  @!P6 LDG.E.U16 R44, desc[UR20][R30.64] ;  /* 0x000000141e2ce981 */ /* 0x000ee8000c1e1500 */
[----:B0-----:R-:W4:Y:S04]  /*4950*/  LDL.LU.64 R4, [R1+0x1290] ;  /* 0x0012900001047983 */ /* 0x001f280000300a00 */
[----:B------:R-:W2:Y:S04]  /*4960*/  @!P1 LDG.E.U16 R6, desc[UR20][R8.64] ;  /* 0x0000001408069981 */ /* 0x000ea8000c1e1500 */
[----:B-1----:R-:W2:Y:S04]  /*4970*/  LDL.LU.64 R30, [R1+0x1288] ;  /* 0x00128800011e7983 */ /* 0x002ea80000300a00 */
[----:B------:R0:W2:Y:S01]  /*4980*/  @!P1 LDG.E.U16 R7, desc[UR20][R10.64] ;  /* 0x000000140a079981 */ /* 0x0000a2000c1e1500 */
        /* <DEDUP_REMOVED lines=10> */
[----:B---3--:R-:W-:Y:S01]  /*4a30*/  STL [R1+0x4e4], R44 ;  /* 0x0004e42c01007387 */ /* 0x008fe20000100800 */
[----:B----4-:R-:W-:-:S03]  /*4a40*/  PRMT R4, RZ, 0x7610, R4 ;  /* 0x00007610ff047816 */ /* 0x010fc60000000004 */
[----:B--2---:R0:W-:Y:S01]  /*4a50*/  STL [R1+0x548], R45 ;  /* 0x0005482d01007387 */ /* 0x0041e20000100800 */
[----:B------:R-:W-:-:S03]  /*4a60*/  PRMT R5, RZ, 0x7610, R5 ;  /* 0x00007610ff057816 */ /* 0x000fc60000000005 */
[----:B------:R-:W-:Y:S01]  /*4a70*/  STL [R1+0x4dc], R6 ;  /* 0x0004dc0601007387 */ /* 0x000fe20000100800 */
[----:B------:R-:W-:-:S03]  /*4a80*/  PRMT R31, RZ, 0x7610, R31 ;  /* 0x00007610ff1f7816 */ /* 0x000fc6000000001f */
[----:B------:R-:W2:Y:S01]  /*4a90*/  @!P1 LDG.E.U16 R4, desc[UR20][R8.64] ;  /* 0x0000001408049981 */ /* 0x000ea2000c1e1500 */
[----:B------:R-:W-:Y:S01]  /*4aa0*/  PRMT R30, RZ, 0x7610, R30 ;  /* 0x00007610ff1e7816 */ /* 0x000fe2000000001e */
[C---:B0-----:R-:W-:Y:S02]  /*4ab0*/  IMAD.WIDE R44, R0.reuse, 0x2, R26 ;  /* 0x00000002002c7825 */ /* 0x041fe400078e021a */
[----:B------:R0:W-:Y:S04]  /*4ac0*/  STL [R1+0x4e0], R7 ;  /* 0x0004e00701007387 */ /* 0x0001e80000100800 */
[----:B------:R1:W-:Y:S04]  /*4ad0*/  STL.64 [R1+0x510], R44 ;  /* 0x0005102c01007387 */ /* 0x0003e80000100a00 */
[----:B------:R3:W4:Y:S01]  /*4ae0*/  @!P1 LDG.E.U16 R5, desc[UR20][R10.64] ;  /* 0x000000140a059981 */ /* 0x000722000c1e1500 */
[----:B0-----:R-:W-:-:S03]  /*4af0*/  IMAD.WIDE R6, R0, 0x2, R24 ;  /* 0x0000000200067825 */ /* 0x001fc600078e0218 */
[----:B------:R0:W4:Y:S04]  /*4b00*/  @!P6 LDG.E.U16 R31, desc[UR20][R44.64] ;  /* 0x000000142c1fe981 */ /* 0x000128000c1e1500 */
[----:B------:R0:W-:Y:S04]  /*4b10*/  STL.64 [R1+0x508], R6 ;  /* 0x0005080601007387 */ /* 0x0001e80000100a00 */
[----:B------:R-:W4:Y:S04]  /*4b20*/  @!P6 LDG.E.U16 R30, desc[UR20][R6.64] ;  /* 0x00000014061ee981 */ /* 0x000f28000c1e1500 */
[----:B-1----:R-:W4:Y:S04]  /*4b30*/  LDL.LU.64 R44, [R1+0x1280] ;  /* 0x00128000012c7983 */ /* 0x002f280000300a00 */
[----:B0-----:R-:W4:Y:S01]  /*4b40*/  LDL.LU.64 R6, [R1+0x1278] ;  /* 0x0012780001067983 */ /* 0x001f220000300a00 */
        /* <DEDUP_REMOVED lines=8> */
[----:B---3--:R-:W-:-:S04]  /*4bd0*/  IMAD.WIDE R10, R2, 0x2, R26 ;  /* 0x00000002020a7825 */ /* 0x008fc800078e021a */
[----:B0-----:R-:W-:Y:S01]  /*4be0*/  IMAD.WIDE R8, R2, 0x2, R24 ;  /* 0x0000000202087825 */ /* 0x001fe200078e0218 */
[----:B--2---:R-:W-:Y:S04]  /*4bf0*/  STL [R1+0x4cc], R4 ;  /* 0x0004cc0401007387 */ /* 0x004fe80000100800 */
[----:B----4-:R0:W-:Y:S02]  /*4c00*/  STL [R1+0x4d0], R5 ;  /* 0x0004d00501007387 */ /* 0x0101e40000100800 */
[----:B0-----:R-:W-:Y:S02]  /*4c10*/  IMAD.WIDE R4, R0, 0x2, R26 ;  /* 0x0000000200047825 */ /* 0x001fe400078e021a */
[----:B------:R-:W-:Y:S01]  /*4c20*/  STL [R1+0x4d4], R30 ;  /* 0x0004d41e01007387 */ /* 0x000fe20000100800 */
[----:B------:R-:W-:-:S03]  /*4c30*/  PRMT R44, RZ, 0x7610, R44 ;  /* 0x00007610ff2c7816 */ /* 0x000fc6000000002c */
[----:B------:R0:W-:Y:S01]  /*4c40*/  STL [R1+0x4d8], R31 ;  /* 0x0004d81f01007387 */ /* 0x0001e20000100800 */
[----:B------:R-:W-:Y:S02]  /*4c50*/  PRMT R45, RZ, 0x7610, R45 ;  /* 0x00007610ff2d7816 */ /* 0x000fe4000000002d */
[----:B------:R-:W-:Y:S02]  /*4c60*/  PRMT R6, RZ, 0x7610, R6 ;  /* 0x00007610ff067816 */ /* 0x000fe40000000006 */
        /* <DEDUP_REMOVED lines=36> */
[----:B------:R0:W4:Y:S04]  /*4eb0*/  @!P1 LDG.E.U16 R5, desc[UR20][R10.64] ;  /* 0x000000140a059981 */ /* 0x000128000c1e1500 */
[----:B-1----:R-:W4:Y:S01]  /*4ec0*/  LDL.LU.64 R6, [R1+0x1258] ;  /* 0x0012580001067983 */ /* 0x002f220000300a00 */
        /* <DEDUP_REMOVED lines=8> */
[----:B0-----:R-:W-:-:S04]  /*4f50*/  IMAD.WIDE R10, R2, 0x2, R24 ;  /* 0x00000002020a7825 */ /* 0x001fc800078e0218 */
[----:B-1----:R-:W-:Y:S01]  /*4f60*/  IMAD.WIDE R8, R0, 0x2, R24 ;  /* 0x0000000200087825 */ /* 0x002fe200078e0218 */
[----:B---3--:R-:W-:Y:S01]  /*4f70*/  STL [R1+0x3dc], R4 ;  /* 0x0003dc0401007387 */ /* 0x008fe20000100800 */
[----:B--2---:R-:W-:-:S03]  /*4f80*/  PRMT R45, RZ, 0x7610, R45 ;  /* 0x00007610ff2d7816 */ /* 0x004fc6000000002d */
[----:B----4-:R0:W-:Y:S01]  /*4f90*/  STL [R1+0x3e0], R5 ;  /* 0x0003e00501007387 */ /* 0x0101e20000100800 */
[----:B------:R-:W-:-:S03]  /*4fa0*/  PRMT R6, RZ, 0x7610, R6 ;  /* 0x00007610ff067816 */ /* 0x000fc60000000006 */
[----:B------:R-:W-:Y:S01]  /*4fb0*/  STL [R1+0x44c], R30 ;  /* 0x00044c1e01007387 */ /* 0x000fe20000100800 */
[----:B------:R-:W-:-:S03]  /*4fc0*/  PRMT R7, RZ, 0x7610, R7 ;  /* 0x00007610ff077816 */ /* 0x000fc60000000007 */
[----:B------:R1:W-:Y:S01]  /*4fd0*/  STL [R1+0x450], R31 ;  /* 0x0004501f01007387 */ /* 0x0003e20000100800 */
[----:B0-----:R-:W-:Y:S01]  /*4fe0*/  IMAD.WIDE R4, R0, 0x2, R26 ;  /* 0x0000000200047825 */ /* 0x001fe200078e021a */
[----:B------:R-:W-:Y:S02]  /*4ff0*/  PRMT R44, RZ, 0x7610, R44 ;  /* 0x00007610ff2c7816 */ /* 0x000fe4000000002c */
[----:B------:R0:W2:Y:S01]  /*5000*/  @!P1 LDG.E.U16 R6, desc[UR20][R10.64] ;  /* 0x000000140a069981 */ /* 0x0000a2000c1e1500 */
[----:B-1----:R-:W-:-:S03]  /*5010*/  IMAD.WIDE R30, R2, 0x2, R26 ;  /* 0x00000002021e7825 */ /* 0x002fc600078e021a */
[----:B------:R1:W-:Y:S04]  /*5020*/  STL.64 [R1+0x210], R4 ;  /* 0x0002100401007387 */ /* 0x0003e80000100a00 */
[----:B------:R3:W4:Y:S04]  /*5030*/  @!P1 LDG.E.U16 R7, desc[UR20][R30.64] ;  /* 0x000000141e079981 */ /* 0x000728000c1e1500 */
[----:B------:R0:W-:Y:S04]  /*5040*/  STL.64 [R1+0x208], R8 ;  /* 0x0002080801007387 */ /* 0x0001e80000100a00 */
[----:B------:R-:W4:Y:S04]  /*5050*/  @!P6 LDG.E.U16 R45, desc[UR20][R4.64] ;  /* 0x00000014042de981 */ /* 0x000f28000c1e1500 */
[----:B------:R0:W4:Y:S04]  /*5060*/  @!P6 LDG.E.U16 R44, desc[UR20][R8.64] ;  /* 0x00000014082ce981 */ /* 0x000128000c1e1500 */
[----:B-1----:R-:W4:Y:S04]  /*5070*/  LDL.LU.64 R4, [R1+0x1250] ;  /* 0x0012500001047983 */ /* 0x002f280000300a00 */
[----:B0-----:R-:W4:Y:S01]  /*5080*/  LDL.LU.64 R8, [R1+0x1248] ;  /* 0x0012480001087983 */ /* 0x001f220000300a00 */
[----:B------:R-:W-:-:S02]  /*5090*/  VIADD R3, R46, 0xffffff9c ;  /* 0xffffff9c2e037836 */ /* 0x000fc40000000000 */
[----:B------:R-:W-:-:S03]  /*50a0*/  VIADD R0, R46, 0xffffff94 ;  /* 0xffffff942e007836 */ /* 0x000fc60000000000 */
[----:B------:R-:W-:Y:S01]  /*50b0*/  ISETP.GE.U32.AND P6, PT, R3, 0x7fffff1d, PT ;  /* 0x7fffff1d0300780c */ /* 0x000fe20003fc6070 */
[----:B------:R-:W-:Y:S01]  /*50c0*/  STL.64 [R1+0x190], R30 ;  /* 0x0001901e01007387 */ /* 0x000fe20000100a00 */
[----:B------:R-:W-:Y:S01]  /*50d0*/  ISETP.GE.U32.AND P1, PT, R0, 0x7fffff15, PT ;  /* 0x7fffff150000780c */ /* 0x000fe20003f26070 */
[C---:B------:R-:W-:Y:S02]  /*50e0*/  IMAD R0, R28.reuse, 0x63, RZ ;  /* 0x000000631c007824 */ /* 0x040fe400078e02ff */
[----:B------:R0:W-:Y:S01]  /*50f0*/  STL.64 [R1+0x188], R10 ;  /* 0x0001880a01007387 */ /* 0x0001e20000100a00 */
[----:B------:R-:W-:Y:S01]  /*5100*/  PRMT R38, RZ, 0x7610, R38 ;  /* 0x00007610ff267816 */ /* 0x000fe20000000026 */
[----:B------:R-:W-:-:S04]  /*5110*/  IMAD R2, R28, 0x6b, RZ ;  /* 0x0000006b1c027824 */ /* 0x000fc800078e02ff */
[----:B0-----:R-:W-:-:S04]  /*5120*/  IMAD.WIDE R10, R2, 0x2, R24 ;  /* 0x00000002020a7825 */ /* 0x001fc800078e0218 */
[--C-:B---3--:R-:W-:Y:S01]  /*5130*/  IMAD.WIDE R30, R2, 0x2, R26.reuse ;  /* 0x00000002021e7825 */ /* 0x108fe200078e021a */
[----:B--2---:R-:W-:Y:S04]  /*5140*/  STL [R1+0x3cc], R6 ;  /* 0x0003cc0601007387 */ /* 0x004fe80000100800 */
[----:B----4-:R0:W-:Y:S02]  /*5150*/  STL [R1+0x3d0], R7 ;  /* 0x0003d00701007387 */ /* 0x0101e40000100800 */
[----:B0-----:R-:W-:-:S05]  /*5160*/  IMAD.WIDE R6, R0, 0x2, R26 ;  /* 0x0000000200067825 */ /* 0x001fca00078e021a */
[----:B------:R-:W2:Y:S01]  /*5170*/  @!P6 LDG.E.U16 R38, desc[UR20][R6.64] ;  /* 0x000000140626e981 */ /* 0x000ea2000c1e1500 */
[----:B------:R-:W-:Y:S02]  /*5180*/  PRMT R8, RZ, 0x7610, R8 ;  /* 0x00007610ff087816 */ /* 0x000fe40000000008 */
[----:B------:R-:W-:-:S04]  /*5190*/  PRMT R9, RZ, 0x7610, R9 ;  /* 0x00007610ff097816 */ /* 0x000fc80000000009 */
[----:B------:R-:W3:Y:S04]  /*51a0*/  @!P1 LDG.E.U16 R8, desc[UR20][R10.64] ;  /* 0x000000140a089981 */ /* 0x000ee8000c1e1500 */
[----:B------:R-:W4:Y:S04]  /*51b0*/  @!P1 LDG.E.U16 R9, desc[UR20][R30.64] ;  /* 0x000000141e099981 */ /* 0x000f28000c1e1500 */
[----:B------:R-:W-:Y:S04]  /*51c0*/  STL [R1+0x3d4], R44 ;  /* 0x0003d42c01007387 */ /* 0x000fe80000100800 */
[----:B------:R0:W-:Y:S01]  /*51d0*/  STL [R1+0x3d8], R45 ;  /* 0x0003d82d01007387 */ /* 0x0001e20000100800 */
[----:B------:R-:W-:Y:S01]  /*51e0*/  PRMT R43, RZ, 0x7610, R43 ;  /* 0x00007610ff2b7816 */ /* 0x000fe2000000002b */
[----:B------:R-:W-:-:S02]  /*51f0*/  VIADD R3, R46, 0xffffff8c ;  /* 0xffffff8c2e037836 */ /* 0x000fc40000000000 */
[----:B------:R1:W-:Y:S01]  /*5200*/  STL.64 [R1+0x110], R6 ;  /* 0x0001100601007387 */ /* 0x0003e20000100a00 */
[----:B0-----:R-:W-:-:S04]  /*5210*/  IMAD.WIDE R44, R0, 0x2, R24 ;  /* 0x00000002002c7825 */ /* 0x001fc800078e0218 */
[----:B------:R-:W-:Y:S01]  /*5220*/  VIADD R0, R46, 0xffffff84 ;  /* 0xffffff842e007836 */ /* 0x000fe20000000000 */
[----:B------:R0:W-:Y:S04]  /*5230*/  STL.64 [R1+0x108], R44 ;  /* 0x0001082c01007387 */ /* 0x0001e80000100a00 */
[----:B------:R-:W-:Y:S01]  /*5240*/  ISETP.GE.U32.AND P1, PT, R0, 0x7fffff05, PT ;  /* 0x7fffff050000780c */ /* 0x000fe20003f26070 */
[----:B-1----:R-:W4:Y:S01]  /*5250*/  LDL.LU.64 R6, [R1+0x1240] ;  /* 0x0012400001067983 */ /* 0x002f220000300a00 */
[----:B------:R-:W-:-:S03]  /*5260*/  IMAD R0, R28, 0x73, RZ ;  /* 0x000000731c007824 */ /* 0x000fc600078e02ff */
[----:B------:R0:W4:Y:S01]  /*5270*/  @!P6 LDG.E.U16 R43, desc[UR20][R44.64] ;  /* 0x000000142c2be981 */ /* 0x000122000c1e1500 */
[----:B------:R-:W-:Y:S02]  /*5280*/  ISETP.GE.U32.AND P6, PT, R3, 0x7fffff0d, PT ;  /* 0x7fffff0d0300780c */ /* 0x000fe40003fc6070 */
[----:B------:R-:W-:Y:S01]  /*5290*/  PRMT R3, RZ, 0x7610, R3 ;  /* 0x00007610ff037816 */ /* 0x000fe20000000003 */
[----:B0-----:R-:W-:Y:S01]  /*52a0*/  IMAD.WIDE R44, R0, 0x2, R26 ;  /* 0x00000002002c7825 */ /* 0x001fe200078e021a */
[----:B------:R-:W-:Y:S02]  /*52b0*/  PRMT R4, RZ, 0x7610, R4 ;  /* 0x00007610ff047816 */ /* 0x000fe40000000004 */
[----:B------:R-:W-:Y:S02]  /*52c0*/  PRMT R5, RZ, 0x7610, R5 ;  /* 0x00007610ff057816 */ /* 0x000fe40000000005 */
[----:B------:R-:W-:-:S06]  /*52d0*/  PRMT R42, RZ, 0x7610, R42 ;  /* 0x00007610ff2a7816 */ /* 0x000fcc000000002a */
[----:B------:R0:W4:Y:S04]  /*52e0*/  @!P6 LDG.E.U16 R42, desc[UR20][R44.64] ;  /* 0x000000142c2ae981 */ /* 0x000128000c1e1500 */
[----:B--2---:R1:W-:Y:S04]  /*52f0*/  STL [R1+0x3c8], R38 ;  /* 0x0003c82601007387 */ /* 0x0043e80000100800 */
[----:B-1----:R-:W2:Y:S04]  /*5300*/  LDL.LU R38, [R1+0x1238] ;  /* 0x0012380001267983 */ /* 0x002ea80000300800 */
[----:B------:R-:W-:Y:S04]  /*5310*/  STL.64 [R1+0xa0], R30 ;  /* 0x0000a01e01007387 */ /* 0x000fe80000100a00 */
[----:B------:R-:W-:Y:S04]  /*5320*/  STL.64 [R1+0x98], R10 ;  /* 0x0000980a01007387 */ /* 0x000fe80000100a00 */
[----:B---3--:R1:W-:Y:S04]  /*5330*/  STL [R1+0x35c], R8 ;  /* 0x00035c0801007387 */ /* 0x0083e80000100800 */
[----:B------:R-:W-:Y:S01]  /*5340*/  STL.64 [R1+0x30], R44 ;  /* 0x0000302c01007387 */ /* 0x000fe20000100a00 */
[----:B-1----:R-:W-:-:S03]  /*5350*/  IMAD R8, R28, 0x7b, RZ ;  /* 0x0000007b1c087824 */ /* 0x002fc600078e02ff */
[----:B----4-:R1:W-:Y:S01]  /*5360*/  STL [R1+0x360], R9 ;  /* 0x0003600901007387 */ /* 0x0103e20000100800 */
[----:B------:R-:W-:-:S04]  /*5370*/  IMAD.WIDE R10, R8, 0x2, R26 ;  /* 0x00000002080a7825 */ /* 0x000fc800078e021a */
[--C-:B------:R-:W-:Y:S01]  /*5380*/  IMAD.WIDE R30, R0, 0x2, R24.reuse ;  /* 0x00000002001e7825 */ /* 0x100fe200078e0218 */
[----:B------:R-:W3:Y:S03]  /*5390*/  @!P1 LDG.E.U16 R4, desc[UR20][R10.64] ;  /* 0x000000140a049981 */ /* 0x000ee6000c1e1500 */
[----:B-1----:R-:W-:Y:S01]  /*53a0*/  IMAD.WIDE R8, R8, 0x2, R24 ;  /* 0x0000000208087825 */ /* 0x002fe200078e0218 */
[----:B------:R1:W4:Y:S04]  /*53b0*/  @!P6 LDG.E.U16 R5, desc[UR20][R30.64] ;  /* 0x000000141e05e981 */ /* 0x000328000c1e1500 */
[----:B------:R-:W2:Y:S01]  /*53c0*/  @!P1 LDG.E.U16 R3, desc[UR20][R8.64] ;  /* 0x0000001408039981 */ /* 0x000ea2000c1e1500 */
[----:B------:R-:W-:-:S03]  /*53d0*/  VIADD R2, R46, 0xfffffffb ;  /* 0xfffffffb2e027836 */ /* 0x000fc60000000000 */
[----:B------:R1:W-:Y:S04]  /*53e0*/  STL.64 [R1+0x8], R30 ;  /* 0x0000081e01007387 */ /* 0x0003e80000100a00 */
        /* <DEDUP_REMOVED lines=11> */
[----:B------:R-:W-:-:S03]  /*54a0*/  IMAD.SHL.U32 R0, R28, 0x4, RZ ;  /* 0x000000041c007824 */ /* 0x000fc600078e00ff */
[----:B------:R-:W-:Y:S04]  /*54b0*/  STL [R1+0x10e8], R8 ;  /* 0x0010e80801007387 */ /* 0x000fe80000100800 */
[----:B------:R-:W-:Y:S01]  /*54c0*/  STL [R1+0xf64], R9 ;  /* 0x000f640901007387 */ /* 0x000fe20000100800 */
[----:B------:R-:W-:-:S03]  /*54d0*/  IMAD R2, R28, 0xc, RZ ;  /* 0x0000000c1c027824 */ /* 0x000fc600078e02ff */
[----:B------:R-:W-:Y:S01]  /*54e0*/  STL [R1+0x103c], R9 ;  /* 0x00103c0901007387 */ /* 0x000fe20000100800 */
[----:B------:R-:W-:-:S03]  /*54f0*/  PRMT R52, RZ, 0x7610, R52 ;  /* 0x00007610ff347816 */ /* 0x000fc60000000034 */
[----:B------:R-:W-:Y:S01]  /*5500*/  STL [R1+0x10ec], R9 ;  /* 0x0010ec0901007387 */ /* 0x000fe20000100800 */
[----:B------:R-:W-:Y:S01]  /*5510*/  PRMT R53, RZ, 0x7610, R53 ;  /* 0x00007610ff357816 */ /* 0x000fe20000000035 */
[----:B0-----:R-:W-:Y:S01]  /*5520*/  IMAD.WIDE R44, R0, 0x2, R26 ;  /* 0x00000002002c7825 */ /* 0x001fe200078e021a */
[----:B------:R-:W-:Y:S02]  /*5530*/  PRMT R6, RZ, 0x7610, R6 ;  /* 0x00007610ff067816 */ /* 0x000fe40000000006 */
[----:B------:R-:W-:Y:S01]  /*5540*/  PRMT R7, RZ, 0x7610, R7 ;  /* 0x00007610ff077816 */ /* 0x000fe20000000007 */
[--C-:B-1----:R-:W-:Y:S01]  /*5550*/  IMAD.WIDE R30, R2, 0x2, R24.reuse ;  /* 0x00000002021e7825 */ /* 0x102fe200078e0218 */
[----:B------:R-:W4:Y:S04]  /*5560*/  @!P6 LDG.E.U16 R53, desc[UR20][R44.64] ;  /* 0x000000142c35e981 */ /* 0x000f28000c1e1500 */
[----:B------:R-:W4:Y:S04]  /*5570*/  @!P1 LDG.E.U16 R6, desc[UR20][R30.64] ;  /* 0x000000141e069981 */ /* 0x000f28000c1e1500 */
[----:B--2---:R-:W-:Y:S04]  /*5580*/  STL [R1+0x55c], R3 ;  /* 0x00055c0301007387 */ /* 0x004fe80000100800 */
[----:B---3--:R-:W-:Y:S04]  /*5590*/  STL [R1+0x5c8], R4 ;  /* 0x0005c80401007387 */ /* 0x008fe80000100800 */
[----:B----4-:R0:W-:Y:S04]  /*55a0*/  STL [R1+0x5cc], R5 ;  /* 0x0005cc0501007387 */ /* 0x0101e80000100800 */
[----:B------:R1:W-:Y:S01]  /*55b0*/  STL [R1+0x5d0], R42 ;  /* 0x0005d02a01007387 */ /* 0x0003e20000100800 */
[----:B0-----:R-:W-:-:S03]  /*55c0*/  IMAD.WIDE R4, R0, 0x2, R24 ;  /* 0x0000000200047825 */ /* 0x001fc600078e0218 */
[----:B------:R0:W-:Y:S01]  /*55d0*/  STL.64 [R1+0x700], R44 ;  /* 0x0007002c01007387 */ /* 0x0001e20000100a00 */
[----:B-1----:R-:W-:-:S03]  /*55e0*/  IMAD.WIDE R42, R2, 0x2, R26 ;  /* 0x00000002022a7825 */ /* 0x002fc600078e021a */
[----:B------:R-:W2:Y:S04]  /*55f0*/  @!P6 LDG.E.U16 R52, desc[UR20][R4.64] ;  /* 0x000000140434e981 */ /* 0x000ea8000c1e1500 */
[----:B------:R1:W-:Y:S04]  /*5600*/  STL.64 [R1+0x6f8], R4 ;  /* 0x0006f80401007387 */ /* 0x0003e80000100a00 */
[----:B0-----:R-:W3:Y:S04]  /*5610*/  LDL.LU.64 R44, [R1+0x1230] ;  /* 0x00123000012c7983 */ /* 0x001ee80000300a00 */
[----:B------:R0:W4:Y:S04]  /*5620*/  @!P1 LDG.E.U16 R7, desc[UR20][R42.64] ;  /* 0x000000142a079981 */ /* 0x000128000c1e1500 */
        /* <DEDUP_REMOVED lines=12> */
[----:B------:R0:W-:Y:S04]  /*56f0*/  STL [R1+0x788], R53 ;  /* 0x0007883501007387 */ /* 0x0001e80000100800 */
[----:B------:R-:W-:Y:S01]  /*5700*/  STL [R1+0x774], R6 ;  /* 0x0007740601007387 */ /* 0x000fe20000100800 */
[----:B---3--:R-:W-:-:S03]  /*5710*/  PRMT R45, RZ, 0x7610, R45 ;  /* 0x00007610ff2d7816 */ /* 0x008fc6000000002d */
[----:B----4-:R1:W-:Y:S01]  /*5720*/  STL [R1+0x778], R7 ;  /* 0x0007780701007387 */ /* 0x0103e20000100800 */
[C---:B0-----:R-:W-:Y:S01]  /*5730*/  IMAD.WIDE R52, R0.reuse, 0x2, R26 ;  /* 0x0000000200347825 */ /* 0x041fe200078e021a */
        /* <DEDUP_REMOVED lines=8> */
[----:B------:R4:W2:Y:S04]  /*57c0*/  @!P1 LDG.E.U16 R5, desc[UR20][R42.64] ;  /* 0x000000142a059981 */ /* 0x0008a8000c1e1500 */
[----:B0-----:R-:W2:Y:S04]  /*57d0*/  LDL.LU.64 R52, [R1+0x1220] ;  /* 0x0012200001347983 */ /* 0x001ea80000300a00 */
[----:B------:R-:W2:Y:S04]  /*57e0*/  @!P6 LDG.E.U16 R44, desc[UR20][R6.64] ;  /* 0x00000014062ce981 */ /* 0x000ea8000c1e1500 */
        /* <DEDUP_REMOVED lines=9> */
[----:B----4-:R-:W-:-:S04]  /*5880*/  IMAD.WIDE R42, R0, 0x2, R26 ;  /* 0x00000002002a7825 */ /* 0x010fc800078e021a */
[----:B0-----:R-:W-:Y:S01]  /*5890*/  IMAD.WIDE R30, R2, 0x2, R24 ;  /* 0x00000002021e7825 */ /* 0x001fe200078e0218 */
[----:B---3--:R-:W-:Y:S04]  /*58a0*/  STL [R1+0x764], R4 ;  /* 0x0007640401007387 */ /* 0x008fe80000100800 */
[----:B--2---:R0:W-:Y:S01]  /*58b0*/  STL [R1+0x768], R5 ;  /* 0x0007680501007387 */ /* 0x0041e20000100800 */
[----:B------:R-:W-:Y:S02]  /*58c0*/  PRMT R52, RZ, 0x7610, R52 ;  /* 0x00007610ff347816 */ /* 0x000fe40000000034 */
[----:B------:R-:W-:Y:S01]  /*58d0*/  PRMT R53, RZ, 0x7610, R53 ;  /* 0x00007610ff357816 */ /* 0x000fe20000000035 */
[----:B------:R-:W-:Y:S01]  /*58e0*/  STL [R1+0x76c], R44 ;  /* 0x00076c2c01007387 */ /* 0x000fe20000100800 */
[----:B0-----:R-:W-:-:S03]  /*58f0*/  IMAD.WIDE R4, R0, 0x2, R24 ;  /* 0x0000000200047825 */ /* 0x001fc600078e0218 */
[----:B------:R0:W-:Y:S01]  /*5900*/  STL [R1+0x770], R45 ;  /* 0x0007702d01007387 */ /* 0x0001e20000100800 */
[----:B------:R-:W-:Y:S02]  /*5910*/  PRMT R6, RZ, 0x7610, R6 ;  /* 0x00007610ff067816 */ /* 0x000fe40000000006 */
[----:B------:R-:W-:Y:S01]  /*5920*/  PRMT R7, RZ, 0x7610, R7 ;  /* 0x00007610ff077816 */ /* 0x000fe20000000007 */
[----:B------:R-:W2:Y:S01]  /*5930*/  @!P6 LDG.E.U16 R52, desc[UR20][R4.64] ;  /* 0x000000140434e981 */ /* 0x000ea2000c1e1500 */
[----:B0-----:R-:W-:-:S03]  /*5940*/  IMAD.WIDE R44, R2, 0x2, R26 ;  /* 0x00000002022c7825 */ /* 0x001fc600078e021a */
[----:B------:R0:W-:Y:S04]  /*5950*/  STL.64 [R1+0x500], R42 ;  /* 0x0005002a01007387 */ /* 0x0001e80000100a00 */
        /* <DEDUP_REMOVED lines=13> */
[----:B------:R-:W-:Y:S01]  /*5a30*/  IMAD R2, R28, 0x3c, RZ ;  /* 0x0000003c1c027824 */ /* 0x000fe200078e02ff */
[----:B------:R-:W-:-:S02]  /*5a40*/  PRMT R49, RZ, 0x7610, R49 ;  /* 0x00007610ff317816 */ /* 0x000fc40000000031 */
[----:B------:R-:W-:Y:S01]  /*5a50*/  PRMT R48, RZ, 0x7610, R48 ;  /* 0x00007610ff307816 */ /* 0x000fe20000000030 */
        /* <DEDUP_REMOVED lines=8> */
[----:B------:R-:W-:Y:S01]  /*5ae0*/  PRMT R5, RZ, 0x7610, R5 ;  /* 0x00007610ff057816 */ /* 0x000fe20000000005 */
[----:B-1----:R-:W-:Y:S01]  /*5af0*/  IMAD.WIDE R6, R0, 0x2, R24 ;  /* 0x0000000200067825 */ /* 0x002fe200078e0218 */
[----:B------:R0:W-:Y:S04]  /*5b00*/  STL.64 [R1+0x400], R52 ;  /* 0x0004003401007387 */ /* 0x0001e80000100a00 */
[----:B------:R1:W-:Y:S04]  /*5b10*/  STL.64 [R1+0x3f8], R6 ;  /* 0x0003f80601007387 */ /* 0x0003e80000100a00 */
[----:B------:R-:W2:Y:S04]  /*5b20*/  @!P6 LDG.E.U16 R49, desc[UR20][R52.64] ;  /* 0x000000143431e981 */ /* 0x000ea8000c1e1500 */
[----:B------:R3:W4:Y:S04]  /*5b30*/  @!P1 LDG.E.U16 R4, desc[UR20][R30.64] ;  /* 0x000000141e049981 */ /* 0x000728000c1e1500 */
[----:B------:R1:W2:Y:S04]  /*5b40*/  @!P6 LDG.E.U16 R48, desc[UR20][R6.64] ;  /* 0x000000140630e981 */ /* 0x0002a8000c1e1500 */
[----:B0-----:R-:W2:Y:S04]  /*5b50*/  LDL.LU.64 R52, [R1+0x1200] ;  /* 0x0012000001347983 */ /* 0x001ea80000300a00 */
[----:B------:R-:W2:Y:S04]  /*5b60*/  @!P1 LDG.E.U16 R5, desc[UR20][R44.64] ;  /* 0x000000142c059981 */ /* 0x000ea8000c1e1500 */
[----:B-1----:R-:W2:Y:S01]  /*5b70*/  LDL.LU.64 R6, [R1+0x11f8] ;  /* 0x0011f80001067983 */ /* 0x002ea20000300a00 */
[----:B------:R-:W-:-:S05]  /*5b80*/  VIADD R0, R46, 0xffffffb3 ;  /* 0xffffffb32e007836 */ /* 0x000fca0000000000 */
[----:B------:R-:W-:Y:S01]  /*5b90*/  ISETP.GE.U32.AND P1, PT, R0, 0x7fffff34, PT ;  /* 0x7fffff340000780c */ /* 0x000fe20003f26070 */
[----:B------:R-:W-:Y:S01]  /*5ba0*/  STL.64 [R1+0x380], R44 ;  /* 0x0003802c01007387 */ /* 0x000fe20000100a00 */
[----:B------:R-:W-:-:S03]  /*5bb0*/  IMAD R2, R28, 0x4c, RZ ;  /* 0x0000004c1c027824 */ /* 0x000fc600078e02ff */
[----:B------:R3:W-:Y:S02]  /*5bc0*/  STL.64 [R1+0x378], R30 ;  /* 0x0003781e01007387 */ /* 0x0007e40000100a00 */
[----:B---3--:R-:W-:Y:S02]  /*5bd0*/  IMAD.WIDE R30, R2, 0x2, R24 ;  /* 0x00000002021e7825 */ /* 0x008fe400078e0218 */
[----:B----4-:R-:W-:Y:S04]  /*5be0*/  STL [R1+0x744], R4 ;  /* 0x0007440401007387 */ /* 0x010fe80000100800 */
[----:B--2---:R-:W-:Y:S01]  /*5bf0*/  STL [R1+0x748], R5 ;  /* 0x0007480501007387 */ /* 0x004fe20000100800 */
[----:B------:R-:W-:-:S03]  /*5c00*/  PRMT R6, RZ, 0x7610, R6 ;  /* 0x00007610ff067816 */ /* 0x000fc60000000006 */
[----:B------:R-:W-:Y:S01]  /*5c10*/  STL [R1+0x74c], R48 ;  /* 0x00074c3001007387 */ /* 0x000fe20000100800 */
[----:B------:R-:W-:-:S03]  /*5c20*/  PRMT R7, RZ, 0x7610, R7 ;  /* 0x00007610ff077816 */ /* 0x000fc60000000007 */
[----:B------:R0:W-:Y:S04]  /*5c30*/  STL [R1+0x750], R49 ;  /* 0x0007503101007387 */ /* 0x0001e80000100800 */
[----:B------:R-:W2:Y:S01]  /*5c40*/  @!P1 LDG.E.U16 R6, desc[UR20][R30.64] ;  /* 0x000000141e069981 */ /* 0x000ea2000c1e1500 */
[----:B0-----:R-:W-:-:S05]  /*5c50*/  IMAD.WIDE R48, R2, 0x2, R26 ;  /* 0x0000000202307825 */ /* 0x001fca00078e021a */
[----:B------:R-:W3:Y:S01]  /*5c60*/  @!P1 LDG.E.U16 R7, desc[UR20][R48.64] ;  /* 0x0000001430079981 */ /* 0x000ee2000c1e1500 */
[----:B------:R-:W-:-:S05]  /*5c70*/  VIADD R3, R46, 0xffffffbb ;  /* 0xffffffbb2e037836 */ /* 0x000fca0000000000 */
[----:B------:R-:W-:Y:S01]  /*5c80*/  ISETP.GE.U32.AND P6, PT, R3, 0x7fffff3c, PT ;  /* 0x7fffff3c0300780c */ /* 0x000fe20003fc6070 */
[----:B------:R-:W-:Y:S01]  /*5c90*/  IMAD R0, R28, 0x44, RZ ;  /* 0x000000441c007824 */ /* 0x000fe200078e02ff */
[----:B------:R-:W-:Y:S02]  /*5ca0*/  PRMT R53, RZ, 0x7610, R53 ;  /* 0x00007610ff357816 */ /* 0x000fe40000000035 */
[----:B------:R-:W-:Y:S01]  /*5cb0*/  PRMT R52, RZ, 0x7610, R52 ;  /* 0x00007610ff347816 */ /* 0x000fe20000000034 */
[----:B------:R-:W-:-:S04]  /*5cc0*/  IMAD.WIDE R44, R0, 0x2, R26 ;  /* 0x00000002002c7825 */ /* 0x000fc800078e021a */
[----:B------:R-:W-:-:S04]  /*5cd0*/  IMAD.WIDE R4, R0, 0x2, R24 ;  /* 0x0000000200047825 */ /* 0x000fc800078e0218 */
[C---:B------:R-:W-:Y:S01]  /*5ce0*/  VIADD R3, R46.reuse, 0xffffffab ;  /* 0xffffffab2e037836 */ /* 0x040fe20000000000 */
[----:B------:R-:W4:Y:S01]  /*5cf0*/  @!P6 LDG.E.U16 R53, desc[UR20][R44.64] ;  /* 0x000000142c35e981 */ /* 0x000f22000c1e1500 */
[----:B------:R-:W-:-:S03]  /*5d00*/  VIADD R0, R46, 0xffffffa3 ;  /* 0xffffffa32e007836 */ /* 0x000fc60000000000 */
[----:B------:R-:W4:Y:S01]  /*5d10*/  @!P6 LDG.E.U16 R52, desc[UR20][R4.64] ;  /* 0x000000140434e981 */ /* 0x000f22000c1e1500 */
[----:B------:R-:W-:-:S03]  /*5d20*/  ISETP.GE.U32.AND P6, PT, R3, 0x7fffff2c, PT ;  /* 0x7fffff2c0300780c */ /* 0x000fc60003fc6070 */
[----:B------:R0:W-:Y:S01]  /*5d30*/  STL.64 [R1+0x300], R44 ;  /* 0x0003002c01007387 */ /* 0x0001e20000100a00 */
[----:B------:R-:W-:-:S03]  /*5d40*/  ISETP.GE.U32.AND P1, PT, R0, 0x7fffff24, PT ;  /* 0x7fffff240000780c */ /* 0x000fc60003f26070 */
[----:B------:R1:W-:Y:S01]  /*5d50*/  STL.64 [R1+0x2f8], R4 ;  /* 0x0002f80401007387 */ /* 0x0003e20000100a00 */
[----:B------:R-:W-:Y:S01]  /*5d60*/  IMAD R0, R28, 0x54, RZ ;  /* 0x000000541c007824 */ /* 0x000fe200078e02ff */
[----:B------:R-:W-:Y:S02]  /*5d70*/  PRMT R29, RZ, 0x7610, R29 ;  /* 0x00007610ff1d7816 */ /* 0x000fe4000000001d */
[----:B0-----:R-:W4:Y:S04]  /*5d80*/  LDL.LU.64 R44, [R1+0x11f0] ;  /* 0x0011f000012c7983 */ /* 0x001f280000300a00 */
[----:B-1----:R-:W4:Y:S04]  /*5d90*/  LDL.LU.64 R4, [R1+0x11e8] ;  /* 0x0011e80001047983 */ /* 0x002f280000300a00 */
[----:B------:R-:W-:Y:S04]  /*5da0*/  STL.64 [R1+0x280], R48 ;  /* 0x0002803001007387 */ /* 0x000fe80000100a00 */
[----:B------:R-:W-:Y:S04]  /*5db0*/  STL.64 [R1+0x278], R30 ;  /* 0x0002781e01007387 */ /* 0x000fe80000100a00 */
[----:B--2---:R-:W-:Y:S04]  /*5dc0*/  STL [R1+0x6d4], R6 ;  /* 0x0006d40601007387 */ /* 0x004fe80000100800 */
[----:B---3--:R0:W-:Y:S02]  /*5dd0*/  STL [R1+0x738], R7 ;  /* 0x0007380701007387 */ /* 0x0081e40000100800 */
[----:B0-----:R-:W-:-:S05]  /*5de0*/  IMAD.WIDE R6, R0, 0x2, R26 ;  /* 0x0000000200067825 */ /* 0x001fca00078e021a */
[----:B------:R-:W2:Y:S01]  /*5df0*/  @!P6 LDG.E.U16 R29, desc[UR20][R6.64] ;  /* 0x00000014061de981 */ /* 0x000ea2000c1e1500 */
[----:B------:R-:W-:-:S04]  /*5e00*/  IMAD R2, R28, 0x5c, RZ ;  /* 0x0000005c1c027824 */ /* 0x000fc800078e02ff */
[C---:B------:R-:W-:Y:S01]  /*5e10*/  IMAD.WIDE R30, R2.reuse, 0x2, R24 ;  /* 0x00000002021e7825 */ /* 0x040fe200078e0218 */
[----:B----4-:R-:W-:Y:S04]  /*5e20*/  STL [R1+0x73c], R52 ;  /* 0x00073c3401007387 */ /* 0x010fe80000100800 */
[----:B------:R0:W-:Y:S01]  /*5e30*/  STL [R1+0x740], R53 ;  /* 0x0007403501007387 */ /* 0x0001e20000100800 */
[----:B------:R-:W-:-:S03]  /*5e40*/  IMAD.WIDE R48, R2, 0x2, R26 ;  /* 0x0000000202307825 */ /* 0x000fc600078e021a */
[----:B------:R1:W-:Y:S01]  /*5e50*/  STL.64 [R1+0x200], R6 ;  /* 0x0002000601007387 */ /* 0x0003e20000100a00 */
[----:B0-----:R-:W-:Y:S01]  /*5e60*/  IMAD.WIDE R52, R0, 0x2, R24 ;  /* 0x0000000200347825 */ /* 0x001fe200078e0218 */
[----:B------:R-:W-:Y:S02]  /*5e70*/  PRMT R4, RZ, 0x7610, R4 ;  /* 0x00007610ff047816 */ /* 0x000fe40000000004 */
[----:B------:R-:W-:Y:S02]  /*5e80*/  PRMT R5, RZ, 0x7610, R5 ;  /* 0x00007610ff057816 */ /* 0x000fe40000000005 */
[----:B------:R-:W-:Y:S04]  /*5e90*/  STL.64 [R1+0x1f8], R52 ;  /* 0x0001f83401007387 */ /* 0x000fe80000100a00 */
[----:B-1----:R-:W3:Y:S04]  /*5ea0*/  LDL.LU.64 R6, [R1+0x11e0] ;  /* 0x0011e00001067983 */ /* 0x002ee80000300a00 */
[----:B------:R0:W4:Y:S04]  /*5eb0*/  @!P1 LDG.E.U16 R4, desc[UR20][R30.64] ;  /* 0x000000141e049981 */ /* 0x000128000c1e1500 */
[----:B------:R1:W4:Y:S04]  /*5ec0*/  @!P1 LDG.E.U16 R5, desc[UR20][R48.64] ;  /* 0x0000001430059981 */ /* 0x000328000c1e1500 */
[----:B--2---:R2:W-:Y:S04]  /*5ed0*/  STL [R1+0x6d0], R29 ;  /* 0x0006d01d01007387 */ /* 0x0045e80000100800 */
[----:B--2---:R-:W2:Y:S01]  /*5ee0*/  LDL.LU R29, [R1+0x11d8] ;  /* 0x0011d800011d7983 */ /* 0x004ea20000300800 */
[----:B------:R-:W-:Y:S01]  /*5ef0*/  VIADD R0, R46, 0xffffff93 ;  /* 0xffffff932e007836 */ /* 0x000fe20000000000 */
[----:B------:R-:W-:-:S04]  /*5f00*/  PRMT R47, RZ, 0x7610, R47 ;  /* 0x00007610ff2f7816 */ /* 0x000fc8000000002f */
[----:B------:R-:W-:Y:S01]  /*5f10*/  ISETP.GE.U32.AND P1, PT, R0, 0x7fffff14, PT ;  /* 0x7fffff140000780c */ /* 0x000fe20003f26070 */
[----:B------:R-:W-:Y:S01]  /*5f20*/  IMAD R0, R28, 0x64, RZ ;  /* 0x000000641c007824 */ /* 0x000fe200078e02ff */
[----:B------:R-:W-:Y:S01]  /*5f30*/  STL.64 [R1+0x180], R48 ;  /* 0x0001803001007387 */ /* 0x000fe20000100a00 */
[----:B------:R-:W-:-:S03]  /*5f40*/  VIADD R3, R46, 0xffffff9b ;  /* 0xffffff9b2e037836 */ /* 0x000fc60000000000 */
[----:B------:R0:W-:Y:S01]  /*5f50*/  STL.64 [R1+0x178], R30 ;  /* 0x0001781e01007387 */ /* 0x0001e20000100a00 */
[----:B------:R-:W-:-:S03]  /*5f60*/  IMAD R2, R28, 0x6c, RZ ;  /* 0x0000006c1c027824 */ /* 0x000fc600078e02ff */
[----:B------:R1:W2:Y:S01]  /*5f70*/  @!P6 LDG.E.U16 R47, desc[UR20][R52.64] ;  /* 0x00000014342fe981 */ /* 0x0002a2000c1e1500 */
[----:B------:R-:W-:Y:S01]  /*5f80*/  ISETP.GE.U32.AND P6, PT, R3, 0x7fffff1c, PT ;  /* 0x7fffff1c0300780c */ /* 0x000fe20003fc6070 */
[----:B0-----:R-:W-:-:S05]  /*5f90*/  IMAD.WIDE R30, R0, 0x2, R26 ;  /* 0x00000002001e7825 */ /* 0x001fca00078e021a */
[----:B------:R-:W-:Y:S01]  /*5fa0*/  STL.64 [R1+0x100], R30 ;  /* 0x0001001e01007387 */ /* 0x000fe20000100a00 */
[----:B---3--:R-:W-:-:S03]  /*5fb0*/  PRMT R6, RZ, 0x7610, R6 ;  /* 0x00007610ff067816 */ /* 0x008fc60000000006 */
[----:B----4-:R-:W-:Y:S01]  /*5fc0*/  STL [R1+0x654], R4 ;  /* 0x0006540401007387 */ /* 0x010fe20000100800 */
[----:B-1----:R-:W-:-:S03]  /*5fd0*/  IMAD.WIDE R48, R2, 0x2, R26 ;  /* 0x0000000202307825 */ /* 0x002fc600078e021a */
[----:B------:R0:W-:Y:S01]  /*5fe0*/  STL [R1+0x6c8], R5 ;  /* 0x0006c80501007387 */ /* 0x0001e20000100800 */
[----:B------:R-:W-:Y:S01]  /*5ff0*/  PRMT R38, RZ, 0x7610, R38 ;  /* 0x00007610ff267816 */ /* 0x000fe20000000026 */
[----:B------:R-:W-:Y:S01]  /*6000*/  IMAD.WIDE R52, R0, 0x2, R24 ;  /* 0x0000000200347825 */ /* 0x000fe200078e0218 */
[----:B------:R-:W-:Y:S01]  /*6010*/  PRMT R7, RZ, 0x7610, R7 ;  /* 0x00007610ff077816 */ /* 0x000fe20000000007 */
[----:B------:R-:W3:Y:S04]  /*6020*/  @!P1 LDG.E.U16 R6, desc[UR20][R48.64] ;  /* 0x0000001430069981 */ /* 0x000ee8000c1e1500 */
[----:B------:R-:W4:Y:S01]  /*6030*/  @!P6 LDG.E.U16 R38, desc[UR20][R30.64] ;  /* 0x000000141e26e981 */ /* 0x000f22000c1e1500 */
[----:B0-----:R-:W-:-:S03]  /*6040*/  IMAD.WIDE R4, R2, 0x2, R24 ;  /* 0x0000000202047825 */ /* 0x001fc600078e0218 */
[----:B------:R-:W3:Y:S04]  /*6050*/  @!P6 LDG.E.U16 R7, desc[UR20][R52.64] ;  /* 0x000000143407e981 */ /* 0x000ee8000c1e1500 */
[----:B------:R-:W-:Y:S04]  /*6060*/  STL.64 [R1+0xf8], R52 ;  /* 0x0000f83401007387 */ /* 0x000fe80000100a00 */
[----:B------:R-:W3:Y:S01]  /*6070*/  LDL.LU.64 R30, [R1+0x11d0] ;  /* 0x0011d000011e7983 */ /* 0x000ee20000300a00 */
[----:B--2---:R-:W-:-:S06]  /*6080*/  PRMT R29, RZ, 0x7610, R29 ;  /* 0x00007610ff1d7816 */ /* 0x004fcc000000001d */
[----:B------:R0:W2:Y:S01]  /*6090*/  @!P1 LDG.E.U16 R29, desc[UR20][R4.64] ;  /* 0x00000014041d9981 */ /* 0x0000a2000c1e1500 */
[C---:B------:R-:W-:Y:S02]  /*60a0*/  VIADD R3, R46.reuse, 0xffffff8b ;  /* 0xffffff8b2e037836 */ /* 0x040fe40000000000 */
[----:B------:R-:W-:Y:S01]  /*60b0*/  VIADD R0, R46, 0xffffff83 ;  /* 0xffffff832e007836 */ /* 0x000fe20000000000 */
[----:B------:R-:W-:Y:S02]  /*60c0*/  STL.64 [R1+0x90], R48 ;  /* 0x0000903001007387 */ /* 0x000fe40000100a00 */
[----:B------:R-:W-:Y:S02]  /*60d0*/  ISETP.GE.U32.AND P6, PT, R3, 0x7fffff0c, PT ;  /* 0x7fffff0c0300780c */ /* 0x000fe40003fc6070 */
[----:B------:R0:W-:Y:S01]  /*60e0*/  STL.64 [R1+0x88], R4 ;  /* 0x0000880401007387 */ /* 0x0001e20000100a00 */
[----:B------:R-:W-:Y:S01]  /*60f0*/  ISETP.GE.U32.AND P1, PT, R0, 0x7fffff04, PT ;  /* 0x7fffff040000780c */ /* 0x000fe20003f26070 */
[----:B------:R-:W-:Y:S01]  /*6100*/  IMAD R2, R28, 0x7c, RZ ;  /* 0x0000007c1c027824 */ /* 0x000fe200078e02ff */
[----:B------:R-:W-:-:S02]  /*6110*/  PRMT R43, RZ, 0x7610, R43 ;  /* 0x00007610ff2b7816 */ /* 0x000fc4000000002b */
[----:B------:R-:W-:Y:S01]  /*6120*/  PRMT R42, RZ, 0x7610, R42 ;  /* 0x00007610ff2a7816 */ /* 0x000fe2000000002a */
[----:B------:R-:W-:Y:S02]  /*6130*/  VIADD R0, R46, 0xfffffff2 ;  /* 0xfffffff22e007836 */ /* 0x000fe40000000000 */
[----:B0-----:R-:W-:-:S04]  /*6140*/  IMAD.WIDE R4, R2, 0x2, R26 ;  /* 0x0000000202047825 */ /* 0x001fc800078e021a */
[----:B------:R-:W-:Y:S01]  /*6150*/  IMAD.WIDE R2, R2, 0x2, R24 ;  /* 0x0000000202027825 */ /* 0x000fe200078e0218 */
[----:B------:R-:W-:Y:S02]  /*6160*/  PRMT R44, RZ, 0x7610, R44 ;  /* 0x00007610ff2c7816 */ /* 0x000fe4000000002c */
[----:B------:R-:W-:Y:S02]  /*6170*/  PRMT R45, RZ, 0x7610, R45 ;  /* 0x00007610ff2d7816 */ /* 0x000fe4000000002d */
[----:B---3--:R-:W-:Y:S02]  /*6180*/  PRMT R31, RZ, 0x7610, R31 ;  /* 0x00007610ff1f7816 */ /* 0x008fe4000000001f */
[----:B------:R-:W-:-:S04]  /*6190*/  PRMT R30, RZ, 0x7610, R30 ;  /* 0x00007610ff1e7816 */ /* 0x000fc8000000001e */
[----:B------:R-:W3:Y:S04]  /*61a0*/  @!P1 LDG.E.U16 R31, desc[UR20][R4.64] ;  /* 0x00000014041f9981 */ /* 0x000ee8000c1e1500 */
[----:B------:R-:W3:Y:S01]  /*61b0*/  @!P1 LDG.E.U16 R30, desc[UR20][R2.64] ;  /* 0x00000014021e9981 */ /* 0x000ee2000c1e1500 */
[----:B------:R-:W-:Y:S01]  /*61c0*/  ISETP.GE.U32.AND P1, PT, R0, 0x7fffff73, PT ;  /* 0x7fffff730000780c */ /* 0x000fe20003f26070 */
[----:B------:R-:W-:-:S04]  /*61d0*/  IMAD R0, R28, 0x5, RZ ;  /* 0x000000051c007824 */ /* 0x000fc800078e02ff */
[----:B------:R-:W-:Y:S01]  /*61e0*/  IMAD.WIDE R52, R0, 0x2, R26 ;  /* 0x0000000200347825 */ /* 0x000fe200078e021a */
[----:B--2---:R-:W-:Y:S04]  /*61f0*/  STL [R1+0x1128], R29 ;  /* 0x0011281d01007387 */ /* 0x004fe80000100800 */
[----:B------:R-:W-:Y:S04]  /*6200*/  STL [R1+0x6cc], R47 ;  /* 0x0006cc2f01007387 */ /* 0x000fe80000100800 */
[----:B------:R0:W-:Y:S04]  /*6210*/  STL [R1+0x648], R6 ;  /* 0x0006480601007387 */ /* 0x0001e80000100800 */
[----:B----4-:R1:W-:Y:S01]  /*6220*/  STL [R1+0x650], R38 ;  /* 0x0006502601007387 */ /* 0x0103e20000100800 */
[----:B0-----:R-:W-:-:S03]  /*6230*/  IMAD R6, R28, 0x74, RZ ;  /* 0x000000741c067824 */ /* 0x001fc600078e02ff */
[----:B------:R0:W-:Y:S01]  /*6240*/  STL [R1+0x64c], R7 ;  /* 0x00064c0701007387 */ /* 0x0001e20000100800 */
[----:B------:R-:W-:-:S04]  /*6250*/  IMAD.WIDE R48, R6, 0x2, R26 ;  /* 0x0000000206307825 */ /* 0x000fc800078e021a */
[----:B-1----:R-:W-:Y:S01]  /*6260*/  VIADD R38, R46, 0xfffffffa ;  /* 0xfffffffa2e267836 */ /* 0x002fe20000000000 */
[----:B------:R1:W2:Y:S01]  /*6270*/  @!P6 LDG.E.U16 R43, desc[UR20][R48.64] ;  /* 0x00000014302be981 */ /* 0x0002a2000c1e1500 */
[----:B0-----:R-:W-:-:S05]  /*6280*/  IMAD.WIDE R6, R6, 0x2, R24 ;  /* 0x0000000206067825 */ /* 0x001fca00078e0218 */
[----:B------:R-:W4:Y:S01]  /*6290*/  @!P6 LDG.E.U16 R42, desc[UR20][R6.64] ;  /* 0x00000014062ae981 */ /* 0x000f22000c1e1500 */
[----:B------:R-:W-:-:S03]  /*62a0*/  ISETP.GE.U32.AND P6, PT, R38, 0x7fffff7b, PT ;  /* 0x7fffff7b2600780c */ /* 0x000fc60003fc6070 */
[----:B------:R1:W-:Y:S10]  /*62b0*/  STL.64 [R1], R48 ;  /* 0x0000003001007387 */ /* 0x0003f40000100a00 */
[----:B------:R-:W3:Y:S01]  /*62c0*/  @!P6 LDG.E.U16 R45, desc[UR20][R52.64] ;  /* 0x00000014342de981 */ /* 0x000ee2000c1e1500 */
[----:B-1----:R-:W-:-:S05]  /*62d0*/  IMAD.WIDE R48, R0, 0x2, R24 ;  /* 0x0000000200307825 */ /* 0x002fca00078e0218 */
[----:B------:R-:W3:Y:S04]  /*62e0*/  @!P6 LDG.E.U16 R44, desc[UR20][R48.64] ;  /* 0x00000014302ce981 */ /* 0x000ee8000c1e1500 */
[----:B------:R-:W-:Y:S04]  /*62f0*/  STL [R1+0xf70], R6 ;  /* 0x000f700601007387 */ /* 0x000fe80000100800 */
[----:B------:R-:W-:Y:S04]  /*6300*/  STL [R1+0xf6c], R7 ;  /* 0x000f6c0701007387 */ /* 0x000fe80000100800 */
[----:B------:R-:W-:Y:S04]  /*6310*/  STL.64 [R1+0x1040], R6 ;  /* 0x0010400601007387 */ /* 0x000fe80000100a00 */
[----:B------:R-:W-:Y:S04]  /*6320*/  STL [R1+0xf78], R4 ;  /* 0x000f780401007387 */ /* 0x000fe80000100800 */
[----:B------:R-:W-:Y:S04]  /*6330*/  STL [R1+0xf74], R5 ;  /* 0x000f740501007387 */ /* 0x000fe80000100800 */
[----:B------:R-:W-:Y:S04]  /*6340*/  STL.64 [R1+0x1048], R4 ;  /* 0x0010480401007387 */ /* 0x000fe80000100a00 */
[----:B------:R-:W-:Y:S04]  /*6350*/  STL [R1+0x10f4], R4 ;  /* 0x0010f40401007387 */ /* 0x000fe80000100800 */
[----:B------:R-:W-:Y:S04]  /*6360*/  STL [R1+0x10f0], R5 ;  /* 0x0010f00501007387 */ /* 0x000fe80000100800 */
[----:B------:R-:W-:Y:S04]  /*6370*/  STL [R1+0xf80], R2 ;  /* 0x000f800201007387 */ /* 0x000fe80000100800 */
[----:B------:R-:W-:Y:S04]  /*6380*/  STL [R1+0xf7c], R3 ;  /* 0x000f7c0301007387 */ /* 0x000fe80000100800 */
[----:B------:R-:W-:Y:S01]  /*6390*/  STL.64 [R1+0x1050], R2 ;  /* 0x0010500201007387 */ /* 0x000fe20000100a00 */
[----:B------:R-:W-:-:S03]  /*63a0*/  IMAD R38, R28, 0xd, RZ ;  /* 0x0000000d1c267824 */ /* 0x000fc600078e02ff */
[----:B------:R0:W-:Y:S04]  /*63b0*/  STL [R1+0x10fc], R2 ;  /* 0x0010fc0201007387 */ /* 0x0001e80000100800 */
[----:B------:R-:W-:Y:S01]  /*63c0*/  STL [R1+0x10f8], R3 ;  /* 0x0010f80301007387 */ /* 0x000fe20000100800 */
[C---:B------:R-:W-:Y:S01]  /*63d0*/  VIADD R47, R46.reuse, 0xffffffea ;  /* 0xffffffea2e2f7836 */ /* 0x040fe20000000000 */
[----:B------:R-:W-:Y:S02]  /*63e0*/  PRMT R29, RZ, 0x7610, R29 ;  /* 0x00007610ff1d7816 */ /* 0x000fe4000000001d */
[----:B------:R-:W-:Y:S01]  /*63f0*/  PRMT R16, RZ, 0x7610, R16 ;  /* 0x00007610ff107816 */ /* 0x000fe20000000010 */
[----:B------:R-:W-:Y:S01]  /*6400*/  VIADD R0, R46, 0xffffffe2 ;  /* 0xffffffe22e007836 */ /* 0x000fe20000000000 */
[----:B------:R-:W-:-:S02]  /*6410*/  ISETP.GE.U32.AND P6, PT, R47, 0x7fffff6b, PT ;  /* 0x7fffff6b2f00780c */ /* 0x000fc40003fc6070 */
[----:B0-----:R-:W-:Y:S01]  /*6420*/  PRMT R2, RZ, 0x7610, R2 ;  /* 0x00007610ff027816 */ /* 0x001fe20000000002 */
[----:B----4-:R-:W-:Y:S04]  /*6430*/  STL [R1+0x79c], R42 ;  /* 0x00079c2a01007387 */ /* 0x010fe80000100800 */
[----:B--2---:R0:W-:Y:S04]  /*6440*/  STL [R1+0x7a0], R43 ;  /* 0x0007a02b01007387 */ /* 0x0041e80000100800 */
[----:B------:R-:W-:Y:S04]  /*6450*/  STL.64 [R1+0x6f0], R52 ;  /* 0x0006f03401007387 */ /* 0x000fe80000100a00 */
[----:B---3--:R-:W-:Y:S01]  /*6460*/  STL [R1+0x794], R30 ;  /* 0x0007941e01007387 */ /* 0x008fe20000100800 */
[----:B0-----:R-:W-:-:S03]  /*6470*/  IMAD.WIDE R42, R38, 0x2, R26 ;  /* 0x00000002262a7825 */ /* 0x001fc600078e021a */
[----:B------:R0:W-:Y:S04]  /*6480*/  STL [R1+0x798], R31 ;  /* 0x0007981f01007387 */ /* 0x0001e80000100800 */
[----:B------:R-:W-:Y:S04]  /*6490*/  STL.64 [R1+0x6e8], R48 ;  /* 0x0006e83001007387 */ /* 0x000fe80000100a00 */
[----:B------:R1:W2:Y:S01]  /*64a0*/  @!P1 LDG.E.U16 R29, desc[UR20][R42.64] ;  /* 0x000000142a1d9981 */ /* 0x0002a2000c1e1500 */
[----:B0-----:R-:W-:-:S03]  /*64b0*/  IMAD.WIDE R30, R38, 0x2, R24 ;  /* 0x00000002261e7825 */ /* 0x001fc600078e0218 */
[----:B------:R-:W3:Y:S04]  /*64c0*/  LDL.LU.64 R52, [R1+0x11c8] ;  /* 0x0011c80001347983 */ /* 0x000ee80000300a00 */
[----:B------:R0:W4:Y:S01]  /*64d0*/  @!P1 LDG.E.U16 R16, desc[UR20][R30.64] ;  /* 0x000000141e109981 */ /* 0x000122000c1e1500 */
[----:B------:R-:W-:Y:S01]  /*64e0*/  ISETP.GE.U32.AND P1, PT, R0, 0x7fffff63, PT ;  /* 0x7fffff630000780c */ /* 0x000fe20003f26070 */
[----:B------:R-:W-:Y:S02]  /*64f0*/  IMAD R0, R28, 0x15, RZ ;  /* 0x000000151c007824 */ /* 0x000fe400078e02ff */
[----:B------:R-:W-:Y:S04]  /*6500*/  STL.64 [R1+0x670], R42 ;  /* 0x0006702a01007387 */ /* 0x000fe80000100a00 */
[----:B------:R-:W-:Y:S04]  /*6510*/  STL.64 [R1+0x668], R30 ;  /* 0x0006681e01007387 */ /* 0x000fe80000100a00 */
[----:B------:R-:W-:Y:S04]  /*6520*/  STL [R1+0x7d4], R44 ;  /* 0x0007d42c01007387 */ /* 0x000fe80000100800 */
[----:B------:R0:W-:Y:S02]  /*6530*/  STL [R1+0x7d8], R45 ;  /* 0x0007d82d01007387 */ /* 0x0001e40000100800 */
[----:B0-----:R-:W-:-:S05]  /*6540*/  IMAD.WIDE R44, R0, 0x2, R24 ;  /* 0x00000002002c7825 */ /* 0x001fca00078e0218 */
[----:B------:R0:W2:Y:S01]  /*6550*/  @!P6 LDG.E.U16 R2, desc[UR20][R44.64] ;  /* 0x000000142c02e981 */ /* 0x0000a2000c1e1500 */
[----:B------:R-:W-:Y:S01]  /*6560*/  PRMT R7, RZ, 0x7610, R7 ;  /* 0x00007610ff077816 */ /* 0x000fe20000000007 */
[----:B------:R-:W-:Y:S02]  /*6570*/  IMAD R38, R28, 0x1d, RZ ;  /* 0x0000001d1c267824 */ /* 0x000fe400078e02ff */
[----:B------:R-:W-:Y:S01]  /*6580*/  IMAD.WIDE R48, R0, 0x2, R26 ;  /* 0x0000000200307825 */ /* 0x000fe200078e021a */
[----:B------:R-:W-:-:S03]  /*6590*/  PRMT R3, RZ, 0x7610, R3 ;  /* 0x00007610ff037816 */ /* 0x000fc60000000003 */
[----:B------:R-:W-:Y:S01]  /*65a0*/  VIADD R47, R46, 0xffffffda ;  /* 0xffffffda2e2f7836 */ /* 0x000fe20000000000 */
[----:B------:R-:W4:Y:S01]  /*65b0*/  @!P6 LDG.E.U16 R7, desc[UR20][R48.64] ;  /* 0x000000143007e981 */ /* 0x000f22000c1e1500 */
[----:B-1----:R-:W-:-:S04]  /*65c0*/  IMAD.WIDE R42, R38, 0x2, R26 ;  /* 0x00000002262a7825 */ /* 0x002fc800078e021a */
[----:B------:R-:W-:Y:S01]  /*65d0*/  IMAD.WIDE R30, R38, 0x2, R24 ;  /* 0x00000002261e7825 */ /* 0x000fe200078e0218 */
[----:B------:R-:W-:-:S03]  /*65e0*/  ISETP.GE.U32.AND P6, PT, R47, 0x7fffff5b, PT ;  /* 0x7fffff5b2f00780c */ /* 0x000fc60003fc6070 */
[----:B------:R-:W-:Y:S01]  /*65f0*/  VIADD R0, R46, 0xffffffd2 ;  /* 0xffffffd22e007836 */ /* 0x000fe20000000000 */
[----:B------:R1:W-:Y:S04]  /*6600*/  STL.64 [R1+0x5f0], R48 ;  /* 0x0005f03001007387 */ /* 0x0003e80000100a00 */
[----:B------:R-:W4:Y:S04]  /*6610*/  @!P1 LDG.E.U16 R3, desc[UR20][R42.64] ;  /* 0x000000142a039981 */ /* 0x000f28000c1e1500 */
[----:B------:R0:W-:Y:S01]  /*6620*/  STL.64 [R1+0x5e8], R44 ;  /* 0x0005e82c01007387 */ /* 0x0001e20000100a00 */
[----:B------:R-:W-:-:S03]  /*6630*/  PRMT R4, RZ, 0x7610, R4 ;  /* 0x00007610ff047816 */ /* 0x000fc60000000004 */
[----:B-1----:R-:W4:Y:S04]  /*6640*/  LDL.LU.64 R48, [R1+0x11c0] ;  /* 0x0011c00001307983 */ /* 0x002f280000300a00 */
[----:B------:R-:W-:Y:S01]  /*6650*/  STL.64 [R1+0x570], R42 ;  /* 0x0005702a01007387 */ /* 0x000fe20000100a00 */
[----:B------:R-:W-:Y:S02]  /*6660*/  PRMT R5, RZ, 0x7610, R5 ;  /* 0x00007610ff057816 */ /* 0x000fe40000000005 */
[----:B---3--:R-:W-:-:S06]  /*6670*/  PRMT R53, RZ, 0x7610, R53 ;  /* 0x00007610ff357816 */ /* 0x008fcc0000000035 */
[----:B------:R1:W3:Y:S01]  /*6680*/  @!P1 LDG.E.U16 R53, desc[UR20][R30.64] ;  /* 0x000000141e359981 */ /* 0x0002e2000c1e1500 */
[----:B------:R-:W-:Y:S01]  /*6690*/  ISETP.GE.U32.AND P1, PT, R0, 0x7fffff53, PT ;  /* 0x7fffff530000780c */ /* 0x000fe20003f26070 */
[----:B------:R-:W-:-:S04]  /*66a0*/  IMAD R0, R28, 0x25, RZ ;  /* 0x000000251c007824 */ /* 0x000fc800078e02ff */
[----:B0-----:R-:W-:-:S05]  /*66b0*/  IMAD.WIDE R44, R0, 0x2, R24 ;  /* 0x00000002002c7825 */ /* 0x001fca00078e0218 */
[----:B------:R-:W3:Y:S04]  /*66c0*/  @!P6 LDG.E.U16 R5, desc[UR20][R44.64] ;  /* 0x000000142c05e981 */ /* 0x000ee8000c1e1500 */
[----:B--2---:R-:W-:Y:S04]  /*66d0*/  STL [R1+0x1100], R2 ;  /* 0x0011000201007387 */ /* 0x004fe80000100800 */
[----:B------:R1:W-:Y:S02]  /*66e0*/  STL.64 [R1+0x568], R30 ;  /* 0x0005681e01007387 */ /* 0x0003e40000100a00 */
[----:B-1----:R-:W-:-:S05]  /*66f0*/  IMAD.WIDE R30, R0, 0x2, R26 ;  /* 0x00000002001e7825 */ /* 0x002fca00078e021a */
[----:B------:R-:W2:Y:S01]  /*6700*/  @!P6 LDG.E.U16 R4, desc[UR20][R30.64] ;  /* 0x000000141e04e981 */ /* 0x000ea2000c1e1500 */
[----:B------:R-:W-:Y:S01]  /*6710*/  IMAD R38, R28, 0x2d, RZ ;  /* 0x0000002d1c267824 */ /* 0x000fe200078e02ff */
[----:B------:R-:W-:Y:S01]  /*6720*/  PRMT R9, RZ, 0x7610, R9 ;  /* 0x00007610ff097816 */ /* 0x000fe20000000009 */
[----:B------:R-:W-:Y:S01]  /*6730*/  VIADD R47, R46, 0xffffffca ;  /* 0xffffffca2e2f7836 */ /* 0x000fe20000000000 */
[----:B----4-:R0:W-:Y:S01]  /*6740*/  STL [R1+0x1104], R3 ;  /* 0x0011040301007387 */ /* 0x0101e20000100800 */
[----:B------:R-:W-:Y:S01]  /*6750*/  PRMT R8, RZ, 0x7610, R8 ;  /* 0x00007610ff087816 */ /* 0x000fe20000000008 */
[----:B------:R-:W-:Y:S02]  /*6760*/  IMAD.WIDE R42, R38, 0x2, R26 ;  /* 0x00000002262a7825 */ /* 0x000fe400078e021a */
[----:B------:R-:W-:Y:S02]  /*6770*/  ISETP.GE.U32.AND P6, PT, R47, 0x7fffff4b, PT ;  /* 0x7fffff4b2f00780c */ /* 0x000fe40003fc6070 */
[----:B------:R-:W-:Y:S01]  /*6780*/  VIADD R0, R46, 0xffffffc2 ;  /* 0xffffffc22e007836 */ /* 0x000fe20000000000 */
[----:B------:R1:W4:Y:S01]  /*6790*/  @!P1 LDG.E.U16 R9, desc[UR20][R42.64] ;  /* 0x000000142a099981 */ /* 0x000322000c1e1500 */
[----:B0-----:R-:W-:-:S05]  /*67a0*/  IMAD.WIDE R2, R38, 0x2, R24 ;  /* 0x0000000226027825 */ /* 0x001fca00078e0218 */
[----:B------:R-:W4:Y:S01]  /*67b0*/  @!P1 LDG.E.U16 R8, desc[UR20][R2.64] ;  /* 0x0000001402089981 */ /* 0x000f22000c1e1500 */
[----:B------:R-:W-:Y:S01]  /*67c0*/  ISETP.GE.U32.AND P1, PT, R0, 0x7fffff43, PT ;  /* 0x7fffff430000780c */ /* 0x000fe20003f26070 */
[----:B------:R-:W-:Y:S01]  /*67d0*/  IMAD R0, R28, 0x35, RZ ;  /* 0x000000351c007824 */ /* 0x000fe200078e02ff */
[----:B------:R-:W-:Y:S02]  /*67e0*/  PRMT R11, RZ, 0x7610, R11 ;  /* 0x00007610ff0b7816 */ /* 0x000fe4000000000b */
[----:B------:R-:W-:Y:S01]  /*67f0*/  PRMT R10, RZ, 0x7610, R10 ;  /* 0x00007610ff0a7816 */ /* 0x000fe2000000000a */
[----:B---3--:R-:W-:Y:S04]  /*6800*/  STL [R1+0x1108], R53 ;  /* 0x0011083501007387 */ /* 0x008fe80000100800 */
[----:B------:R-:W-:Y:S04]  /*6810*/  STL [R1+0x7d0], R29 ;  /* 0x0007d01d01007387 */ /* 0x000fe80000100800 */
[----:B------:R-:W-:Y:S04]  /*6820*/  STL [R1+0x7cc], R16 ;  /* 0x0007cc1001007387 */ /* 0x000fe80000100800 */
[----:B------:R0:W-:Y:S04]  /*6830*/  STL.64 [R1+0x4f0], R30 ;  /* 0x0004f01e01007387 */ /* 0x0001e80000100a00 */
[----:B------:R-:W-:Y:S04]  /*6840*/  STL.64 [R1+0x4e8], R44 ;  /* 0x0004e82c01007387 */ /* 0x000fe80000100a00 */
[----:B0-----:R-:W3:Y:S04]  /*6850*/  LDL.LU.64 R30, [R1+0x11b8] ;  /* 0x0011b800011e7983 */ /* 0x001ee80000300a00 */
[----:B--2---:R-:W-:Y:S04]  /*6860*/  STL [R1+0x110c], R4 ;  /* 0x00110c0401007387 */ /* 0x004fe80000100800 */
[----:B------:R1:W-:Y:S04]  /*6870*/  STL.64 [R1+0x470], R42 ;  /* 0x0004702a01007387 */ /* 0x0003e80000100a00 */
[----:B------:R-:W-:Y:S04]  /*6880*/  STL.64 [R1+0x468], R2 ;  /* 0x0004680201007387 */ /* 0x000fe80000100a00 */
[----:B------:R0:W-:Y:S01]  /*6890*/  STL [R1+0x1110], R5 ;  /* 0x0011100501007387 */ /* 0x0001e20000100800 */
[----:B-1----:R-:W-:-:S05]  /*68a0*/  IMAD.WIDE R42, R0, 0x2, R26 ;  /* 0x00000002002a7825 */ /* 0x002fca00078e021a */
[----:B------:R1:W2:Y:S01]  /*68b0*/  @!P6 LDG.E.U16 R11, desc[UR20][R42.64] ;  /* 0x000000142a0be981 */ /* 0x0002a2000c1e1500 */
[----:B0-----:R-:W-:-:S05]  /*68c0*/  IMAD.WIDE R4, R0, 0x2, R24 ;  /* 0x0000000200047825 */ /* 0x001fca00078e0218 */
[----:B------:R-:W2:Y:S04]  /*68d0*/  @!P6 LDG.E.U16 R10, desc[UR20][R4.64] ;  /* 0x00000014040ae981 */ /* 0x000ea8000c1e1500 */
[----:B------:R0:W-:Y:S02]  /*68e0*/  STL [R1+0x7c8], R7 ;  /* 0x0007c80701007387 */ /* 0x0001e40000100800 */
[----:B0-----:R-:W0:Y:S01]  /*68f0*/  S2R R7, SR_TID.X ;  /* 0x0000000000077919 */ /* 0x001e220000002100 */
[----:B------:R-:W-:-:S04]  /*6900*/  @!UP1 UIADD3 UR10, UPT, UPT, -UR10, 0x100000, URZ ;  /* 0x001000000a0a9890 */ /* 0x000fc8000fffe1ff */
[----:B------:R-:W-:Y:S02]  /*6910*/  @!UP1 USHF.L.U32 UR11, UR10, 0xb, URZ ;  /* 0x0000000b0a0b9899 */ /* 0x000fe400080006ff */
[----:B------:R-:W-:Y:S01]  /*6920*/  @!UP1 USHF.L.U32 UR10, UR10, 0x1, URZ ;  /* 0x000000010a0a9899 */ /* 0x000fe200080006ff */
[----:B------:R-:W-:Y:S01]  /*6930*/  VOTEU.ALL UP1, P2 ;  /* 0x0000000000ff7886 */ /* 0x000fe20001020000 */
[----:B----4-:R-:W-:Y:S04]  /*6940*/  STL [R1+0x1114], R9 ;  /* 0x0011140901007387 */ /* 0x010fe80000100800 */
[----:B------:R-:W-:Y:S06]  /*6950*/  STL [R1+0x1118], R8 ;  /* 0x0011180801007387 */ /* 0x000fec0000100800 */
[----:B------:R4:W1:Y:S01]  /*6960*/  @!UP1 SYNCS.EXCH.64 URZ, [UR4+0x22008], UR10 ;  /* 0x0220080a04ff95b2 */ /* 0x0008620008000100 */
[----:B------:R-:W-:Y:S01]  /*6970*/  STL.64 [R1+0x3f0], R42 ;  /* 0x0003f02a01007387 */ /* 0x000fe20000100a00 */
[C---:B0-----:R-:W-:Y:S01]  /*6980*/  IMAD.SHL.U32 R38, R7.reuse, 0x2, RZ ;  /* 0x0000000207267824 */ /* 0x041fe200078e00ff */
[----:B------:R-:W-:-:S02]  /*6990*/  LOP3.LUT R47, R7, 0x40, RZ, 0xc0, !PT ;  /* 0x00000040072f7812 */ /* 0x000fc400078ec0ff */
[----:B------:R-:W-:Y:S02]  /*69a0*/  PRMT R13, RZ, 0x7610, R13 ;  /* 0x00007610ff0d7816 */ /* 0x000fe4000000000d */
[----:B------:R-:W-:Y:S01]  /*69b0*/  PRMT R12, RZ, 0x7610, R12 ;  /* 0x00007610ff0c7816 */ /* 0x000fe2000000000c */
[----:B------:R-:W-:Y:S01]  /*69c0*/  VIADD R2, R46, 0xffffffba ;  /* 0xffffffba2e027836 */ /* 0x000fe20000000000 */
[----:B------:R-:W-:Y:S01]  /*69d0*/  LOP3.LUT R38, R38, 0x7e, RZ, 0xc0, !PT ;  /* 0x0000007e26267812 */ /* 0x000fe200078ec0ff */
[----:B----4-:R-:W0:Y:S04]  /*69e0*/  LDCU UR10, c[0x0][0x3b0] ;  /* 0x00007600ff0a77ac */ /* 0x010e280008000800 */
[----:B------:R-:W-:Y:S01]  /*69f0*/  IMAD R0, R47, 0x100, R38 ;  /* 0x000001002f007824 */ /* 0x000fe200078e0226 */
[----:B------:R-:W-:Y:S04]  /*6a00*/  STL.64 [R1+0x3e8], R4 ;  /* 0x0003e80401007387 */ /* 0x000fe80000100a00 */
[----:B------:R-:W-:Y:S04]  /*6a10*/  STL [R1+0x1120], R47 ;  /* 0x0011202f01007387 */ /* 0x000fe80000100800 */
[----:B------:R-:W-:Y:S04]  /*6a20*/  STL [R1+0x111c], R38 ;  /* 0x00111c2601007387 */ /* 0x000fe80000100800 */
[----:B---3--:R3:W-:Y:S02]  /*6a30*/  STS.U16 [R0+UR4+0x8000], R30 ;  /* 0x0080001e00007988 */ /* 0x0087e40008000404 */
[----:B---3--:R-:W-:-:S04]  /*6a40*/  IMAD R30, R28, 0x3d, RZ ;  /* 0x0000003d1c1e7824 */ /* 0x008fc800078e02ff */
[----:B-1----:R-:W-:-:S05]  /*6a50*/  IMAD.WIDE R42, R30, 0x2, R26 ;  /* 0x000000021e2a7825 */ /* 0x002fca00078e021a */
[----:B------:R-:W3:Y:S04]  /*6a60*/  @!P1 LDG.E.U16 R13, desc[UR20][R42.64] ;  /* 0x000000142a0d9981 */ /* 0x000ee8000c1e1500 */
[----:B--2---:R-:W-:Y:S04]  /*6a70*/  STL [R1+0x1124], R11 ;  /* 0x0011240b01007387 */ /* 0x004fe80000100800 */
[----:B------:R1:W-:Y:S01]  /*6a80*/  STL [R1+0x112c], R10 ;  /* 0x00112c0a01007387 */ /* 0x0003e20000100800 */
[----:B------:R-:W-:-:S03]  /*6a90*/  ISETP.GE.U32.AND P6, PT, R2, 0x7fffff3b, PT ;  /* 0x7fffff3b0200780c */ /* 0x000fc60003fc6070 */
[----:B------:R-:W2:Y:S04]  /*6aa0*/  LDL.LU R9, [R1+0xe4] ;  /* 0x0000e40001097983 */ /* 0x000ea80000300800 */
[----:B------:R-:W4:Y:S01]  /*6ab0*/  LDL.LU R5, [R1+0xe0] ;  /* 0x0000e00001057983 */ /* 0x000f220000300800 */
[----:B-1----:R-:W-:-:S03]  /*6ac0*/  IMAD.WIDE R10, R30, 0x2, R24 ;  /* 0x000000021e0a7825 */ /* 0x002fc600078e0218 */
[----:B------:R-:W2:Y:S04]  /*6ad0*/  LDL.LU R16, [R1+0xdc] ;  /* 0x0000dc0001107983 */ /* 0x000ea80000300800 */
[----:B------:R1:W2:Y:S04]  /*6ae0*/  @!P1 LDG.E.U16 R12, desc[UR20][R10.64] ;  /* 0x000000140a0c9981 */ /* 0x0002a8000c1e1500 */
[----:B------:R-:W4:Y:S04]  /*6af0*/  LDL.LU R4, [R1+0x6c] ;  /* 0x00006c0001047983 */ /* 0x000f280000300800 */
[----:B------:R-:W4:Y:S04]  /*6b00*/  LDL.LU R53, [R1+0x68] ;  /* 0x0000680001357983 */ /* 0x000f280000300800 */
[----:B------:R0:W-:Y:S01]  /*6b10*/  STS.U16 [R0+UR4], R31 ;  /* 0x0000001f00007988 */ /* 0x0001e20008000404 */
[----:B------:R-:W-:-:S03]  /*6b20*/  PRMT R15, RZ, 0x7610, R15 ;  /* 0x00007610ff0f7816 */ /* 0x000fc6000000000f */
[----:B------:R-:W4:Y:S01]  /*6b30*/  LDL.LU R3, [R1+0x28] ;  /* 0x0000280001037983 */ /* 0x000f220000300800 */
[----:B------:R-:W-:-:S03]  /*6b40*/  PRMT R14, RZ, 0x7610, R14 ;  /* 0x00007610ff0e7816 */ /* 0x000fc6000000000e */
[----:B------:R-:W4:Y:S01]  /*6b50*/  LDL.LU R2, [R1+0x24] ;  /* 0x0000240001027983 */ /* 0x000f220000300800 */
[----:B0-----:R-:W-:-:S03]  /*6b60*/  IMAD R31, R28, 0x45, RZ ;  /* 0x000000451c1f7824 */ /* 0x001fc600078e02ff */
[----:B------:R-:W4:Y:S01]  /*6b70*/  LDL.LU R29, [R1+0x20] ;  /* 0x00002000011d7983 */ /* 0x000f220000300800 */
[----:B------:R-:W-:-:S03]  /*6b80*/  IMAD.WIDE R44, R31, 0x2, R26 ;  /* 0x000000021f2c7825 */ /* 0x000fc600078e021a */
[----:B------:R0:W-:Y:S04]  /*6b90*/  STL.64 [R1+0x370], R42 ;  /* 0x0003702a01007387 */ /* 0x0001e80000100a00 */
[----:B------:R1:W-:Y:S04]  /*6ba0*/  STL.64 [R1+0x368], R10 ;  /* 0x0003680a01007387 */ /* 0x0003e80000100a00 */
[----:B------:R-:W4:Y:S04]  /*6bb0*/  @!P6 LDG.E.U16 R15, desc[UR20][R44.64] ;  /* 0x000000142c0fe981 */ /* 0x000f28000c1e1500 */
[----:B0-----:R-:W4:Y:S01]  /*6bc0*/  LDL.LU.64 R42, [R1+0x11b0] ;  /* 0x0011b000012a7983 */ /* 0x001f220000300a00 */
[----:B-1----:R-:W-:-:S05]  /*6bd0*/  IMAD.WIDE R10, R31, 0x2, R24 ;  /* 0x000000021f0a7825 */ /* 0x002fca00078e0218 */
[----:B------:R-:W4:Y:S04]  /*6be0*/  @!P6 LDG.E.U16 R14, desc[UR20][R10.64] ;  /* 0x000000140a0ee981 */ /* 0x000f28000c1e1500 */
[----:B---3--:R-:W-:Y:S04]  /*6bf0*/  STL [R1+0x1130], R13 ;  /* 0x0011300d01007387 */ /* 0x008fe80000100800 */
[----:B------:R0:W-:Y:S04]  /*6c00*/  STL.64 [R1+0x2f0], R44 ;  /* 0x0002f02c01007387 */ /* 0x0001e80000100a00 */
[----:B--2---:R-:W-:Y:S04]  /*6c10*/  STL [R1+0x1134], R12 ;  /* 0x0011340c01007387 */ /* 0x004fe80000100800 */
[----:B0-----:R-:W2:Y:S04]  /*6c20*/  LDL.LU.64 R44, [R1+0x11a8] ;  /* 0x0011a800012c7983 */ /* 0x001ea80000300a00 */
[----:B------:R-:W-:Y:S04]  /*6c30*/  STL.64 [R1+0x2e8], R10 ;  /* 0x0002e80a01007387 */ /* 0x000fe80000100a00 */
[----:B------:R0:W-:Y:S04]  /*6c40*/  STS.U16 [R0+UR4+0x8800], R41 ;  /* 0x0088002900007988 */ /* 0x0001e80008000404 */
[----:B------:R1:W-:Y:S04]  /*6c50*/  STS.U16 [R0+UR4+0x800], R16 ;  /* 0x0008001000007988 */ /* 0x0003e80008000404 */
[----:B----4-:R-:W-:Y:S04]  /*6c60*/  STL [R1+0x1138], R15 ;  /* 0x0011380f01007387 */ /* 0x010fe80000100800 */
[----:B------:R3:W-:Y:S04]  /*6c70*/  STS.U16 [R0+UR4+0xc00], R42 ;  /* 0x000c002a00007988 */ /* 0x0007e80008000404 */
[----:B------:R-:W-:Y:S04]  /*6c80*/  STL [R1+0x113c], R14 ;  /* 0x00113c0e01007387 */ /* 0x000fe80000100800 */
[----:B0-----:R-:W4:Y:S04]  /*6c90*/  LDL.LU R41, [R1+0x11a0] ;  /* 0x0011a00001297983 */ /* 0x001f280000300800 */
[----:B-1----:R-:W4:Y:S04]  /*6ca0*/  LDL.LU R16, [R1+0xec] ;  /* 0x0000ec0001107983 */ /* 0x002f280000300800 */
[----:B---3--:R-:W3:Y:S04]  /*6cb0*/  LDL.LU R42, [R1+0x119c] ;  /* 0x00119c00012a7983 */ /* 0x008ee80000300800 */
[----:B--2---:R0:W-:Y:S04]  /*6cc0*/  STS.U16 [R0+UR4+0x8c00], R45 ;  /* 0x008c002d00007988 */ /* 0x0041e80008000404 */
[----:B------:R1:W-:Y:S04]  /*6cd0*/  STS.U16 [R0+UR4+0x1400], R44 ;  /* 0x0014002c00007988 */ /* 0x0003e80008000404 */
[----:B0-----:R-:W2:Y:S04]  /*6ce0*/  LDL.LU R45, [R1+0x1198] ;  /* 0x00119800012d7983 */ /* 0x001ea80000300800 */
[----:B-1----:R-:W2:Y:S01]  /*6cf0*/  LDL.LU R44, [R1+0x1194] ;  /* 0x00119400012c7983 */ /* 0x002ea20000300800 */
[----:B------:R-:W-:-:S05]  /*6d00*/  VIADD R30, R46, 0xffffffb2 ;  /* 0xffffffb22e1e7836 */ /* 0x000fca0000000000 */
[----:B------:R-:W-:Y:S01]  /*6d10*/  ISETP.GE.U32.AND P1, PT, R30, 0x7fffff33, PT ;  /* 0x7fffff331e00780c */ /* 0x000fe20003f26070 */
[----:B------:R-:W-:Y:S01]  /*6d20*/  VIADD R30, R46, 0xffffffaa ;  /* 0xffffffaa2e1e7836 */ /* 0x000fe20000000000 */
[----:B------:R0:W-:Y:S04]  /*6d30*/  STS.U16 [R0+UR4+0x400], R9 ;  /* 0x0004000900007988 */ /* 0x0001e80008000404 */
[----:B------:R-:W-:Y:S01]  /*6d40*/  ISETP.GE.U32.AND P6, PT, R30, 0x7fffff2b, PT ;  /* 0x7fffff2b1e00780c */ /* 0x000fe20003fc6070 */
[C---:B------:R-:W-:Y:S01]  /*6d50*/  IMAD R30, R28.reuse, 0x4d, RZ ;  /* 0x0000004d1c1e7824 */ /* 0x040fe200078e02ff */
[----:B------:R-:W-:Y:S01]  /*6d60*/  STS.U16 [R0+UR4+0x9400], R3 ;  /* 0x0094000300007988 */ /* 0x000fe20008000404 */
[----:B------:R-:W-:-:S03]  /*6d70*/  IMAD R31, R28, 0x55, RZ ;  /* 0x000000551c1f7824 */ /* 0x000fc600078e02ff */
[----:B------:R1:W-:Y:S01]  /*6d80*/  STS.U16 [R0+UR4+0x1800], R2 ;  /* 0x0018000200007988 */ /* 0x0003e20008000404 */
[----:B0-----:R-:W-:-:S03]  /*6d90*/  IMAD.WIDE R8, R30, 0x2, R26 ;  /* 0x000000021e087825 */ /* 0x001fc600078e021a */
[----:B------:R-:W-:Y:S01]  /*6da0*/  STS.U16 [R0+UR4+0x8400], R5 ;  /* 0x0084000500007988 */ /* 0x000fe20008000404 */
[----:B-1----:R-:W-:-:S03]  /*6db0*/  IMAD.WIDE R2, R30, 0x2, R24 ;  /* 0x000000021e027825 */ /* 0x002fc600078e0218 */
[----:B------:R0:W-:Y:S01]  /*6dc0*/  STS.U16 [R0+UR4+0x1000], R4 ;  /* 0x0010000400007988 */ /* 0x0001e20008000404 */
[----:B----4-:R-:W-:-:S03]  /*6dd0*/  PRMT R41, RZ, 0x7610, R41 ;  /* 0x00007610ff297816 */ /* 0x010fc60000000029 */
[----:B------:R-:W-:Y:S01]  /*6de0*/  STL.64 [R1+0x270], R8 ;  /* 0x0002700801007387 */ /* 0x000fe20000100a00 */
[----:B---3--:R-:W-:Y:S01]  /*6df0*/  PRMT R42, RZ, 0x7610, R42 ;  /* 0x00007610ff2a7816 */ /* 0x008fe2000000002a */
[C---:B0-----:R-:W-:Y:S02]  /*6e00*/  IMAD.WIDE R4, R31.reuse, 0x2, R26 ;  /* 0x000000021f047825 */ /* 0x041fe400078e021a */
[----:B------:R0:W-:Y:S04]  /*6e10*/  STL.64 [R1+0x268], R2 ;  /* 0x0002680201007387 */ /* 0x0001e80000100a00 */
[----:B------:R0:W3:Y:S04]  /*6e20*/  @!P1 LDG.E.U16 R42, desc[UR20][R2.64] ;  /* 0x00000014022a9981 */ /* 0x0000e8000c1e1500 */
[----:B------:R-:W4:Y:S01]  /*6e30*/  @!P1 LDG.E.U16 R41, desc[UR20][R8.64] ;  /* 0x0000001408299981 */ /* 0x000f22000c1e1500 */
[----:B0-----:R-:W-:Y:S01]  /*6e40*/  IMAD.WIDE R2, R31, 0x2, R24 ;  /* 0x000000021f027825 */ /* 0x001fe200078e0218 */
[----:B--2---:R-:W-:-:S02]  /*6e50*/  PRMT R45, RZ, 0x7610, R45 ;  /* 0x00007610ff2d7816 */ /* 0x004fc4000000002d */
[----:B------:R-:W-:-:S04]  /*6e60*/  PRMT R44, RZ, 0x7610, R44 ;  /* 0x00007610ff2c7816 */ /* 0x000fc8000000002c */
[----:B------:R-:W2:Y:S04]  /*6e70*/  @!P6 LDG.E.U16 R45, desc[UR20][R4.64] ;  /* 0x00000014042de981 */ /* 0x000ea8000c1e1500 */
[----:B------:R-:W2:Y:S04]  /*6e80*/  @!P6 LDG.E.U16 R44, desc[UR20][R2.64] ;  /* 0x00000014022ce981 */ /* 0x000ea8000c1e1500 */
[----:B------:R0:W-:Y:S04]  /*6e90*/  STS.U16 [R0+UR4+0x9c00], R52 ;  /* 0x009c003400007988 */ /* 0x0001e80008000404 */
[----:B------:R1:W-:Y:S04]  /*6ea0*/  STS.U16 [R0+UR4+0x2000], R51 ;  /* 0x0020003300007988 */ /* 0x0003e80008000404 */
[----:B------:R0:W-:Y:S04]  /*6eb0*/  STS.U16 [R0+UR4+0xa000], R43 ;  /* 0x00a0002b00007988 */ /* 0x0001e80008000404 */
[----:B------:R0:W-:Y:S04]  /*6ec0*/  STS.U16 [R0+UR4+0x2400], R49 ;  /* 0x0024003100007988 */ /* 0x0001e80008000404 */
[----:B------:R0:W-:Y:S04]  /*6ed0*/  STS.U16 [R0+UR4+0xa400], R48 ;  /* 0x00a4003000007988 */ /* 0x0001e80008000404 */
[----:B----4-:R-:W-:Y:S04]  /*6ee0*/  STL [R1+0x1140], R41 ;  /* 0x0011402901007387 */ /* 0x010fe80000100800 */
[----:B------:R-:W-:Y:S04]  /*6ef0*/  STL.64 [R1+0x1f0], R4 ;  /* 0x0001f00401007387 */ /* 0x000fe80000100a00 */
[----:B---3--:R-:W-:Y:S04]  /*6f00*/  STL [R1+0x1144], R42 ;  /* 0x0011442a01007387 */ /* 0x008fe80000100800 */
[----:B------:R3:W-:Y:S04]  /*6f10*/  STL.64 [R1+0x1e8], R2 ;  /* 0x0001e80201007387 */ /* 0x0007e80000100a00 */
[----:B--2---:R-:W-:Y:S04]  /*6f20*/  STL [R1+0x1148], R45 ;  /* 0x0011482d01007387 */ /* 0x004fe80000100800 */
[----:B------:R-:W-:Y:S04]  /*6f30*/  STL [R1+0x114c], R44 ;  /* 0x00114c2c01007387 */ /* 0x000fe80000100800 */
[----:B0-----:R-:W2:Y:S04]  /*6f40*/  LDL.LU R52, [R1+0x1190] ;  /* 0x0011900001347983 */ /* 0x001ea80000300800 */
[----:B-1----:R-:W4:Y:S04]  /*6f50*/  LDL.LU R51, [R1+0x118c] ;  /* 0x00118c0001337983 */ /* 0x002f280000300800 */
[----:B------:R-:W2:Y:S04]  /*6f60*/  LDL.LU R43, [R1+0x1188] ;  /* 0x00118800012b7983 */ /* 0x000ea80000300800 */
[----:B------:R-:W4:Y:S04]  /*6f70*/  LDL.LU R49, [R1+0x1184] ;  /* 0x0011840001317983 */ /* 0x000f280000300800 */
[----:B------:R-:W4:Y:S01]  /*6f80*/  LDL.LU R48, [R1+0x1180] ;  /* 0x0011800001307983 */ /* 0x000f220000300800 */
[----:B------:R-:W-:-:S05]  /*6f90*/  VIADD R30, R46, 0xffffffa2 ;  /* 0xffffffa22e1e7836 */ /* 0x000fca0000000000 */
[----:B------:R-:W-:Y:S01]  /*6fa0*/  ISETP.GE.U32.AND P1, PT, R30, 0x7fffff23, PT ;  /* 0x7fffff231e00780c */ /* 0x000fe20003f26070 */
[----:B------:R-:W-:-:S05]  /*6fb0*/  VIADD R30, R46, 0xffffff9a ;  /* 0xffffff9a2e1e7836 */ /* 0x000fca0000000000 */
[----:B------:R-:W-:Y:S01]  /*6fc0*/  ISETP.GE.U32.AND P6, PT, R30, 0x7fffff1b, PT ;  /* 0x7fffff1b1e00780c */ /* 0x000fe20003fc6070 */
[C---:B------:R-:W-:Y:S01]  /*6fd0*/  IMAD R30, R28.reuse, 0x5d, RZ ;  /* 0x0000005d1c1e7824 */ /* 0x040fe200078e02ff */
[----:B------:R-:W-:Y:S01]  /*6fe0*/  PRMT R20, RZ, 0x7610, R20 ;  /* 0x00007610ff147816 */ /* 0x000fe20000000014 */
[----:B------:R-:W-:Y:S02]  /*6ff0*/  IMAD R31, R28, 0x65, RZ ;  /* 0x000000651c1f7824 */ /* 0x000fe400078e02ff */
[----:B------:R-:W-:-:S04]  /*7000*/  IMAD.WIDE R8, R30, 0x2, R26 ;  /* 0x000000021e087825 */ /* 0x000fc800078e021a */
[----:B---3--:R-:W-:Y:S01]  /*7010*/  IMAD.WIDE R2, R30, 0x2, R24 ;  /* 0x000000021e027825 */ /* 0x008fe200078e0218 */
[----:B------:R-:W-:Y:S03]  /*7020*/  STL.64 [R1+0x170], R8 ;  /* 0x0001700801007387 */ /* 0x000fe60000100a00 */
[C---:B------:R-:W-:Y:S01]  /*7030*/  IMAD.WIDE R4, R31.reuse, 0x2, R26 ;  /* 0x000000021f047825 */ /* 0x040fe200078e021a */
[----:B------:R0:W-:Y:S04]  /*7040*/  STL.64 [R1+0x168], R2 ;  /* 0x0001680201007387 */ /* 0x0001e80000100a00 */
[----:B------:R0:W3:Y:S02]  /*7050*/  @!P1 LDG.E.U16 R20, desc[UR20][R2.64] ;  /* 0x0000001402149981 */ /* 0x0000e4000c1e1500 */
[----:B0-----:R-:W-:Y:S01]  /*7060*/  IMAD.WIDE R2, R31, 0x2, R24 ;  /* 0x000000021f027825 */ /* 0x001fe200078e0218 */
[----:B--2---:R-:W-:-:S02]  /*7070*/  PRMT R43, RZ, 0x7610, R43 ;  /* 0x00007610ff2b7816 */ /* 0x004fc4000000002b */
[----:B----4-:R-:W-:-:S04]  /*7080*/  PRMT R49, RZ, 0x7610, R49 ;  /* 0x00007610ff317816 */ /* 0x010fc80000000031 */
[----:B------:R-:W2:Y:S01]  /*7090*/  @!P1 LDG.E.U16 R43, desc[UR20][R8.64] ;  /* 0x00000014082b9981 */ /* 0x000ea2000c1e1500 */
[----:B------:R-:W-:-:S03]  /*70a0*/  PRMT R48, RZ, 0x7610, R48 ;  /* 0x00007610ff307816 */ /* 0x000fc60000000030 */
[----:B------:R-:W4:Y:S04]  /*70b0*/  @!P6 LDG.E.U16 R49, desc[UR20][R4.64] ;  /* 0x000000140431e981 */ /* 0x000f28000c1e1500 */
[----:B------:R-:W4:Y:S04]  /*70c0*/  @!P6 LDG.E.U16 R48, desc[UR20][R2.64] ;  /* 0x000000140230e981 */ /* 0x000f28000c1e1500 */
[----:B------:R0:W-:Y:S04]  /*70d0*/  STS.U16 [R0+UR4+0x3400], R39 ;  /* 0x0034002700007988 */ /* 0x0001e80008000404 */
[----:B------:R1:W-:Y:S04]  /*70e0*/  STS.U16 [R0+UR4+0xb400], R50 ;  /* 0x00b4003200007988 */ /* 0x0003e80008000404 */
[----:B--2---:R-:W-:Y:S04]  /*70f0*/  STL [R1+0x1150], R43 ;  /* 0x0011502b01007387 */ /* 0x004fe80000100800 */
[----:B------:R2:W-:Y:S04]  /*7100*/  STL.64 [R1+0xf0], R4 ;  /* 0x0000f00401007387 */ /* 0x0005e80000100a00 */
[----:B---3--:R-:W-:Y:S04]  /*7110*/  STL [R1+0x1154], R20 ;  /* 0x0011541401007387 */ /* 0x008fe80000100800 */
[----:B------:R3:W-:Y:S04]  /*7120*/  STL.64 [R1+0xe8], R2 ;  /* 0x0000e80201007387 */ /* 0x0007e80000100a00 */
[----:B----4-:R-:W-:Y:S04]  /*7130*/  STL [R1+0x1158], R49 ;  /* 0x0011583101007387 */ /* 0x010fe80000100800 */
[----:B------:R-:W-:Y:S04]  /*7140*/  STL [R1+0x115c], R48 ;  /* 0x00115c3001007387 */ /* 0x000fe80000100800 */
[----:B0-----:R-:W4:Y:S04]  /*7150*/  LDL.LU R39, [R1+0x117c] ;  /* 0x00117c0001277983 */ /* 0x001f280000300800 */
[----:B-1----:R-:W4:Y:S01]  /*7160*/  LDL.LU R50, [R1+0x1178] ;  /* 0x0011780001327983 */ /* 0x002f220000300800 */
[----:B------:R-:W-:-:S05]  /*7170*/  VIADD R30, R46, 0xffffff92 ;  /* 0xffffff922e1e7836 */ /* 0x000fca0000000000 */
[----:B------:R-:W-:Y:S01]  /*7180*/  ISETP.GE.U32.AND P1, PT, R30, 0x7fffff13, PT ;  /* 0x7fffff131e00780c */ /* 0x000fe20003f26070 */
[----:B------:R-:W-:Y:S01]  /*7190*/  VIADD R30, R46, 0xffffff8a ;  /* 0xffffff8a2e1e7836 */ /* 0x000fe20000000000 */
[----:B------:R-:W-:-:S04]  /*71a0*/  PRMT R23, RZ, 0x7610, R23 ;  /* 0x00007610ff177816 */ /* 0x000fc80000000017 */
[----:B------:R-:W-:Y:S01]  /*71b0*/  ISETP.GE.U32.AND P6, PT, R30, 0x7fffff0b, PT ;  /* 0x7fffff0b1e00780c */ /* 0x000fe20003fc6070 */
[----:B------:R-:W-:Y:S01]  /*71c0*/  IMAD R30, R28, 0x6d, RZ ;  /* 0x0000006d1c1e7824 */ /* 0x000fe200078e02ff */
[----:B------:R-:W-:Y:S01]  /*71d0*/  PRMT R17, RZ, 0x7610, R17 ;  /* 0x00007610ff117816 */ /* 0x000fe20000000011 */
[----:B------:R0:W-:Y:S02]  /*71e0*/  STS.U16 [R0+UR4+0xb000], R32 ;  /* 0x00b0002000007988 */ /* 0x0001e40008000404 */
[----:B--2---:R-:W-:-:S04]  /*71f0*/  IMAD.WIDE R4, R30, 0x2, R26 ;  /* 0x000000021e047825 */ /* 0x004fc800078e021a */
[----:B---3--:R-:W-:Y:S01]  /*7200*/  IMAD.WIDE R2, R30, 0x2, R24 ;  /* 0x000000021e027825 */ /* 0x008fe200078e0218 */
[----:B------:R-:W2:Y:S03]  /*7210*/  @!P1 LDG.E.U16 R23, desc[UR20][R4.64] ;  /* 0x0000001404179981 */ /* 0x000ea6000c1e1500 */
[----:B------:R-:W-:Y:S01]  /*7220*/  VIADD R30, R46, 0xffffff82 ;  /* 0xffffff822e1e7836 */ /* 0x000fe20000000000 */
[----:B------:R-:W3:Y:S01]  /*7230*/  @!P1 LDG.E.U16 R17, desc[UR20][R2.64] ;  /* 0x0000001402119981 */ /* 0x000ee2000c1e1500 */
[----:B0-----:R-:W-:-:S03]  /*7240*/  IMAD R32, R28, 0x75, RZ ;  /* 0x000000751c207824 */ /* 0x001fc600078e02ff */
[----:B------:R-:W-:Y:S01]  /*7250*/  ISETP.GE.U32.AND P1, PT, R30, 0x7fffff03, PT ;  /* 0x7fffff031e00780c */ /* 0x000fe20003f26070 */
[C---:B------:R-:W-:Y:S01]  /*7260*/  IMAD.WIDE R30, R32.reuse, 0x2, R26 ;  /* 0x00000002201e7825 */ /* 0x040fe200078e021a */
[----:B------:R0:W-:Y:S03]  /*7270*/  STS.U16 [R0+UR4+0x3000], R33 ;  /* 0x0030002100007988 */ /* 0x0001e60008000404 */
[----:B0-----:R-:W-:Y:S01]  /*7280*/  IMAD.WIDE R32, R32, 0x2, R24 ;  /* 0x0000000220207825 */ /* 0x001fe200078e0218 */
[----:B----4-:R-:W-:Y:S02]  /*7290*/  PRMT R50, RZ, 0x7610, R50 ;  /* 0x00007610ff327816 */ /* 0x010fe40000000032 */
[----:B------:R-:W-:-:S04]  /*72a0*/  PRMT R39, RZ, 0x7610, R39 ;  /* 0x00007610ff277816 */ /* 0x000fc80000000027 */
[----:B------:R-:W4:Y:S04]  /*72b0*/  @!P6 LDG.E.U16 R50, desc[UR20][R30.64] ;  /* 0x000000141e32e981 */ /* 0x000f28000c1e1500 */
[----:B------:R-:W4:Y:S04]  /*72c0*/  @!P6 LDG.E.U16 R39, desc[UR20][R32.64] ;  /* 0x000000142027e981 */ /* 0x000f28000c1e1500 */
[----:B------:R0:W-:Y:S04]  /*72d0*/  STS.U16 [R0+UR4+0xac00], R34 ;  /* 0x00ac002200007988 */ /* 0x0001e80008000404 */
[----:B------:R1:W-:Y:S01]  /*72e0*/  STS.U16 [R0+UR4+0xa800], R36 ;  /* 0x00a8002400007988 */ /* 0x0003e20008000404 */
[----:B0-----:R-:W-:-:S03]  /*72f0*/  VIADD R34, R46, 0xfffffff9 ;  /* 0xfffffff92e227836 */ /* 0x001fc60000000000 */
[----:B------:R-:W-:Y:S01]  /*7300*/  STL.64 [R1+0x80], R4 ;  /* 0x0000800401007387 */ /* 0x000fe20000100a00 */
[----:B-1----:R-:W-:-:S03]  /*7310*/  IMAD R36, R28, 0x7d, RZ ;  /* 0x0000007d1c247824 */ /* 0x002fc600078e02ff */
[----:B--2---:R-:W-:Y:S01]  /*7320*/  STL [R1+0x1160], R23 ;  /* 0x0011601701007387 */ /* 0x004fe20000100800 */
[----:B------:R-:W-:Y:S02]  /*7330*/  ISETP.GE.U32.AND P6, PT, R34, 0x7fffff7a, PT ;  /* 0x7fffff7a2200780c */ /* 0x000fe40003fc6070 */
[----:B------:R-:W-:Y:S01]  /*7340*/  PRMT R51, RZ, 0x7610, R51 ;  /* 0x00007610ff337816 */ /* 0x000fe20000000033 */
[----:B------:R0:W-:Y:S01]  /*7350*/  STS.U16 [R0+UR4+0x2c00], R35 ;  /* 0x002c002300007988 */ /* 0x0001e20008000404 */
[----:B------:R-:W-:-:S03]  /*7360*/  PRMT R22, RZ, 0x7610, R22 ;  /* 0x00007610ff167816 */ /* 0x000fc60000000016 */
[----:B------:R1:W-:Y:S04]  /*7370*/  STL.64 [R1+0x78], R2 ;  /* 0x0000780201007387 */ /* 0x0003e80000100a00 */
[----:B------:R2:W-:Y:S01]  /*7380*/  STS.U16 [R0+UR4+0x2800], R37 ;  /* 0x0028002500007988 */ /* 0x0005e20008000404 */
[----:B0-----:R-:W-:-:S03]  /*7390*/  IMAD.WIDE R34, R36, 0x2, R26 ;  /* 0x0000000224227825 */ /* 0x001fc600078e021a */
[----:B---3--:R-:W-:Y:S01]  /*73a0*/  STL [R1+0x1164], R17 ;  /* 0x0011641101007387 */ /* 0x008fe20000100800 */
[----:B-1----:R-:W-:-:S03]  /*73b0*/  VIADD R2, R46, 0xfffffff1 ;  /* 0xfffffff12e027836 */ /* 0x002fc60000000000 */
[----:B------:R-:W3:Y:S01]  /*73c0*/  @!P1 LDG.E.U16 R51, desc[UR20][R34.64] ;  /* 0x0000001422339981 */ /* 0x000ee2000c1e1500 */
[----:B--2---:R-:W-:-:S05]  /*73d0*/  IMAD.WIDE R36, R36, 0x2, R24 ;  /* 0x0000000224247825 */ /* 0x004fca00078e0218 */
[----:B------:R-:W2:Y:S01]  /*73e0*/  @!P1 LDG.E.U16 R22, desc[UR20][R36.64] ;  /* 0x0000001424169981 */ /* 0x000ea2000c1e1500 */
[----:B------:R-:W-:Y:S01]  /*73f0*/  ISETP.GE.U32.AND P1, PT, R2, 0x7fffff72, PT ;  /* 0x7fffff720200780c */ /* 0x000fe20003f26070 */
[----:B------:R-:W-:-:S04]  /*7400*/  IMAD R2, R28, 0x6, RZ ;  /* 0x000000061c027824 */ /* 0x000fc800078e02ff */
[----:B------:R-:W-:-:S04]  /*7410*/  IMAD.WIDE R8, R2, 0x2, R26 ;  /* 0x0000000202087825 */ /* 0x000fc800078e021a */
[----:B------:R-:W-:Y:S01]  /*7420*/  IMAD.WIDE R4, R2, 0x2, R24 ;  /* 0x0000000202047825 */ /* 0x000fe200078e0218 */
[----:B------:R-:W-:-:S03]  /*7430*/  PRMT R52, RZ, 0x7610, R52 ;  /* 0x00007610ff347816 */ /* 0x000fc60000000034 */
[----:B------:R-:W-:Y:S01]  /*7440*/  VIADD R2, R46, 0xffffffe9 ;  /* 0xffffffe92e027836 */ /* 0x000fe20000000000 */
[----:B------:R-:W-:Y:S04]  /*7450*/  STS.U16 [R0+UR4+0x9000], R53 ;  /* 0x0090003500007988 */ /* 0x000fe80008000404 */
[----:B------:R0:W2:Y:S04]  /*7460*/  @!P6 LDG.E.U16 R52, desc[UR20][R8.64] ;  /* 0x000000140834e981 */ /* 0x0000a8000c1e1500 */
[----:B------:R-:W-:Y:S04]  /*7470*/  STS.U16 [R0+UR4+0x9800], R29 ;  /* 0x0098001d00007988 */ /* 0x000fe80008000404 */
[----:B----4-:R-:W-:Y:S04]  /*7480*/  STL [R1+0x1168], R50 ;  /* 0x0011683201007387 */ /* 0x010fe80000100800 */
[----:B------:R-:W-:Y:S04]  /*7490*/  STL [R1+0xf88], R30 ;  /* 0x000f881e01007387 */ /* 0x000fe80000100800 */
[----:B------:R-:W-:Y:S04]  /*74a0*/  STL [R1+0xf84], R31 ;  /* 0x000f841f01007387 */ /* 0x000fe80000100800 */
[----:B------:R-:W-:Y:S04]  /*74b0*/  STL.64 [R1+0x1058], R30 ;  /* 0x0010581e01007387 */ /* 0x000fe80000100a00 */
[----:B------:R-:W-:Y:S04]  /*74c0*/  STL.64 [R1+0x1090], R30 ;  /* 0x0010901e01007387 */ /* 0x000fe80000100a00 */
[----:B------:R-:W-:Y:S04]  /*74d0*/  STL [R1+0x116c], R30 ;  /* 0x00116c1e01007387 */ /* 0x000fe80000100800 */
[----:B------:R-:W-:Y:S04]  /*74e0*/  STL [R1+0x1170], R39 ;  /* 0x0011702701007387 */ /* 0x000fe80000100800 */
[----:B------:R-:W-:Y:S04]  /*74f0*/  STL [R1+0xf90], R32 ;  /* 0x000f902001007387 */ /* 0x000fe80000100800 */
[----:B------:R-:W-:Y:S04]  /*7500*/  STL [R1+0xf8c], R33 ;  /* 0x000f8c2101007387 */ /* 0x000fe80000100800 */
[----:B------:R1:W-:Y:S04]  /*7510*/  STL.64 [R1+0x1060], R32 ;  /* 0x0010602001007387 */ /* 0x0003e80000100a00 */
[----:B------:R-:W-:Y:S04]  /*7520*/  STL [R1+0xf98], R34 ;  /* 0x000f982201007387 */ /* 0x000fe80000100800 */
[----:B------:R-:W-:Y:S04]  /*7530*/  STL [R1+0xf94], R35 ;  /* 0x000f942301007387 */ /* 0x000fe80000100800 */
[----:B------:R-:W-:Y:S01]  /*7540*/  STL.64 [R1+0x1068], R34 ;  /* 0x0010682201007387 */ /* 0x000fe20000100a00 */
[----:B-1----:R-:W-:-:S03]  /*7550*/  PRMT R32, RZ, 0x7610, R32 ;  /* 0x00007610ff207816 */ /* 0x002fc60000000020 */
[----:B------:R-:W-:Y:S04]  /*7560*/  STL [R1+0xfa0], R36 ;  /* 0x000fa02401007387 */ /* 0x000fe80000100800 */
[----:B------:R-:W-:Y:S04]  /*7570*/  STL [R1+0xf9c], R37 ;  /* 0x000f9c2501007387 */ /* 0x000fe80000100800 */
[----:B------:R-:W-:Y:S04]  /*7580*/  STL.64 [R1+0x1070], R36 ;  /* 0x0010702401007387 */ /* 0x000fe80000100a00 */
[----:B------:R-:W-:Y:S04]  /*7590*/  STL.64 [R1+0x6e0], R8 ;  /* 0x0006e00801007387 */ /* 0x000fe80000100a00 */
[----:B------:R1:W-:Y:S04]  /*75a0*/  STL.64 [R1+0x6d8], R4 ;  /* 0x0006d80401007387 */ /* 0x0003e80000100a00 */
[----:B------:R-:W4:Y:S04]  /*75b0*/  LDL.LU R11, [R1+0x868] ;  /* 0x00086800010b7983 */ /* 0x000f280000300800 */
[----:B------:R-:W2:Y:S04]  /*75c0*/  @!P6 LDG.E.U16 R32, desc[UR20][R4.64] ;  /* 0x000000140420e981 */ /* 0x000ea8000c1e1500 */
[----:B------:R-:W2:Y:S01]  /*75d0*/  LDL.LU R38, [R1+0x864] ;  /* 0x0008640001267983 */ /* 0x000ea20000300800 */
[----:B------:R-:W-:-:S03]  /*75e0*/  ISETP.GE.U32.AND P6, PT, R2, 0x7fffff6a, PT ;  /* 0x7fffff6a0200780c */ /* 0x000fc60003fc6070 */
[----:B-1----:R-:W3:Y:S04]  /*75f0*/  LDL.LU R4, [R1+0x860] ;  /* 0x0008600001047983 */ /* 0x002ee80000300800 */
[----:B------:R-:W3:Y:S04]  /*7600*/  LDL.LU R53, [R1+0x85c] ;  /* 0x00085c0001357983 */ /* 0x000ee80000300800 */
[----:B------:R-:W3:Y:S04]  /*7610*/  LDL.LU R2, [R1+0x858] ;  /* 0x0008580001027983 */ /* 0x000ee80000300800 */
[----:B------:R-:W3:Y:S04]  /*7620*/  LDL.LU R47, [R1+0x854] ;  /* 0x00085400012f7983 */ /* 0x000ee80000300800 */
[----:B------:R-:W3:Y:S01]  /*7630*/  LDL.LU R29, [R1+0x850] ;  /* 0x00085000011d7983 */ /* 0x000ee20000300800 */
[----:B------:R-:W-:Y:S01]  /*7640*/  IMAD R3, R28, 0xe, RZ ;  /* 0x0000000e1c037824 */ /* 0x000fe200078e02ff */
[----:B------:R-:W-:-:S03]  /*7650*/  PRMT R21, RZ, 0x7610, R21 ;  /* 0x00007610ff157816 */ /* 0x000fc60000000015 */
[----:B------:R-:W-:-:S04]  /*7660*/  IMAD.WIDE R12, R3, 0x2, R26 ;  /* 0x00000002030c7825 */ /* 0x000fc800078e021a */
[----:B0-----:R-:W-:Y:S01]  /*7670*/  IMAD.WIDE R8, R3, 0x2, R24 ;  /* 0x0000000203087825 */ /* 0x001fe200078e0218 */
[----:B------:R-:W-:Y:S03]  /*7680*/  STL.64 [R1+0x660], R12 ;  /* 0x0006600c01007387 */ /* 0x000fe60000100a00 */
[----:B------:R-:W-:Y:S01]  /*7690*/  IMAD R10, R28, 0x16, RZ ;  /* 0x000000161c0a7824 */ /* 0x000fe200078e02ff */
[----:B------:R0:W-:Y:S01]  /*76a0*/  STL.64 [R1+0x658], R8 ;  /* 0x0006580801007387 */ /* 0x0001e20000100a00 */
[----:B------:R-:W-:-:S03]  /*76b0*/  PRMT R19, RZ, 0x7610, R19 ;  /* 0x00007610ff137816 */ /* 0x000fc60000000013 */
[----:B------:R-:W3:Y:S01]  /*76c0*/  LDL.LU R5, [R1+0x84c] ;  /* 0x00084c0001057983 */ /* 0x000ee20000300800 */
[----:B------:R-:W-:-:S03]  /*76d0*/  PRMT R31, RZ, 0x7610, R31 ;  /* 0x00007610ff1f7816 */ /* 0x000fc6000000001f */
[----:B------:R0:W3:Y:S01]  /*76e0*/  @!P1 LDG.E.U16 R21, desc[UR20][R8.64] ;  /* 0x0000001408159981 */ /* 0x0000e2000c1e1500 */
[----:B------:R-:W-:-:S03]  /*76f0*/  VIADD R3, R46, 0xffffffe1 ;  /* 0xffffffe12e037836 */ /* 0x000fc60000000000 */
[----:B------:R1:W-:Y:S01]  /*7700*/  STS.U16 [R0+UR4+0x1c00], R16 ;  /* 0x001c001000007988 */ /* 0x0003e20008000404 */
[----:B------:R-:W-:-:S03]  /*7710*/  IMAD.WIDE R14, R10, 0x2, R24 ;  /* 0x000000020a0e7825 */ /* 0x000fc600078e0218 */
[----:B------:R1:W3:Y:S01]  /*7720*/  @!P1 LDG.E.U16 R31, desc[UR20][R12.64] ;  /* 0x000000140c1f9981 */ /* 0x0002e2000c1e1500 */
[----:B0-----:R-:W-:Y:S01]  /*7730*/  IMAD.WIDE R8, R10, 0x2, R26 ;  /* 0x000000020a087825 */ /* 0x001fe200078e021a */
[----:B------:R-:W-:-:S03]  /*7740*/  ISETP.GE.U32.AND P1, PT, R3, 0x7fffff62, PT ;  /* 0x7fffff620300780c */ /* 0x000fc60003f26070 */
[----:B-1----:R-:W-:Y:S01]  /*7750*/  IMAD R16, R28, 0x1e, RZ ;  /* 0x0000001e1c107824 */ /* 0x002fe200078e02ff */
[----:B------:R0:W-:Y:S04]  /*7760*/  STL.64 [R1+0x5e0], R8 ;  /* 0x0005e00801007387 */ /* 0x0001e80000100a00 */
[----:B------:R1:W3:Y:S01]  /*7770*/  @!P6 LDG.E.U16 R19, desc[UR20][R8.64] ;  /* 0x000000140813e981 */ /* 0x0002e2000c1e1500 */
[----:B------:R-:W-:-:S03]  /*7780*/  IMAD.WIDE R12, R16, 0x2, R26 ;  /* 0x00000002100c7825 */ /* 0x000fc600078e021a */
[----:B0-----:R-:W3:Y:S04]  /*7790*/  LDL.LU R8, [R1+0x848] ;  /* 0x0008480001087983 */ /* 0x001ee80000300800 */
[----:B------:R-:W3:Y:S04]  /*77a0*/  LDL.LU R9, [R1+0x844] ;  /* 0x0008440001097983 */ /* 0x000ee80000300800 */
[----:B------:R-:W3:Y:S04]  /*77b0*/  LDL.LU R3, [R1+0x840] ;  /* 0x0008400001037983 */ /* 0x000ee80000300800 */
[----:B------:R-:W-:Y:S04]  /*77c0*/  STL.64 [R1+0x5d8], R14 ;  /* 0x0005d80e01007387 */ /* 0x000fe80000100a00 */
[----:B------:R-:W-:Y:S04]  /*77d0*/  STL.64 [R1+0x560], R12 ;  /* 0x0005600c01007387 */ /* 0x000fe80000100a00 */
[----:B------:R-:W3:Y:S04]  /*77e0*/  LDL.LU R17, [R1+0x83c] ;  /* 0x00083c0001117983 */ /* 0x000ee80000300800 */
[----:B------:R-:W3:Y:S04]  /*77f0*/  LDL.LU R23, [R1+0x838] ;  /* 0x0008380001177983 */ /* 0x000ee80000300800 */
[----:B----4-:R-:W-:Y:S04]  /*7800*/  STS.U16 [R0+UR4+0x3800], R11 ;  /* 0x0038000b00007988 */ /* 0x010fe80008000404 */
[----:B--2---:R-:W-:Y:S04]  /*7810*/  STS.U16 [R0+UR4+0xb800], R38 ;  /* 0x00b8002600007988 */ /* 0x004fe80008000404 */
[----:B---3--:R0:W-:Y:S04]  /*7820*/  STS.U16 [R0+UR4+0x3c00], R4 ;  /* 0x003c000400007988 */ /* 0x0081e80008000404 */
[----:B------:R2:W-:Y:S01]  /*7830*/  STS.U16 [R0+UR4+0xbc00], R53 ;  /* 0x00bc003500007988 */ /* 0x0005e20008000404 */
[----:B0-----:R-:W-:-:S03]  /*7840*/  LOP3.LUT R4, R0, 0x10, RZ, 0x3c, !PT ;  /* 0x0000001000047812 */ /* 0x001fc600078e3cff */
[----:B--2---:R-:W2:Y:S04]  /*7850*/  LDL.LU R53, [R1+0x834] ;  /* 0x0008340001357983 */ /* 0x004ea80000300800 */
[----:B------:R0:W-:Y:S04]  /*7860*/  STS.U16 [R4+UR4+0x480], R2 ;  /* 0x0004800204007988 */ /* 0x0001e80008000404 */
[----:B0-----:R-:W3:Y:S04]  /*7870*/  LDL.LU R2, [R1+0x830] ;  /* 0x0008300001027983 */ /* 0x001ee80000300800 */
[----:B------:R-:W-:Y:S04]  /*7880*/  STS.U16 [R4+UR4+0x8480], R47 ;  /* 0x0084802f04007988 */ /* 0x000fe80008000404 */
[----:B------:R0:W-:Y:S04]  /*7890*/  STS.U16 [R4+UR4+0x880], R29 ;  /* 0x0008801d04007988 */ /* 0x0001e80008000404 */
[----:B0-----:R-:W4:Y:S04]  /*78a0*/  LDL.LU R29, [R1+0x82c] ;  /* 0x00082c00011d7983 */ /* 0x001f280000300800 */
[----:B------:R-:W4:Y:S01]  /*78b0*/  LDL.LU R48, [R1+0x828] ;  /* 0x0008280001307983 */ /* 0x000f220000300800 */
[----:B------:R-:W-:-:S03]  /*78c0*/  PRMT R18, RZ, 0x7610, R18 ;  /* 0x00007610ff127816 */ /* 0x000fc60000000012 */
[----:B------:R-:W4:Y:S04]  /*78d0*/  LDL.LU R49, [R1+0x824] ;  /* 0x0008240001317983 */ /* 0x000f280000300800 */
[----:B------:R-:W4:Y:S01]  /*78e0*/  LDL.LU R20, [R1+0x820] ;  /* 0x0008200001147983 */ /* 0x000f220000300800 */
[----:B------:R-:W-:-:S03]  /*78f0*/  PRMT R6, RZ, 0x7610, R6 ;  /* 0x00007610ff067816 */ /* 0x000fc60000000006 */
[----:B------:R-:W4:Y:S04]  /*7900*/  LDL.LU R43, [R1+0x81c] ;  /* 0x00081c00012b7983 */ /* 0x000f280000300800 */
[----:B------:R-:W4:Y:S04]  /*7910*/  LDL.LU R44, [R1+0x818] ;  /* 0x00081800012c7983 */ /* 0x000f280000300800 */
[----:B------:R-:W4:Y:S04]  /*7920*/  LDL.LU R45, [R1+0x814] ;  /* 0x00081400012d7983 */ /* 0x000f280000300800 */
[----:B------:R-:W4:Y:S04]  /*7930*/  LDL.LU R11, [R1+0x810] ;  /* 0x00081000010b7983 */ /* 0x000f280000300800 */
[----:B------:R0:W-:Y:S04]  /*7940*/  STS.U16 [R4+UR4+0x8880], R5 ;  /* 0x0088800504007988 */ /* 0x0001e80008000404 */
[----:B------:R-:W4:Y:S04]  /*7950*/  LDL.LU R38, [R1+0x80c] ;  /* 0x00080c0001267983 */ /* 0x000f280000300800 */
[----:B------:R-:W4:Y:S04]  /*7960*/  @!P6 LDG.E.U16 R18, desc[UR20][R14.64] ;  /* 0x000000140e12e981 */ /* 0x000f28000c1e1500 */
[----:B0-----:R-:W4:Y:S04]  /*7970*/  LDL.LU R5, [R1+0x808] ;  /* 0x0008080001057983 */ /* 0x001f280000300800 */
[----:B------:R-:W4:Y:S04]  /*7980*/  LDL.LU R42, [R1+0x804] ;  /* 0x00080400012a7983 */ /* 0x000f280000300800 */
[----:B------:R-:W4:Y:S04]  /*7990*/  LDL.LU R41, [R1+0x800] ;  /* 0x0008000001297983 */ /* 0x000f280000300800 */
[----:B------:R-:W4:Y:S04]  /*79a0*/  LDL.LU R14, [R1+0x7fc] ;  /* 0x0007fc00010e7983 */ /* 0x000f280000300800 */
[----:B------:R-:W4:Y:S04]  /*79b0*/  @!P1 LDG.E.U16 R6, desc[UR20][R12.64] ;  /* 0x000000140c069981 */ /* 0x000f28000c1e1500 */
[----:B------:R-:W4:Y:S04]  /*79c0*/  LDL.LU R15, [R1+0x7f8] ;  /* 0x0007f800010f7983 */ /* 0x000f280000300800 */
[----:B------:R-:W4:Y:S04]  /*79d0*/  LDL.LU R12, [R1+0x7f4] ;  /* 0x0007f400010c7983 */ /* 0x000f280000300800 */
[----:B------:R-:W4:Y:S04]  /*79e0*/  LDL.LU R13, [R1+0x7f0] ;  /* 0x0007f000010d7983 */ /* 0x000f280000300800 */
[----:B------:R-:W4:Y:S04]  /*79f0*/  LDL.LU R10, [R1+0x7ec] ;  /* 0x0007ec00010a7983 */ /* 0x000f280000300800 */
[----:B------:R0:W-:Y:S04]  /*7a00*/  STS.U16 [R4+UR4+0xc80], R8 ;  /* 0x000c800804007988 */ /* 0x0001e80008000404 */
[----:B------:R-:W4:Y:S04]  /*7a10*/  LDL.LU R47, [R1+0x7e0] ;  /* 0x0007e000012f7983 */ /* 0x000f280000300800 */
[----:B------:R1:W-:Y:S04]  /*7a20*/  STS.U16 [R4+UR4+0x8c80], R9 ;  /* 0x008c800904007988 */ /* 0x0003e80008000404 */
[----:B0-----:R-:W4:Y:S04]  /*7a30*/  LDL.LU R8, [R1+0x7dc] ;  /* 0x0007dc0001087983 */ /* 0x001f280000300800 */
[----:B------:R0:W-:Y:S04]  /*7a40*/  STS.U16 [R4+UR4+0x1080], R3 ;  /* 0x0010800304007988 */ /* 0x0001e80008000404 */
[----:B-1----:R-:W4:Y:S04]  /*7a50*/  LDL.LU R9, [R1+0x7e8] ;  /* 0x0007e80001097983 */ /* 0x002f280000300800 */
[----:B0-----:R-:W4:Y:S04]  /*7a60*/  LDL.LU R3, [R1+0x7e4] ;  /* 0x0007e40001037983 */ /* 0x001f280000300800 */
[----:B------:R-:W-:Y:S04]  /*7a70*/  STS.U16 [R4+UR4+0x9080], R17 ;  /* 0x0090801104007988 */ /* 0x000fe80008000404 */
[----:B------:R-:W-:Y:S04]  /*7a80*/  STS.U16 [R4+UR4+0x1480], R23 ;  /* 0x0014801704007988 */ /* 0x000fe80008000404 */
[----:B--2---:R0:W-:Y:S04]  /*7a90*/  STS.U16 [R4+UR4+0x9480], R53 ;  /* 0x0094803504007988 */ /* 0x0041e80008000404 */
[----:B0-----:R-:W2:Y:S04]  /*7aa0*/  LDL.LU R53, [R1+0x78c] ;  /* 0x00078c0001357983 */ /* 0x001ea80000300800 */
[----:B---3--:R0:W-:Y:S04]  /*7ab0*/  STS.U16 [R4+UR4+0x1880], R2 ;  /* 0x0018800204007988 */ /* 0x0081e80008000404 */
[----:B0-----:R-:W3:Y:S04]  /*7ac0*/  LDL.LU R2, [R1+0x780] ;  /* 0x0007800001027983 */ /* 0x001ee80000300800 */
[----:B----4-:R0:W-:Y:S04]  /*7ad0*/  STS.U16 [R4+UR4+0x9880], R29 ;  /* 0x0098801d04007988 */ /* 0x0101e80008000404 */
[----:B0-----:R-:W4:Y:S04]  /*7ae0*/  LDL.LU R29, [R1+0x77c] ;  /* 0x00077c00011d7983 */ /* 0x001f280000300800 */
[----:B------:R-:W-:Y:S04]  /*7af0*/  STS.U16 [R4+UR4+0x1c80], R48 ;  /* 0x001c803004007988 */ /* 0x000fe80008000404 */
[----:B------:R-:W-:Y:S04]  /*7b00*/  STS.U16 [R4+UR4+0x9c80], R49 ;  /* 0x009c803104007988 */ /* 0x000fe80008000404 */
[----:B------:R-:W-:Y:S04]  /*7b10*/  STS.U16 [R4+UR4+0x2080], R20 ;  /* 0x0020801404007988 */ /* 0x000fe80008000404 */
[----:B------:R-:W-:Y:S04]  /*7b20*/  STS.U16 [R4+UR4+0xa080], R43 ;  /* 0x00a0802b04007988 */ /* 0x000fe80008000404 */
[----:B------:R-:W-:Y:S04]  /*7b30*/  STS.U16 [R4+UR4+0x2480], R44 ;  /* 0x0024802c04007988 */ /* 0x000fe80008000404 */
[----:B------:R-:W-:Y:S04]  /*7b40*/  STS.U16 [R4+UR4+0xa480], R45 ;  /* 0x00a4802d04007988 */ /* 0x000fe80008000404 */
[----:B------:R0:W-:Y:S04]  /*7b50*/  STS.U16 [R4+UR4+0x2880], R11 ;  /* 0x0028800b04007988 */ /* 0x0001e80008000404 */
[----:B------:R1:W-:Y:S04]  /*7b60*/  STS.U16 [R4+UR4+0xa880], R38 ;  /* 0x00a8802604007988 */ /* 0x0003e80008000404 */
[----:B------:R0:W-:Y:S04]  /*7b70*/  STS.U16 [R4+UR4+0x2c80], R5 ;  /* 0x002c800504007988 */ /* 0x0001e80008000404 */
[----:B------:R-:W-:Y:S04]  /*7b80*/  STS.U16 [R4+UR4+0xac80], R42 ;  /* 0x00ac802a04007988 */ /* 0x000fe80008000404 */
[----:B------:R-:W-:Y:S04]  /*7b90*/  STS.U16 [R4+UR4+0x3080], R41 ;  /* 0x0030802904007988 */ /* 0x000fe80008000404 */
[----:B------:R-:W-:Y:S04]  /*7ba0*/  STS.U16 [R4+UR4+0xb080], R14 ;  /* 0x00b0800e04007988 */ /* 0x000fe80008000404 */
[----:B0-----:R-:W4:Y:S04]  /*7bb0*/  LDL.LU R11, [R1+0x348] ;  /* 0x00034800010b7983 */ /* 0x001f280000300800 */
[----:B------:R-:W-:Y:S04]  /*7bc0*/  STS.U16 [R4+UR4+0x3480], R15 ;  /* 0x0034800f04007988 */ /* 0x000fe80008000404 */
[----:B------:R-:W-:Y:S04]  /*7bd0*/  STS.U16 [R4+UR4+0xb480], R12 ;  /* 0x00b4800c04007988 */ /* 0x000fe80008000404 */
[----:B------:R-:W-:Y:S04]  /*7be0*/  STS.U16 [R4+UR4+0x3880], R13 ;  /* 0x0038800d04007988 */ /* 0x000fe80008000404 */
[----:B------:R-:W-:Y:S04]  /*7bf0*/  STS.U16 [R4+UR4+0xb880], R10 ;  /* 0x00b8800a04007988 */ /* 0x000fe80008000404 */
[----:B-1----:R-:W4:Y:S04]  /*7c00*/  LDL.LU R38, [R1+0x2e4] ;  /* 0x0002e40001267983 */ /* 0x002f280000300800 */
[----:B------:R-:W-:Y:S04]  /*7c10*/  STS.U16 [R4+UR4+0x3c80], R47 ;  /* 0x003c802f04007988 */ /* 0x000fe80008000404 */
[----:B------:R-:W4:Y:S04]  /*7c20*/  LDL.LU R5, [R1+0x2e0] ;  /* 0x0002e00001057983 */ /* 0x000f280000300800 */
[----:B------:R-:W-:Y:S04]  /*7c30*/  STS.U16 [R4+UR4+0xbc80], R8 ;  /* 0x00bc800804007988 */ /* 0x000fe80008000404 */
[----:B------:R-:W-:Y:S04]  /*7c40*/  STS.U16 [R4+UR4+0x80], R9 ;  /* 0x0000800904007988 */ /* 0x000fe80008000404 */
[----:B------:R0:W-:Y:S02]  /*7c50*/  STS.U16 [R4+UR4+0x8080], R3 ;  /* 0x0080800304007988 */ /* 0x0001e40008000404 */
[----:B0-----:R-:W-:-:S05]  /*7c60*/  LOP3.LUT R4, R0, 0x20, RZ, 0x3c, !PT ;  /* 0x0000002000047812 */ /* 0x001fca00078e3cff */
[----:B------:R0:W-:Y:S04]  /*7c70*/  STS.U16 [R4+UR4+0x100], R40 ;  /* 0x0001002804007988 */ /* 0x0001e80008000404 */
[----:B0-----:R-:W4:Y:S04]  /*7c80*/  LDL.LU R40, [R1+0x1174] ;  /* 0x0011740001287983 */ /* 0x001f280000300800 */
[----:B------:R-:W4:Y:S04]  /*7c90*/  LDL.LU R3, [R1+0x2dc] ;  /* 0x0002dc0001037983 */ /* 0x000f280000300800 */
[----:B--2---:R-:W-:Y:S04]  /*7ca0*/  STS.U16 [R4+UR4+0x8100], R53 ;  /* 0x0081003504007988 */ /* 0x004fe80008000404 */
[----:B---3--:R0:W-:Y:S04]  /*7cb0*/  STS.U16 [R4+UR4+0x500], R2 ;  /* 0x0005000204007988 */ /* 0x0081e80008000404 */
[----:B0-----:R-:W2:Y:S04]  /*7cc0*/  LDL.LU R2, [R1+0x2d8] ;  /* 0x0002d80001027983 */ /* 0x001ea80000300800 */
[----:B------:R-:W3:Y:S04]  /*7cd0*/  LDL.LU R47, [R1+0x2d4] ;  /* 0x0002d400012f7983 */ /* 0x000ee80000300800 */
[----:B----4-:R0:W-:Y:S04]  /*7ce0*/  STS.U16 [R4+UR4+0x8500], R29 ;  /* 0x0085001d04007988 */ /* 0x0101e80008000404 */
[----:B------:R-:W4:Y:S04]  /*7cf0*/  LDL.LU R8, [R1+0x2d0] ;  /* 0x0002d00001087983 */ /* 0x000f280000300800 */
[----:B0-----:R-:W4:Y:S04]  /*7d00*/  LDL.LU R29, [R1+0x2cc] ;  /* 0x0002cc00011d7983 */ /* 0x001f280000300800 */
[----:B------:R-:W4:Y:S04]  /*7d10*/  LDL.LU R9, [R1+0x2c8] ;  /* 0x0002c80001097983 */ /* 0x000f280000300800 */
[----:B------:R-:W4:Y:S04]  /*7d20*/  LDL.LU R53, [R1+0x264] ;  /* 0x0002640001357983 */ /* 0x000f280000300800 */
[----:B------:R-:W4:Y:S04]  /*7d30*/  LDL.LU R23, [R1+0x260] ;  /* 0x0002600001177983 */ /* 0x000f280000300800 */
[----:B------:R-:W4:Y:S04]  /*7d40*/  LDL.LU R48, [R1+0x25c] ;  /* 0x00025c0001307983 */ /* 0x000f280000300800 */
[----:B------:R-:W4:Y:S04]  /*7d50*/  LDL.LU R49, [R1+0x258] ;  /* 0x0002580001317983 */ /* 0x000f280000300800 */
[----:B------:R-:W4:Y:S01]  /*7d60*/  LDL.LU R20, [R1+0x254] ;  /* 0x0002540001147983 */ /* 0x000f220000300800 */
[----:B------:R-:W-:-:S03]  /*7d70*/  VIADD R10, R46, 0xffffffd9 ;  /* 0xffffffd92e0a7836 */ /* 0x000fc60000000000 */
[----:B------:R-:W4:Y:S04]  /*7d80*/  LDL.LU R43, [R1+0x250] ;  /* 0x00025000012b7983 */ /* 0x000f280000300800 */
[----:B------:R-:W4:Y:S04]  /*7d90*/  LDL.LU R44, [R1+0x24c] ;  /* 0x00024c00012c7983 */ /* 0x000f280000300800 */
[----:B------:R-:W4:Y:S04]  /*7da0*/  LDL.LU R45, [R1+0x248] ;  /* 0x00024800012d7983 */ /* 0x000f280000300800 */
[----:B------:R-:W4:Y:S04]  /*7db0*/  LDL.LU R42, [R1+0x1e4] ;  /* 0x0001e400012a7983 */ /* 0x000f280000300800 */
[----:B------:R-:W4:Y:S04]  /*7dc0*/  LDL.LU R41, [R1+0x1e0] ;  /* 0x0001e00001297983 */ /* 0x000f280000300800 */
[----:B------:R-:W4:Y:S04]  /*7dd0*/  LDL.LU R14, [R1+0x1dc] ;  /* 0x0001dc00010e7983 */ /* 0x000f280000300800 */
[----:B------:R-:W4:Y:S04]  /*7de0*/  LDL.LU R15, [R1+0x1d8] ;  /* 0x0001d800010f7983 */ /* 0x000f280000300800 */
[----:B------:R-:W-:Y:S04]  /*7df0*/  STS.U16 [R4+UR4+0x900], R11 ;  /* 0x0009000b04007988 */ /* 0x000fe80008000404 */
[----:B------:R-:W4:Y:S04]  /*7e00*/  LDL.LU R12, [R1+0x1d4] ;  /* 0x0001d400010c7983 */ /* 0x000f280000300800 */
[----:B------:R-:W-:Y:S04]  /*7e10*/  STS.U16 [R4+UR4+0x8900], R38 ;  /* 0x0089002604007988 */ /* 0x000fe80008000404 */
[----:B------:R-:W4:Y:S04]  /*7e20*/  LDL.LU R13, [R1+0x1d0] ;  /* 0x0001d000010d7983 */ /* 0x000f280000300800 */
[----:B------:R0:W-:Y:S01]  /*7e30*/  STS.U16 [R4+UR4+0xd00], R5 ;  /* 0x000d000504007988 */ /* 0x0001e20008000404 */
[----:B------:R-:W-:Y:S01]  /*7e40*/  @!P4 IMAD.MOV R40, RZ, RZ, -R40 ;  /* 0x000000ffff28c224 */ /* 0x000fe200078e0a28 */
[----:B------:R-:W-:-:S02]  /*7e50*/  ISETP.GE.U32.AND P4, PT, R10, 0x7fffff5a, PT ;  /* 0x7fffff5a0a00780c */ /* 0x000fc40003f86070 */
[----:B------:R-:W4:Y:S04]  /*7e60*/  LDL.LU R10, [R1+0x1cc] ;  /* 0x0001cc00010a7983 */ /* 0x000f280000300800 */
[----:B------:R1:W-:Y:S04]  /*7e70*/  STS.U16 [R4+UR4+0x8d00], R3 ;  /* 0x008d000304007988 */ /* 0x0003e80008000404 */
[----:B0-----:R-:W4:Y:S04]  /*7e80*/  LDL.LU R5, [R1+0x358] ;  /* 0x0003580001057983 */ /* 0x001f280000300800 */
[----:B-1----:R-:W4:Y:S04]  /*7e90*/  LDL.LU R3, [R1+0x354] ;  /* 0x0003540001037983 */ /* 0x002f280000300800 */
[----:B--2---:R0:W-:Y:S04]  /*7ea0*/  STS.U16 [R4+UR4+0x1100], R2 ;  /* 0x0011000204007988 */ /* 0x0041e80008000404 */
[----:B0-----:R-:W2:Y:S04]  /*7eb0*/  LDL.LU R2, [R1+0x350] ;  /* 0x0003500001027983 */ /* 0x001ea80000300800 */
[----:B---3--:R-:W-:Y:S04]  /*7ec0*/  STS.U16 [R4+UR4+0x9100], R47 ;  /* 0x0091002f04007988 */ /* 0x008fe80008000404 */
[----:B----4-:R-:W-:Y:S04]  /*7ed0*/  STS.U16 [R4+UR4+0x1500], R8 ;  /* 0x0015000804007988 */ /* 0x010fe80008000404 */
[----:B------:R0:W-:Y:S04]  /*7ee0*/  STS.U16 [R4+UR4+0x9500], R29 ;  /* 0x0095001d04007988 */ /* 0x0001e80008000404 */
[----:B0-----:R-:W3:Y:S04]  /*7ef0*/  LDL.LU R29, [R1+0x34c] ;  /* 0x00034c00011d7983 */ /* 0x001ee80000300800 */
[----:B------:R0:W-:Y:S04]  /*7f00*/  STS.U16 [R4+UR4+0x1900], R9 ;  /* 0x0019000904007988 */ /* 0x0001e80008000404 */
[----:B------:R1:W-:Y:S04]  /*7f10*/  STS.U16 [R4+UR4+0x9900], R53 ;  /* 0x0099003504007988 */ /* 0x0003e80008000404 */
[----:B------:R-:W-:Y:S04]  /*7f20*/  STS.U16 [R4+UR4+0x1d00], R23 ;  /* 0x001d001704007988 */ /* 0x000fe80008000404 */
        /* <DEDUP_REMOVED lines=9> */
[----:B------:R-:W4:Y:S04]  /*7fc0*/  LDL.LU R11, [R1+0x558] ;  /* 0x00055800010b7983 */ /* 0x000f280000300800 */
[----:B------:R-:W-:Y:S04]  /*7fd0*/  STS.U16 [R4+UR4+0x3100], R15 ;  /* 0x0031000f04007988 */ /* 0x000fe80008000404 */
[----:B------:R-:W4:Y:S04]  /*7fe0*/  LDL.LU R38, [R1+0x554] ;  /* 0x0005540001267983 */ /* 0x000f280000300800 */
[----:B------:R-:W-:Y:S04]  /*7ff0*/  STS.U16 [R4+UR4+0xb100], R12 ;  /* 0x00b1000c04007988 */ /* 0x000fe80008000404 */
[----:B------:R-:W4:Y:S04]  /*8000*/  LDL.LU R47, [R1+0x550] ;  /* 0x00055000012f7983 */ /* 0x000f280000300800 */
[----:B------:R-:W-:Y:S04]  /*8010*/  STS.U16 [R4+UR4+0x3500], R13 ;  /* 0x0035000d04007988 */ /* 0x000fe80008000404 */
[----:B------:R-:W4:Y:S04]  /*8020*/  LDL.LU R8, [R1+0x54c] ;  /* 0x00054c0001087983 */ /* 0x000f280000300800 */
[----:B0-----:R-:W4:Y:S04]  /*8030*/  LDL.LU R9, [R1+0x548] ;  /* 0x0005480001097983 */ /* 0x001f280000300800 */
[----:B-1----:R-:W4:Y:S04]  /*8040*/  LDL.LU R53, [R1+0x4e4] ;  /* 0x0004e40001357983 */ /* 0x002f280000300800 */
[----:B------:R-:W-:Y:S04]  /*8050*/  STS.U16 [R4+UR4+0xb500], R10 ;  /* 0x00b5000a04007988 */ /* 0x000fe80008000404 */
[----:B------:R-:W-:Y:S04]  /*8060*/  STS.U16 [R4+UR4+0x3900], R5 ;  /* 0x0039000504007988 */ /* 0x000fe80008000404 */
[----:B------:R0:W-:Y:S04]  /*8070*/  STS.U16 [R4+UR4+0xb900], R3 ;  /* 0x00b9000304007988 */ /* 0x0001e80008000404 */
[----:B0-----:R-:W4:Y:S04]  /*8080*/  LDL.LU R3, [R1+0x4e0] ;  /* 0x0004e00001037983 */ /* 0x001f280000300800 */
[----:B------:R-:W4:Y:S04]  /*8090*/  LDL.LU R5, [R1+0x4dc] ;  /* 0x0004dc0001057983 */ /* 0x000f280000300800 */
[----:B--2---:R0:W-:Y:S04]  /*80a0*/  STS.U16 [R4+UR4+0x3d00], R2 ;  /* 0x003d000204007988 */ /* 0x0041e80008000404 */
[----:B0-----:R-:W2:Y:S04]  /*80b0*/  LDL.LU R2, [R1+0x4d8] ;  /* 0x0004d80001027983 */ /* 0x001ea80000300800 */
[----:B---3--:R0:W-:Y:S04]  /*80c0*/  STS.U16 [R4+UR4+0xbd00], R29 ;  /* 0x00bd001d04007988 */ /* 0x0081e80008000404 */
[----:B0-----:R-:W3:Y:S04]  /*80d0*/  LDL.LU R4, [R1+0x4d4] ;  /* 0x0004d40001047983 */ /* 0x001ee80000300800 */
[----:B------:R-:W3:Y:S04]  /*80e0*/  LDL.LU R29, [R1+0x4d0] ;  /* 0x0004d000011d7983 */ /* 0x000ee80000300800 */
[----:B------:R-:W3:Y:S04]  /*80f0*/  LDL.LU R50, [R1+0x4cc] ;  /* 0x0004cc0001327983 */ /* 0x000ee80000300800 */
[----:B------:R-:W3:Y:S01]  /*8100*/  LDL.LU R17, [R1+0x4c8] ;  /* 0x0004c80001117983 */ /* 0x000ee20000300800 */
[----:B------:R-:W-:-:S03]  /*8110*/  LOP3.LUT R10, R0, 0x30, RZ, 0x3c, !PT ;  /* 0x00000030000a7812 */ /* 0x000fc600078e3cff */
[----:B------:R-:W3:Y:S04]  /*8120*/  LDL.LU R23, [R1+0x464] ;  /* 0x0004640001177983 */ /* 0x000ee80000300800 */
[----:B------:R-:W3:Y:S04]  /*8130*/  LDL.LU R48, [R1+0x460] ;  /* 0x0004600001307983 */ /* 0x000ee80000300800 */
[----:B------:R-:W3:Y:S04]  /*8140*/  LDL.LU R49, [R1+0x45c] ;  /* 0x00045c0001317983 */ /* 0x000ee80000300800 */
[----:B------:R-:W3:Y:S04]  /*8150*/  LDL.LU R20, [R1+0x450] ;  /* 0x0004500001147983 */ /* 0x000ee80000300800 */
[----:B------:R-:W3:Y:S04]  /*8160*/  LDL.LU R43, [R1+0x44c] ;  /* 0x00044c00012b7983 */ /* 0x000ee80000300800 */
[----:B------:R-:W3:Y:S04]  /*8170*/  LDL.LU R44, [R1+0x3e0] ;  /* 0x0003e000012c7983 */ /* 0x000ee80000300800 */
[----:B------:R-:W3:Y:S04]  /*8180*/  LDL.LU R45, [R1+0x3dc] ;  /* 0x0003dc00012d7983 */ /* 0x000ee80000300800 */
[----:B------:R-:W3:Y:S04]  /*8190*/  LDL.LU R42, [R1+0x3d8] ;  /* 0x0003d800012a7983 */ /* 0x000ee80000300800 */
[----:B----4-:R-:W-:Y:S04]  /*81a0*/  STS.U16 [R10+UR4+0x180], R11 ;  /* 0x0001800b0a007988 */ /* 0x010fe80008000404 */
[----:B------:R-:W4:Y:S04]  /*81b0*/  LDL.LU R41, [R1+0x3d4] ;  /* 0x0003d40001297983 */ /* 0x000f280000300800 */
[----:B------:R-:W-:Y:S04]  /*81c0*/  STS.U16 [R10+UR4+0x8180], R38 ;  /* 0x008180260a007988 */ /* 0x000fe80008000404 */
[----:B------:R-:W4:Y:S04]  /*81d0*/  LDL.LU R14, [R1+0x3d0] ;  /* 0x0003d000010e7983 */ /* 0x000f280000300800 */
[----:B------:R-:W-:Y:S04]  /*81e0*/  STS.U16 [R10+UR4+0x580], R47 ;  /* 0x0005802f0a007988 */ /* 0x000fe80008000404 */
[----:B------:R-:W4:Y:S04]  /*81f0*/  LDL.LU R15, [R1+0x3cc] ;  /* 0x0003cc00010f7983 */ /* 0x000f280000300800 */
[----:B------:R0:W-:Y:S04]  /*8200*/  STS.U16 [R10+UR4+0x8580], R8 ;  /* 0x008580080a007988 */ /* 0x0001e80008000404 */
[----:B------:R-:W4:Y:S04]  /*8210*/  LDL.LU R12, [R1+0x3c8] ;  /* 0x0003c800010c7983 */ /* 0x000f280000300800 */
[----:B------:R-:W-:Y:S04]  /*8220*/  STS.U16 [R10+UR4+0x980], R9 ;  /* 0x000980090a007988 */ /* 0x000fe80008000404 */
[----:B------:R-:W4:Y:S04]  /*8230*/  LDL.LU R13, [R1+0x364] ;  /* 0x00036400010d7983 */ /* 0x000f280000300800 */
[----:B------:R1:W-:Y:S04]  /*8240*/  STS.U16 [R10+UR4+0x8980], R53 ;  /* 0x008980350a007988 */ /* 0x0003e80008000404 */
[----:B0-----:R-:W4:Y:S04]  /*8250*/  LDL.LU R8, [R1+0x360] ;  /* 0x0003600001087983 */ /* 0x001f280000300800 */
[----:B-1----:R-:W4:Y:S04]  /*8260*/  LDL.LU R53, [R1+0x35c] ;  /* 0x00035c0001357983 */ /* 0x002f280000300800 */
[----:B------:R0:W-:Y:S04]  /*8270*/  STS.U16 [R10+UR4+0xd80], R3 ;  /* 0x000d80030a007988 */ /* 0x0001e80008000404 */
[----:B------:R-:W-:Y:S04]  /*8280*/  STS.U16 [R10+UR4+0x8d80], R5 ;  /* 0x008d80050a007988 */ /* 0x000fe80008000404 */
[----:B0-----:R-:W4:Y:S04]  /*8290*/  LDL.LU R3, [R1+0x5d0] ;  /* 0x0005d00001037983 */ /* 0x001f280000300800 */
[----:B------:R-:W4:Y:S04]  /*82a0*/  LDL.LU R11, [R1+0x5cc] ;  /* 0x0005cc00010b7983 */ /* 0x000f280000300800 */
[----:B--2---:R0:W-:Y:S04]  /*82b0*/  STS.U16 [R10+UR4+0x1180], R2 ;  /* 0x001180020a007988 */ /* 0x0041e80008000404 */
[----:B0-----:R-:W2:Y:S04]  /*82c0*/  LDL.LU R2, [R1+0x5c8] ;  /* 0x0005c80001027983 */ /* 0x001ea80000300800 */
[----:B------:R-:W2:Y:S04]  /*82d0*/  LDL.LU R38, [R1+0x55c] ;  /* 0x00055c0001267983 */ /* 0x000ea80000300800 */
[----:B------:R-:W2:Y:S04]  /*82e0*/  LDL.LU R47, [R1+0x788] ;  /* 0x00078800012f7983 */ /* 0x000ea80000300800 */
[----:B------:R-:W2:Y:S04]  /*82f0*/  LDL.LU R9, [R1+0x784] ;  /* 0x0007840001097983 */ /* 0x000ea80000300800 */
[----:B---3--:R0:W-:Y:S04]  /*8300*/  STS.U16 [R10+UR4+0x9180], R4 ;  /* 0x009180040a007988 */ /* 0x0081e80008000404 */
[----:B------:R-:W3:Y:S04]  /*8310*/  LDL.LU R5, [R1+0x778] ;  /* 0x0007780001057983 */ /* 0x000ee80000300800 */
[----:B------:R1:W-:Y:S04]  /*8320*/  STS.U16 [R10+UR4+0x1580], R29 ;  /* 0x0015801d0a007988 */ /* 0x0003e80008000404 */
[----:B0-----:R-:W3:Y:S04]  /*8330*/  LDL.LU R4, [R1+0x774] ;  /* 0x0007740001047983 */ /* 0x001ee80000300800 */
[----:B-1----:R-:W3:Y:S04]  /*8340*/  LDL.LU R29, [R1+0x770] ;  /* 0x00077000011d7983 */ /* 0x002ee80000300800 */
        /* <DEDUP_REMOVED lines=10> */
[----:B----4-:R-:W-:Y:S04]  /*83f0*/  STS.U16 [R10+UR4+0xa980], R41 ;  /* 0x00a980290a007988 */ /* 0x010fe80008000404 */
[----:B------:R-:W-:Y:S04]  /*8400*/  STS.U16 [R10+UR4+0x2d80], R14 ;  /* 0x002d800e0a007988 */ /* 0x000fe80008000404 */
[----:B------:R-:W-:Y:S04]  /*8410*/  STS.U16 [R10+UR4+0xad80], R15 ;  /* 0x00ad800f0a007988 */ /* 0x000fe80008000404 */
[----:B------:R-:W-:Y:S04]  /*8420*/  STS.U16 [R10+UR4+0x3180], R12 ;  /* 0x0031800c0a007988 */ /* 0x000fe80008000404 */
[----:B------:R-:W-:Y:S04]  /*8430*/  STS.U16 [R10+UR4+0xb180], R13 ;  /* 0x00b1800d0a007988 */ /* 0x000fe80008000404 */
[----:B------:R-:W-:Y:S04]  /*8440*/  STS.U16 [R10+UR4+0x3580], R8 ;  /* 0x003580080a007988 */ /* 0x000fe80008000404 */
[----:B------:R0:W-:Y:S04]  /*8450*/  STS.U16 [R10+UR4+0xb580], R53 ;  /* 0x00b580350a007988 */ /* 0x0001e80008000404 */
[----:B0-----:R-:W4:Y:S01]  /*8460*/  LDL.LU R53, [R1+0x76c] ;  /* 0x00076c0001357983 */ /* 0x001f220000300800 */
[----:B------:R-:W-:-:S03]  /*8470*/  LOP3.LUT R8, R0, 0x40, RZ, 0x3c, !PT ;  /* 0x0000004000087812 */ /* 0x000fc600078e3cff */
[----:B------:R0:W-:Y:S04]  /*8480*/  STS.U16 [R10+UR4+0x3980], R3 ;  /* 0x003980030a007988 */ /* 0x0001e80008000404 */
[----:B------:R-:W-:Y:S04]  /*8490*/  STS.U16 [R10+UR4+0xb980], R11 ;  /* 0x00b9800b0a007988 */ /* 0x000fe80008000404 */
[----:B0-----:R-:W4:Y:S04]  /*84a0*/  LDL.LU R3, [R1+0x768] ;  /* 0x0007680001037983 */ /* 0x001f280000300800 */
[----:B--2---:R0:W-:Y:S04]  /*84b0*/  STS.U16 [R10+UR4+0x3d80], R2 ;  /* 0x003d80020a007988 */ /* 0x0041e80008000404 */
[----:B0-----:R-:W2:Y:S04]  /*84c0*/  LDL.LU R2, [R1+0x764] ;  /* 0x0007640001027983 */ /* 0x001ea80000300800 */
[----:B------:R-:W2:Y:S04]  /*84d0*/  LDL.LU R39, [R1+0x760] ;  /* 0x0007600001277983 */ /* 0x000ea80000300800 */
        /* <DEDUP_REMOVED lines=11> */
[----:B------:R0:W-:Y:S04]  /*8590*/  STS.U16 [R10+UR4+0xbd80], R38 ;  /* 0x00bd80260a007988 */ /* 0x0001e80008000404 */
[----:B------:R-:W2:Y:S04]  /*85a0*/  LDL.LU R41, [R1+0x6d0] ;  /* 0x0006d00001297983 */ /* 0x000ea80000300800 */
[----:B------:R-:W-:Y:S04]  /*85b0*/  STS.U16 [R8+UR4+0x200], R47 ;  /* 0x0002002f08007988 */ /* 0x000fe80008000404 */
[----:B------:R-:W2:Y:S04]  /*85c0*/  LDL.LU R14, [R1+0x6cc] ;  /* 0x0006cc00010e7983 */ /* 0x000ea80000300800 */
[----:B------:R-:W-:Y:S04]  /*85d0*/  STS.U16 [R8+UR4+0x8200], R9 ;  /* 0x0082000908007988 */ /* 0x000fe80008000404 */
[----:B------:R-:W2:Y:S04]  /*85e0*/  LDL.LU R15, [R1+0x6c8] ;  /* 0x0006c800010f7983 */ /* 0x000ea80000300800 */
[----:B---3--:R-:W-:Y:S04]  /*85f0*/  STS.U16 [R8+UR4+0x600], R5 ;  /* 0x0006000508007988 */ /* 0x008fe80008000404 */
[----:B------:R-:W3:Y:S04]  /*8600*/  LDL.LU R12, [R1+0x654] ;  /* 0x00065400010c7983 */ /* 0x000ee80000300800 */
[----:B------:R-:W-:Y:S04]  /*8610*/  STS.U16 [R8+UR4+0x8600], R4 ;  /* 0x0086000408007988 */ /* 0x000fe80008000404 */
[----:B------:R-:W3:Y:S04]  /*8620*/  LDL.LU R13, [R1+0x650] ;  /* 0x00065000010d7983 */ /* 0x000ee80000300800 */
[----:B------:R1:W-:Y:S04]  /*8630*/  STS.U16 [R8+UR4+0xa00], R29 ;  /* 0x000a001d08007988 */ /* 0x0003e80008000404 */
[----:B0-----:R-:W3:Y:S04]  /*8640*/  LDL.LU R10, [R1+0x64c] ;  /* 0x00064c00010a7983 */ /* 0x001ee80000300800 */
[----:B-1----:R-:W3:Y:S04]  /*8650*/  LDL.LU R29, [R1+0x648] ;  /* 0x00064800011d7983 */ /* 0x002ee80000300800 */
[----:B------:R-:W3:Y:S04]  /*8660*/  LDL.LU R11, [R1+0x7a0] ;  /* 0x0007a000010b7983 */ /* 0x000ee80000300800 */
[----:B------:R-:W3:Y:S04]  /*8670*/  LDL.LU R47, [R1+0x79c] ;  /* 0x00079c00012f7983 */ /* 0x000ee80000300800 */
[----:B------:R-:W3:Y:S04]  /*8680*/  LDL.LU R38, [R1+0x798] ;  /* 0x0007980001267983 */ /* 0x000ee80000300800 */
[----:B------:R-:W3:Y:S04]  /*8690*/  LDL.LU R9, [R1+0x794] ;  /* 0x0007940001097983 */ /* 0x000ee80000300800 */
[----:B------:R-:W3:Y:S04]  /*86a0*/  LDL.LU R5, [R1+0x7d8] ;  /* 0x0007d80001057983 */ /* 0x000ee80000300800 */
[----:B----4-:R0:W-:Y:S04]  /*86b0*/  STS.U16 [R8+UR4+0x8a00], R53 ;  /* 0x008a003508007988 */ /* 0x0101e80008000404 */
[----:B------:R-:W4:Y:S04]  /*86c0*/  LDL.LU R4, [R1+0x7d4] ;  /* 0x0007d40001047983 */ /* 0x000f280000300800 */
[----:B0-----:R-:W4:Y:S04]  /*86d0*/  LDL.LU R53, [R1+0x7d0] ;  /* 0x0007d00001357983 */ /* 0x001f280000300800 */
[----:B------:R0:W-:Y:S04]  /*86e0*/  STS.U16 [R8+UR4+0xe00], R3 ;  /* 0x000e000308007988 */ /* 0x0001e80008000404 */
[----:B0-----:R-:W4:Y:S04]  /*86f0*/  LDL.LU R3, [R1+0x7cc] ;  /* 0x0007cc0001037983 */ /* 0x001f280000300800 */
[----:B--2---:R0:W-:Y:S04]  /*8700*/  STS.U16 [R8+UR4+0x8e00], R2 ;  /* 0x008e000208007988 */ /* 0x0041e80008000404 */
[----:B------:R1:W-:Y:S04]  /*8710*/  STS.U16 [R8+UR4+0x1200], R39 ;  /* 0x0012002708007988 */ /* 0x0003e80008000404 */
[----:B------:R2:W-:Y:S04]  /*8720*/  STS.U16 [R8+UR4+0x9200], R30 ;  /* 0x0092001e08007988 */ /* 0x0005e80008000404 */
[----:B0-----:R-:W4:Y:S04]  /*8730*/  LDL.LU R2, [R1+0x7c8] ;  /* 0x0007c80001027983 */ /* 0x001f280000300800 */
[----:B-1----:R-:W4:Y:S04]  /*8740*/  LDL.LU R39, [R1+0x1170] ;  /* 0x0011700001277983 */ /* 0x002f280000300800 */
[----:B--2---:R-:W2:Y:S04]  /*8750*/  LDL.LU R30, [R1+0x116c] ;  /* 0x00116c00011e7983 */ /* 0x004ea80000300800 */
[----:B------:R0:W-:Y:S04]  /*8760*/  STS.U16 [R8+UR4+0x1600], R50 ;  /* 0x0016003208007988 */ /* 0x0001e80008000404 */
[----:B------:R1:W-:Y:S04]  /*8770*/  STS.U16 [R8+UR4+0x9600], R17 ;  /* 0x0096001108007988 */ /* 0x0003e80008000404 */
[----:B------:R1:W-:Y:S04]  /*8780*/  STS.U16 [R8+UR4+0x1a00], R23 ;  /* 0x001a001708007988 */ /* 0x0003e80008000404 */
[----:B0-----:R-:W2:Y:S04]  /*8790*/  LDL.LU R50, [R1+0x1168] ;  /* 0x0011680001327983 */ /* 0x001ea80000300800 */
[----:B-1----:R-:W2:Y:S04]  /*87a0*/  LDL.LU R17, [R1+0x1164] ;  /* 0x0011640001117983 */ /* 0x002ea80000300800 */
[----:B------:R-:W2:Y:S04]  /*87b0*/  LDL.LU R23, [R1+0x1160] ;  /* 0x0011600001177983 */ /* 0x000ea80000300800 */
        /* <DEDUP_REMOVED lines=19> */
[----:B---3--:R1:W-:Y:S04]  /*88f0*/  STS.U16 [R8+UR4+0xae00], R12 ;  /* 0x00ae000c08007988 */ /* 0x0083e80008000404 */
[----:B------:R3:W-:Y:S04]  /*8900*/  STS.U16 [R8+UR4+0x3200], R13 ;  /* 0x0032000d08007988 */ /* 0x0007e80008000404 */
[----:B0-----:R-:W2:Y:S04]  /*8910*/  LDL.LU R15, [R1+0x1138] ;  /* 0x00113800010f7983 */ /* 0x001ea80000300800 */
[----:B-1----:R-:W2:Y:S04]  /*8920*/  LDL.LU R12, [R1+0x1134] ;  /* 0x00113400010c7983 */ /* 0x002ea80000300800 */
[----:B---3--:R-:W3:Y:S04]  /*8930*/  LDL.LU R13, [R1+0x1130] ;  /* 0x00113000010d7983 */ /* 0x008ee80000300800 */
[----:B------:R0:W-:Y:S04]  /*8940*/  STS.U16 [R8+UR4+0xb200], R10 ;  /* 0x00b2000a08007988 */ /* 0x0001e80008000404 */
[----:B------:R1:W-:Y:S04]  /*8950*/  STS.U16 [R8+UR4+0x3600], R29 ;  /* 0x0036001d08007988 */ /* 0x0003e80008000404 */
[----:B0-----:R-:W2:Y:S04]  /*8960*/  LDL.LU R10, [R1+0x112c] ;  /* 0x00112c00010a7983 */ /* 0x001ea80000300800 */
[----:B-1----:R-:W2:Y:S04]  /*8970*/  LDL.LU R29, [R1+0x1128] ;  /* 0x00112800011d7983 */ /* 0x002ea80000300800 */
[----:B--2---:R0:W-:Y:S04]  /*8980*/  STS.U16 [R8+UR4+0xb600], R29 ;  /* 0x00b6001d08007988 */ /* 0x0041e80008000404 */
[----:B------:R1:W-:Y:S04]  /*8990*/  STS.U16 [R8+UR4+0x3a00], R11 ;  /* 0x003a000b08007988 */ /* 0x0003e80008000404 */
[----:B------:R2:W-:Y:S01]  /*89a0*/  STS.U16 [R8+UR4+0xba00], R47 ;  /* 0x00ba002f08007988 */ /* 0x0005e20008000404 */
[----:B0-----:R-:W-:-:S03]  /*89b0*/  LOP3.LUT R29, R0, 0x50, RZ, 0x3c, !PT ;  /* 0x00000050001d7812 */ /* 0x001fc600078e3cff */
[----:B------:R0:W-:Y:S04]  /*89c0*/  STS.U16 [R8+UR4+0x3e00], R38 ;  /* 0x003e002608007988 */ /* 0x0001e80008000404 */
[----:B-1----:R-:W3:Y:S04]  /*89d0*/  LDL.LU R11, [R1+0x1124] ;  /* 0x00112400010b7983 */ /* 0x002ee80000300800 */
[----:B--2---:R-:W2:Y:S04]  /*89e0*/  LDL.LU R47, [R1+0x1120] ;  /* 0x00112000012f7983 */ /* 0x004ea80000300800 */
[----:B0-----:R-:W2:Y:S04]  /*89f0*/  LDL.LU R38, [R1+0x111c] ;  /* 0x00111c0001267983 */ /* 0x001ea80000300800 */
[----:B------:R0:W-:Y:S04]  /*8a00*/  STS.U16 [R8+UR4+0xbe00], R9 ;  /* 0x00be000908007988 */ /* 0x0001e80008000404 */
[----:B------:R1:W-:Y:S04]  /*8a10*/  STS.U16 [R29+UR4+0x280], R5 ;  /* 0x000280051d007988 */ /* 0x0003e80008000404 */
[----:B----4-:R4:W-:Y:S04]  /*8a20*/  STS.U16 [R29+UR4+0x8280], R4 ;  /* 0x008280041d007988 */ /* 0x0109e80008000404 */
[----:B0-----:R-:W2:Y:S04]  /*8a30*/  LDL.LU R8, [R1+0x1118] ;  /* 0x0011180001087983 */ /* 0x001ea80000300800 */
[----:B------:R-:W2:Y:S04]  /*8a40*/  LDL.LU R9, [R1+0x1114] ;  /* 0x0011140001097983 */ /* 0x000ea80000300800 */
[----:B-1----:R-:W2:Y:S04]  /*8a50*/  LDL.LU R5, [R1+0x1110] ;  /* 0x0011100001057983 */ /* 0x002ea80000300800 */
[----:B----4-:R-:W4:Y:S04]  /*8a60*/  LDL.LU R4, [R1+0x110c] ;  /* 0x00110c0001047983 */ /* 0x010f280000300800 */
[----:B------:R0:W-:Y:S04]  /*8a70*/  STS.U16 [R29+UR4+0x680], R53 ;  /* 0x000680351d007988 */ /* 0x0001e80008000404 */
[----:B------:R1:W-:Y:S04]  /*8a80*/  STS.U16 [R29+UR4+0x8680], R3 ;  /* 0x008680031d007988 */ /* 0x0003e80008000404 */
[----:B------:R1:W-:Y:S04]  /*8a90*/  STS.U16 [R29+UR4+0xa80], R2 ;  /* 0x000a80021d007988 */ /* 0x0003e80008000404 */
[----:B0-----:R-:W2:Y:S04]  /*8aa0*/  LDL.LU R53, [R1+0x1108] ;  /* 0x0011080001357983 */ /* 0x001ea80000300800 */
[----:B-1----:R-:W2:Y:S04]  /*8ab0*/  LDL.LU R3, [R1+0x1104] ;  /* 0x0011040001037983 */ /* 0x002ea80000300800 */
[----:B------:R-:W2:Y:S04]  /*8ac0*/  LDL.LU R2, [R1+0x1100] ;  /* 0x0011000001027983 */ /* 0x000ea80000300800 */
[----:B--2---:R0:W-:Y:S04]  /*8ad0*/  STS.U16 [R29+UR4+0x8a80], R2 ;  /* 0x008a80021d007988 */ /* 0x0041e80008000404 */
[----:B------:R1:W-:Y:S04]  /*8ae0*/  STS.U16 [R29+UR4+0xe80], R3 ;  /* 0x000e80031d007988 */ /* 0x0003e80008000404 */
[----:B------:R2:W-:Y:S04]  /*8af0*/  STS.U16 [R29+UR4+0x8e80], R53 ;  /* 0x008e80351d007988 */ /* 0x0005e80008000404 */
[----:B0-----:R-:W3:Y:S04]  /*8b00*/  LDL.LU R2, [R1+0x10fc] ;  /* 0x0010fc0001027983 */ /* 0x001ee80000300800 */
[----:B-1----:R-:W3:Y:S04]  /*8b10*/  LDL.LU R3, [R1+0x10f8] ;  /* 0x0010f80001037983 */ /* 0x002ee80000300800 */
[----:B--2---:R-:W2:Y:S04]  /*8b20*/  LDL R53, [R1+0xd10] ;  /* 0x000d100001357983 */ /* 0x004ea80000100800 */
[----:B----4-:R0:W-:Y:S04]  /*8b30*/  STS.U16 [R29+UR4+0x1280], R4 ;  /* 0x001280041d007988 */ /* 0x0101e80008000404 */
[----:B------:R1:W-:Y:S04]  /*8b40*/  STS.U16 [R29+UR4+0x9280], R5 ;  /* 0x009280051d007988 */ /* 0x0003e80008000404 */
[----:B------:R4:W-:Y:S04]  /*8b50*/  STS.U16 [R29+UR4+0x1680], R9 ;  /* 0x001680091d007988 */ /* 0x0009e80008000404 */
[----:B0-----:R-:W2:Y:S04]  /*8b60*/  LDL.LU R4, [R1+0x10f4] ;  /* 0x0010f40001047983 */ /* 0x001ea80000300800 */
[----:B-1----:R-:W2:Y:S04]  /*8b70*/  LDL.LU R5, [R1+0x10f0] ;  /* 0x0010f00001057983 */ /* 0x002ea80000300800 */
[----:B----4-:R-:W4:Y:S04]  /*8b80*/  LDL.LU R9, [R1+0x10ec] ;  /* 0x0010ec0001097983 */ /* 0x010f280000300800 */
[----:B------:R0:W-:Y:S04]  /*8b90*/  STS.U16 [R29+UR4+0x9680], R8 ;  /* 0x009680081d007988 */ /* 0x0001e80008000404 */
[----:B---3--:R1:W-:Y:S04]  /*8ba0*/  STS.U16 [R29+UR4+0x1a80], R11 ;  /* 0x001a800b1d007988 */ /* 0x0083e80008000404 */
[----:B------:R3:W-:Y:S04]  /*8bb0*/  STS.U16 [R29+UR4+0x9a80], R10 ;  /* 0x009a800a1d007988 */ /* 0x0007e80008000404 */
[----:B0-----:R-:W4:Y:S04]  /*8bc0*/  LDL.LU R8, [R1+0x10e8] ;  /* 0x0010e80001087983 */ /* 0x001f280000300800 */
[----:B-1----:R-:W4:Y:S04]  /*8bd0*/  LDL.LU R11, [R1+0x10e4] ;  /* 0x0010e400010b7983 */ /* 0x002f280000300800 */
[----:B---3--:R-:W3:Y:S04]  /*8be0*/  LDL.LU R10, [R1+0x10e0] ;  /* 0x0010e000010a7983 */ /* 0x008ee80000300800 */
[----:B------:R0:W-:Y:S04]  /*8bf0*/  STS.U16 [R29+UR4+0x1e80], R13 ;  /* 0x001e800d1d007988 */ /* 0x0001e80008000404 */
[----:B------:R1:W-:Y:S04]  /*8c00*/  STS.U16 [R29+UR4+0x9e80], R12 ;  /* 0x009e800c1d007988 */ /* 0x0003e80008000404 */
[----:B------:R1:W-:Y:S04]  /*8c10*/  STS.U16 [R29+UR4+0x2280], R15 ;  /* 0x0022800f1d007988 */ /* 0x0003e80008000404 */
[----:B0-----:R-:W3:Y:S04]  /*8c20*/  LDL.LU R13, [R1+0x10dc] ;  /* 0x0010dc00010d7983 */ /* 0x001ee80000300800 */
[----:B-1----:R-:W3:Y:S04]  /*8c30*/  LDL.LU R12, [R1+0x10d8] ;  /* 0x0010d800010c7983 */ /* 0x002ee80000300800 */
[----:B------:R-:W3:Y:S04]  /*8c40*/  LDL.LU R15, [R1+0x10d4] ;  /* 0x0010d400010f7983 */ /* 0x000ee80000300800 */
        /* <DEDUP_REMOVED lines=15> */
[----:B------:R0:W-:Y:S04]  /*8d40*/  STS.U16 [R29+UR4+0xb680], R17 ;  /* 0x00b680111d007988 */ /* 0x0001e80008000404 */
[----:B------:R1:W-:Y:S04]  /*8d50*/  STS.U16 [R29+UR4+0x3a80], R50 ;  /* 0x003a80321d007988 */ /* 0x0003e80008000404 */
[----:B------:R1:W-:Y:S01]  /*8d60*/  STS.U16 [R29+UR4+0xba80], R39 ;  /* 0x00ba80271d007988 */ /* 0x0003e20008000404 */
[----:B0-----:R-:W-:-:S03]  /*8d70*/  LOP3.LUT R17, R0, 0x60, RZ, 0x3c, !PT ;  /* 0x0000006000117812 */ /* 0x001fc600078e3cff */
[----:B------:R0:W-:Y:S04]  /*8d80*/  STS.U16 [R29+UR4+0x3e80], R51 ;  /* 0x003e80331d007988 */ /* 0x0001e80008000404 */
[----:B------:R-:W3:Y:S04]  /*8d90*/  LDL.LU R43, [R1+0x10bc] ;  /* 0x0010bc00012b7983 */ /* 0x000ee80000300800 */
[----:B------:R0:W-:Y:S04]  /*8da0*/  STS.U16 [R29+UR4+0xbe80], R22 ;  /* 0x00be80161d007988 */ /* 0x0001e80008000404 */
[----:B------:R-:W3:Y:S04]  /*8db0*/  LDL.LU R20, [R1+0x86c] ;  /* 0x00086c0001147983 */ /* 0x000ee80000300800 */
[----:B------:R-:W-:Y:S04]  /*8dc0*/  STS.U16 [R17+UR4+0x300], R52 ;  /* 0x0003003411007988 */ /* 0x000fe80008000404 */
[----:B------:R-:W3:Y:S04]  /*8dd0*/  LDL.LU R49, [R1+0x10b8] ;  /* 0x0010b80001317983 */ /* 0x000ee80000300800 */
[----:B------:R-:W-:Y:S04]  /*8de0*/  STS.U16 [R17+UR4+0x8300], R32 ;  /* 0x0083002011007988 */ /* 0x000fe80008000404 */
[----:B------:R-:W3:Y:S04]  /*8df0*/  LDL.LU R48, [R1+0x10b4] ;  /* 0x0010b40001307983 */ /* 0x000ee80000300800 */
[----:B------:R-:W-:Y:S04]  /*8e00*/  STS.U16 [R17+UR4+0x700], R31 ;  /* 0x0007001f11007988 */ /* 0x000fe80008000404 */
[----:B------:R-:W3:Y:S04]  /*8e10*/  LDL.LU R23, [R1+0x870] ;  /* 0x0008700001177983 */ /* 0x000ee80000300800 */
[----:B------:R-:W-:Y:S04]  /*8e20*/  STS.U16 [R17+UR4+0x8700], R21 ;  /* 0x0087001511007988 */ /* 0x000fe80008000404 */
[----:B-1----:R-:W3:Y:S04]  /*8e30*/  LDL.LU R50, [R1+0x10b0] ;  /* 0x0010b00001327983 */ /* 0x002ee80000300800 */
[----:B------:R-:W-:Y:S04]  /*8e40*/  STS.U16 [R17+UR4+0xb00], R19 ;  /* 0x000b001311007988 */ /* 0x000fe80008000404 */
[----:B------:R-:W3:Y:S04]  /*8e50*/  LDL.LU R39, [R1+0x10ac] ;  /* 0x0010ac0001277983 */ /* 0x000ee80000300800 */
[----:B------:R1:W-:Y:S04]  /*8e60*/  STS.U16 [R17+UR4+0x8b00], R18 ;  /* 0x008b001211007988 */ /* 0x0003e80008000404 */
[----:B0-----:R-:W3:Y:S04]  /*8e70*/  LDL.LU R51, [R1+0x10a8] ;  /* 0x0010a80001337983 */ /* 0x001ee80000300800 */
[----:B------:R-:W3:Y:S01]  /*8e80*/  LDL.LU R29, [R1+0x10a4] ;  /* 0x0010a400011d7983 */ /* 0x000ee20000300800 */
[----:B-1----:R-:W-:-:S03]  /*8e90*/  IMAD.WIDE R18, R16, 0x2, R24 ;  /* 0x0000000210127825 */ /* 0x002fc600078e0218 */
[----:B------:R-:W3:Y:S04]  /*8ea0*/  LDL.LU R22, [R1+0x87c] ;  /* 0x00087c0001167983 */ /* 0x000ee80000300800 */
[----:B------:R0:W-:Y:S04]  /*8eb0*/  STS.U16 [R17+UR4+0xf00], R6 ;  /* 0x000f000611007988 */ /* 0x0001e80008000404 */
[----:B------:R-:W3:Y:S01]  /*8ec0*/  LDL.LU R52, [R1+0x878] ;  /* 0x0008780001347983 */ /* 0x000ee20000300800 */
[----:B0-----:R-:W-:-:S04]  /*8ed0*/  IMAD R6, R28, 0x26, RZ ;  /* 0x000000261c067824 */ /* 0x001fc800078e02ff */
[----:B------:R-:W-:Y:S01]  /*8ee0*/  IMAD.WIDE R16, R6, 0x2, R26 ;  /* 0x0000000206107825 */ /* 0x000fe200078e021a */
[----:B--2---:R-:W-:Y:S02]  /*8ef0*/  ISETP.GE.AND P6, PT, R53, RZ, PT ;  /* 0x000000ff3500720c */ /* 0x004fe40003fc6270 */
[----:B------:R-:W2:Y:S04]  /*8f00*/  LDL.LU R53, [R1+0x874] ;  /* 0x0008740001357983 */ /* 0x000ea80000300800 */
[----:B------:R0:W-:Y:S01]  /*8f10*/  STL.64 [R1+0x558], R18 ;  /* 0x0005581201007387 */ /* 0x0001e20000100a00 */
[----:B------:R-:W-:Y:S02]  /*8f20*/  PRMT R4, RZ, 0x7610, R4 ;  /* 0x00007610ff047816 */ /* 0x000fe40000000004 */
[----:B------:R-:W-:-:S04]  /*8f30*/  PRMT R5, RZ, 0x7610, R5 ;  /* 0x00007610ff057816 */ /* 0x000fc80000000005 */
[----:B------:R0:W2:Y:S04]  /*8f40*/  @!P1 LDG.E.U16 R4, desc[UR20][R18.64] ;  /* 0x0000001412049981 */ /* 0x0000a8000c1e1500 */
[----:B------:R1:W2:Y:S01]  /*8f50*/  @!P4 LDG.E.U16 R5, desc[UR20][R16.64] ;  /* 0x000000141005c981 */ /* 0x0002a2000c1e1500 */
[----:B0-----:R-:W-:Y:S02]  /*8f60*/  IMAD R18, R47, 0x20, R38 ;  /* 0x000000202f127824 */ /* 0x001fe400078e0226 */
[----:B------:R-:W-:Y:S01]  /*8f70*/  VIADD R38, R46, 0xffffffd1 ;  /* 0xffffffd12e267836 */ /* 0x000fe20000000000 */
[----:B------:R1:W-:Y:S01]  /*8f80*/  STL.64 [R1+0x4e0], R16 ;  /* 0x0004e01001007387 */ /* 0x0003e20000100a00 */
[----:B----4-:R-:W-:Y:S01]  /*8f90*/  PRMT R9, RZ, 0x7610, R9 ;  /* 0x00007610ff097816 */ /* 0x010fe20000000009 */
[----:B---3--:R-:W-:-:S02]  /*8fa0*/  @!P0 IMAD.MOV R44, RZ, RZ, -R44 ;  /* 0x000000ffff2c8224 */ /* 0x008fc400078e0a2c */
[----:B------:R-:W-:Y:S01]  /*8fb0*/  ISETP.GE.U32.AND P0, PT, R38, 0x7fffff52, PT ;  /* 0x7fffff522600780c */ /* 0x000fe20003f06070 */
[----:B------:R-:W-:-:S04]  /*8fc0*/  IMAD R38, R28, 0x2e, RZ ;  /* 0x0000002e1c267824 */ /* 0x000fc800078e02ff */
[----:B-1----:R-:W-:-:S08]  /*8fd0*/  IMAD.WIDE R16, R38, 0x2, R26 ;  /* 0x0000000226107825 */ /* 0x002fd000078e021a */
[----:B------:R-:W3:Y:S01]  /*8fe0*/  @!P0 LDG.E.U16 R9, desc[UR20][R16.64] ;  /* 0x0000001410098981 */ /* 0x000ee2000c1e1500 */
[----:B------:R-:W-:-:S03]  /*8ff0*/  @!P5 IMAD.MOV R42, RZ, RZ, -R42 ;  /* 0x000000ffff2ad224 */ /* 0x000fc600078e0a2a */
[----:B------:R0:W-:Y:S01]  /*9000*/  STL [R1+0xbbc], R18 ;  /* 0x000bbc1201007387 */ /* 0x0001e20000100800 */
[----:B------:R-:W-:Y:S02]  /*9010*/  VIADD R47, R46, 0xffffffc1 ;  /* 0xffffffc12e2f7836 */ /* 0x000fe40000000000 */
[----:B0-----:R-:W-:-:S04]  /*9020*/  IMAD.WIDE R18, R6, 0x2, R24 ;  /* 0x0000000206127825 */ /* 0x001fc800078e0218 */
[----:B------:R-:W-:Y:S02]  /*9030*/  VIADD R6, R46, 0xffffffc9 ;  /* 0xffffffc92e067836 */ /* 0x000fe40000000000 */
[----:B------:R-:W-:Y:S01]  /*9040*/  @!P3 IMAD.MOV R45, RZ, RZ, -R45 ;  /* 0x000000ffff2db224 */ /* 0x000fe200078e0a2d */
[----:B------:R-:W-:Y:S01]  /*9050*/  ISETP.GE.AND P1, PT, R20, RZ, PT ;  /* 0x000000ff1400720c */ /* 0x000fe20003f26270 */
[----:B------:R-:W-:Y:S01]  /*9060*/  @!P6 IMAD.MOV R41, RZ, RZ, -R41 ;  /* 0x000000ffff29e224 */ /* 0x000fe200078e0a29 */
[----:B------:R-:W-:Y:S02]  /*9070*/  PRMT R2, RZ, 0x7610, R2 ;  /* 0x00007610ff027816 */ /* 0x000fe40000000002 */
[----:B------:R-:W-:-:S09]  /*9080*/  ISETP.GE.AND P5, PT, R23, RZ, PT ;  /* 0x000000ff1700720c */ /* 0x000fd20003fa6270 */
[----:B------:R-:W-:Y:S01]  /*9090*/  @!P1 IMAD.MOV R43, RZ, RZ, -R43 ;  /* 0x000000ffff2b9224 */ /* 0x000fe200078e0a2b */
[----:B------:R-:W-:-:S03]  /*90a0*/  PRMT R11, RZ, 0x7610, R11 ;  /* 0x00007610ff0b7816 */ /* 0x000fc6000000000b */
[----:B------:R-:W-:Y:S01]  /*90b0*/  @!P5 IMAD.MOV R49, RZ, RZ, -R49 ;  /* 0x000000ffff31d224 */ /* 0x000fe200078e0a31 */
[----:B------:R-:W-:Y:S01]  /*90c0*/  ISETP.GE.U32.AND P5, PT, R47, 0x7fffff42, PT ;  /* 0x7fffff422f00780c */ /* 0x000fe20003fa6070 */
[----:B------:R-:W-:Y:S01]  /*90d0*/  IMAD R47, R28, 0x36, RZ ;  /* 0x000000361c2f7824 */ /* 0x000fe200078e02ff */
[----:B------:R-:W-:Y:S02]  /*90e0*/  ISETP.GE.AND P3, PT, R22, RZ, PT ;  /* 0x000000ff1600720c */ /* 0x000fe40003f66270 */
[----:B------:R-:W-:Y:S02]  /*90f0*/  ISETP.GE.AND P6, PT, R52, RZ, PT ;  /* 0x000000ff3400720c */ /* 0x000fe40003fc6270 */
[----:B--2---:R-:W-:Y:S01]  /*9100*/  ISETP.GE.AND P1, PT, R53, RZ, PT ;  /* 0x000000ff3500720c */ /* 0x004fe20003f26270 */
[----:B------:R0:W-:Y:S04]  /*9110*/  STL.64 [R1+0x1078], R4 ;  /* 0x0010780401007387 */ /* 0x0001e80000100a00 */
[----:B------:R1:W-:Y:S01]  /*9120*/  STL.64 [R1+0x4d8], R18 ;  /* 0x0004d81201007387 */ /* 0x0003e20000100a00 */
[----:B0-----:R-:W-:-:S02]  /*9130*/  PRMT R4, RZ, 0x7610, R4 ;  /* 0x00007610ff047816 */ /* 0x001fc40000000004 */
[----:B------:R-:W-:-:S04]  /*9140*/  PRMT R5, RZ, 0x7610, R5 ;  /* 0x00007610ff057816 */ /* 0x000fc80000000005 */
[----:B------:R1:W2:Y:S01]  /*9150*/  @!P4 LDG.E.U16 R4, desc[UR20][R18.64] ;  /* 0x000000141204c981 */ /* 0x0002a2000c1e1500 */
[----:B------:R-:W-:-:S03]  /*9160*/  ISETP.GE.U32.AND P4, PT, R6, 0x7fffff4a, PT ;  /* 0x7fffff4a0600780c */ /* 0x000fc60003f86070 */
[----:B------:R0:W-:Y:S01]  /*9170*/  STL.64 [R1+0x460], R16 ;  /* 0x0004601001007387 */ /* 0x0001e20000100a00 */
[----:B-1----:R-:W-:-:S04]  /*9180*/  IMAD.WIDE R18, R38, 0x2, R24 ;  /* 0x0000000226127825 */ /* 0x002fc800078e0218 */
[----:B------:R-:W-:Y:S01]  /*9190*/  VIADD R38, R46, 0xffffffb1 ;  /* 0xffffffb12e267836 */ /* 0x000fe20000000000 */
[----:B------:R1:W4:Y:S01]  /*91a0*/  @!P0 LDG.E.U16 R5, desc[UR20][R18.64] ;  /* 0x0000001412058981 */ /* 0x000322000c1e1500 */
[----:B0-----:R-:W-:-:S03]  /*91b0*/  IMAD.WIDE R16, R47, 0x2, R26 ;  /* 0x000000022f107825 */ /* 0x001fc600078e021a */
[----:B------:R-:W-:Y:S01]  /*91c0*/  ISETP.GE.U32.AND P0, PT, R38, 0x7fffff32, PT ;  /* 0x7fffff322600780c */ /* 0x000fe20003f06070 */
[----:B------:R-:W-:-:S04]  /*91d0*/  IMAD R38, R28, 0x3e, RZ ;  /* 0x0000003e1c267824 */ /* 0x000fc800078e02ff */
[----:B------:R-:W-:-:S05]  /*91e0*/  IMAD.WIDE R52, R38, 0x2, R26 ;  /* 0x0000000226347825 */ /* 0x000fca00078e021a */
[----:B------:R-:W2:Y:S04]  /*91f0*/  @!P5 LDG.E.U16 R11, desc[UR20][R52.64] ;  /* 0x00000014340bd981 */ /* 0x000ea8000c1e1500 */
[----:B---3--:R-:W-:Y:S04]  /*9200*/  STL.64 [R1+0x1080], R8 ;  /* 0x0010800801007387 */ /* 0x008fe80000100a00 */
[----:B------:R-:W3:Y:S04]  /*9210*/  LDL.LU R21, [R1+0x18] ;  /* 0x0000180001157983 */ /* 0x000ee80000300800 */
[----:B------:R-:W2:Y:S04]  /*9220*/  LDL.LU R23, [R1+0x14] ;  /* 0x0000140001177983 */ /* 0x000ea80000300800 */
[----:B------:R-:W2:Y:S04]  /*9230*/  LDL.LU R22, [R1+0x10] ;  /* 0x0000100001167983 */ /* 0x000ea80000300800 */
[----:B------:R1:W-:Y:S04]  /*9240*/  STL.64 [R1+0x458], R18 ;  /* 0x0004581201007387 */ /* 0x0003e80000100a00 */
[----:B------:R-:W-:Y:S04]  /*9250*/  STL.64 [R1+0x3e0], R16 ;  /* 0x0003e01001007387 */ /* 0x000fe80000100a00 */
[----:B------:R-:W3:Y:S01]  /*9260*/  LDL.LU R20, [R1+0x1c] ;  /* 0x00001c0001147983 */ /* 0x000ee20000300800 */
[----:B-1----:R-:W-:-:S05]  /*9270*/  IMAD.WIDE R18, R47, 0x2, R24 ;  /* 0x000000022f127825 */ /* 0x002fca00078e0218 */
[----:B------:R0:W-:Y:S04]  /*9280*/  STL.64 [R1+0x3d8], R18 ;  /* 0x0003d81201007387 */ /* 0x0001e80000100a00 */
[----:B------:R1:W-:Y:S04]  /*9290*/  STL.64 [R1+0x360], R52 ;  /* 0x0003603401007387 */ /* 0x0003e80000100a00 */
[----:B------:R0:W3:Y:S04]  /*92a0*/  @!P4 LDG.E.U16 R2, desc[UR20][R18.64] ;  /* 0x000000141202c981 */ /* 0x0000e8000c1e1500 */
[----:B0-----:R-:W3:Y:S04]  /*92b0*/  LDL.LU R19, [R1+0x10a0] ;  /* 0x0010a00001137983 */ /* 0x001ee80000300800 */
[----:B-1----:R-:W3:Y:S01]  /*92c0*/  LDL.LU.64 R52, [R1+0x1098] ;  /* 0x0010980001347983 */ /* 0x002ee20000300a00 */
[----:B------:R-:W-:Y:S01]  /*92d0*/  @!P6 IMAD.MOV R50, RZ, RZ, -R50 ;  /* 0x000000ffff32e224 */ /* 0x000fe200078e0a32 */
[----:B------:R-:W-:-:S02]  /*92e0*/  PRMT R10, RZ, 0x7610, R10 ;  /* 0x00007610ff0a7816 */ /* 0x000fc4000000000a */
[----:B------:R-:W-:Y:S02]  /*92f0*/  ISETP.NE.AND P6, PT, R39, RZ, PT ;  /* 0x000000ff2700720c */ /* 0x000fe40003fc5270 */
[----:B------:R-:W-:Y:S01]  /*9300*/  LOP3.LUT R39, RZ, R39, RZ, 0x33, !PT ;  /* 0x00000027ff277212 */ /* 0x000fe200078e33ff */
[----:B------:R-:W-:Y:S01]  /*9310*/  VIADD R6, R46, 0xffffffb9 ;  /* 0xffffffb92e067836 */ /* 0x000fe20000000000 */
[----:B------:R0:W4:Y:S01]  /*9320*/  @!P4 LDG.E.U16 R10, desc[UR20][R16.64] ;  /* 0x00000014100ac981 */ /* 0x000122000c1e1500 */
[----:B------:R-:W-:-:S03]  /*9330*/  @!P3 IMAD.MOV R48, RZ, RZ, -R48 ;  /* 0x000000ffff30b224 */ /* 0x000fc600078e0a30 */
[----:B------:R-:W-:Y:S01]  /*9340*/  ISETP.GE.U32.AND P3, PT, R6, 0x7fffff3a, PT ;  /* 0x7fffff3a0600780c */ /* 0x000fe20003f66070 */
[----:B------:R-:W-:Y:S01]  /*9350*/  IMAD R47, R28, 0x46, RZ ;  /* 0x000000461c2f7824 */ /* 0x000fe200078e02ff */
[C---:B------:R-:W-:Y:S02]  /*9360*/  SEL R6, R39.reuse, R41, !P6 ;  /* 0x0000002927067207 */ /* 0x040fe40007000000 */
[----:B------:R-:W-:Y:S02]  /*9370*/  PRMT R12, RZ, 0x7610, R12 ;  /* 0x00007610ff0c7816 */ /* 0x000fe4000000000c */
[----:B------:R-:W-:Y:S02]  /*9380*/  PRMT R30, RZ, 0x7610, R30 ;  /* 0x00007610ff1e7816 */ /* 0x000fe4000000001e */
[----:B--2---:R-:W-:-:S05]  /*9390*/  SEL R22, R39, R22, !P6 ;  /* 0x0000001627167207 */ /* 0x004fca0007000000 */
[----:B------:R1:W-:Y:S01]  /*93a0*/  STL [R1+0x840], R22 ;  /* 0x0008401601007387 */ /* 0x0003e20000100800 */
[C---:B------:R-:W-:Y:S02]  /*93b0*/  SEL R8, R39.reuse, R23, !P6 ;  /* 0x0000001727087207 */ /* 0x040fe40007000000 */
[C---:B-1----:R-:W-:Y:S01]  /*93c0*/  SEL R22, R39.reuse, R40, !P6 ;  /* 0x0000002827167207 */ /* 0x042fe20007000000 */
[----:B------:R-:W-:Y:S01]  /*93d0*/  IMAD.WIDE R40, R38, 0x2, R24 ;  /* 0x0000000226287825 */ /* 0x000fe200078e0218 */
[C---:B---3--:R-:W-:Y:S02]  /*93e0*/  SEL R18, R39.reuse, R52, !P6 ;  /* 0x0000003427127207 */ /* 0x048fe40007000000 */
[----:B0-----:R-:W-:-:S03]  /*93f0*/  SEL R17, R39, R53, !P6 ;  /* 0x0000003527117207 */ /* 0x001fc60007000000 */
[----:B------:R-:W-:Y:S04]  /*9400*/  STL [R1+0x1010], R18 ;  /* 0x0010101201007387 */ /* 0x000fe80000100800 */
[----:B------:R0:W-:Y:S04]  /*9410*/  STL [R1+0x848], R17 ;  /* 0x0008481101007387 */ /* 0x0001e80000100800 */
[----:B------:R1:W-:Y:S01]  /*9420*/  STL [R1+0x85c], R22 ;  /* 0x00085c1601007387 */ /* 0x0003e20000100800 */
[----:B0-----:R-:W-:Y:S01]  /*9430*/  SEL R17, R39, R42, !P6 ;  /* 0x0000002a27117207 */ /* 0x001fe20007000000 */
[----:B-1----:R-:W-:-:S04]  /*9440*/  IMAD.WIDE R22, R47, 0x2, R26 ;  /* 0x000000022f167825 */ /* 0x002fc800078e021a */
[----:B------:R0:W-:Y:S04]  /*9450*/  STL [R1+0x858], R17 ;  /* 0x0008581101007387 */ /* 0x0001e80000100800 */
[----:B------:R-:W-:Y:S04]  /*9460*/  STL.64 [R1+0x358], R40 ;  /* 0x0003582801007387 */ /* 0x000fe80000100a00 */
[----:B------:R1:W2:Y:S01]  /*9470*/  @!P3 LDG.E.U16 R12, desc[UR20][R22.64] ;  /* 0x00000014160cb981 */ /* 0x0002a2000c1e1500 */
[----:B0-----:R-:W-:-:S03]  /*9480*/  SEL R17, R39, R43, !P6 ;  /* 0x0000002b27117207 */ /* 0x001fc60007000000 */
[----:B------:R1:W-:Y:S04]  /*9490*/  STL.64 [R1+0x2e0], R22 ;  /* 0x0002e01601007387 */ /* 0x0003e80000100a00 */
[----:B------:R0:W-:Y:S01]  /*94a0*/  STL [R1+0x834], R17 ;  /* 0x0008341101007387 */ /* 0x0001e20000100800 */
[C---:B-1----:R-:W-:Y:S02]  /*94b0*/  SEL R22, R39.reuse, R49, !P6 ;  /* 0x0000003127167207 */ /* 0x042fe40007000000 */
[----:B0-----:R-:W-:Y:S01]  /*94c0*/  SEL R17, R39, R48, !P6 ;  /* 0x0000003027117207 */ /* 0x001fe20007000000 */
[----:B------:R-:W-:-:S05]  /*94d0*/  IMAD.WIDE R48, R47, 0x2, R24 ;  /* 0x000000022f307825 */ /* 0x000fca00078e0218 */
[----:B------:R0:W3:Y:S01]  /*94e0*/  @!P3 LDG.E.U16 R30, desc[UR20][R48.64] ;  /* 0x00000014301eb981 */ /* 0x0000e2000c1e1500 */
[----:B------:R-:W-:Y:S02]  /*94f0*/  @!P1 IMAD.MOV R51, RZ, RZ, -R51 ;  /* 0x000000ffff339224 */ /* 0x000fe400078e0a33 */
[----:B------:R-:W-:Y:S01]  /*9500*/  VIADD R16, R46, 0xfffffff8 ;  /* 0xfffffff82e107836 */ /* 0x000fe20000000000 */
[----:B------:R1:W-:Y:S01]  /*9510*/  STL [R1+0x83c], R22 ;  /* 0x00083c1601007387 */ /* 0x0003e20000100800 */
[C---:B------:R-:W-:Y:S02]  /*9520*/  SEL R21, R39.reuse, R21, !P6 ;  /* 0x0000001527157207 */ /* 0x040fe40007000000 */
[C---:B------:R-:W-:Y:S02]  /*9530*/  SEL R52, R39.reuse, R45, !P6 ;  /* 0x0000002d27347207 */ /* 0x040fe40007000000 */
[C---:B------:R-:W-:Y:S02]  /*9540*/  SEL R32, R39.reuse, R44, !P6 ;  /* 0x0000002c27207207 */ /* 0x040fe40007000000 */
[----:B------:R-:W-:-:S02]  /*9550*/  SEL R23, R39, R50, !P6 ;  /* 0x0000003227177207 */ /* 0x000fc40007000000 */
[C---:B------:R-:W-:Y:S02]  /*9560*/  SEL R20, R39.reuse, R20, !P6 ;  /* 0x0000001427147207 */ /* 0x040fe40007000000 */
[----:B-1----:R-:W-:Y:S01]  /*9570*/  SEL R22, R39, R51, !P6 ;  /* 0x0000003327167207 */ /* 0x002fe20007000000 */
[----:B------:R-:W-:Y:S01]  /*9580*/  VIADD R39, R46, 0xffffffa9 ;  /* 0xffffffa92e277836 */ /* 0x000fe20000000000 */
[----:B------:R-:W-:Y:S01]  /*9590*/  ISETP.GE.U32.AND P1, PT, R16, 0x7fffff79, PT ;  /* 0x7fffff791000780c */ /* 0x000fe20003f26070 */
[----:B------:R-:W-:Y:S01]  /*95a0*/  STL [R1+0x1014], R23 ;  /* 0x0010141701007387 */ /* 0x000fe20000100800 */
[----:B------:R-:W-:Y:S02]  /*95b0*/  PRMT R33, RZ, 0x7610, R33 ;  /* 0x00007610ff217816 */ /* 0x000fe40000000021 */
[----:B------:R-:W-:Y:S01]  /*95c0*/  ISETP.GE.U32.AND P6, PT, R39, 0x7fffff2a, PT ;  /* 0x7fffff2a2700780c */ /* 0x000fe20003fc6070 */
[----:B------:R1:W-:Y:S01]  /*95d0*/  STL [R1+0x844], R17 ;  /* 0x0008441101007387 */ /* 0x0003e20000100800 */
[----:B------:R-:W-:Y:S01]  /*95e0*/  IMAD R39, R28, 0x7, RZ ;  /* 0x000000071c277824 */ /* 0x000fe200078e02ff */
[----:B------:R-:W-:-:S02]  /*95f0*/  PRMT R42, RZ, 0x7610, R42 ;  /* 0x00007610ff2a7816 */ /* 0x000fc4000000002a */
[----:B------:R-:W-:Y:S01]  /*9600*/  STL [R1+0x101c], R22 ;  /* 0x00101c1601007387 */ /* 0x000fe20000100800 */
[----:B------:R-:W-:-:S03]  /*9610*/  PRMT R43, RZ, 0x7610, R43 ;  /* 0x00007610ff2b7816 */ /* 0x000fc6000000002b */
[----:B------:R-:W-:Y:S01]  /*9620*/  STL [R1+0x1024], R20 ;  /* 0x0010241401007387 */ /* 0x000fe20000100800 */
[----:B------:R-:W-:-:S03]  /*9630*/  IMAD.WIDE R50, R39, 0x2, R26 ;  /* 0x0000000227327825 */ /* 0x000fc600078e021a */
[----:B------:R0:W-:Y:S01]  /*9640*/  STL.64 [R1+0x2d8], R48 ;  /* 0x0002d83001007387 */ /* 0x0001e20000100a00 */
[----:B------:R-:W-:-:S03]  /*9650*/  IMAD R38, R28, 0x4e, RZ ;  /* 0x0000004e1c267824 */ /* 0x000fc600078e02ff */
[----:B------:R4:W2:Y:S01]  /*9660*/  @!P5 LDG.E.U16 R33, desc[UR20][R40.64] ;  /* 0x000000142821d981 */ /* 0x0008a2000c1e1500 */
[----:B-1----:R-:W-:Y:S01]  /*9670*/  IMAD.WIDE R16, R38, 0x2, R26 ;  /* 0x0000000226107825 */ /* 0x002fe200078e021a */
[----:B------:R-:W-:Y:S02]  /*9680*/  PRMT R13, RZ, 0x7610, R13 ;  /* 0x00007610ff0d7816 */ /* 0x000fe4000000000d */
[----:B------:R-:W2:Y:S01]  /*9690*/  @!P1 LDG.E.U16 R43, desc[UR20][R50.64] ;  /* 0x00000014322b9981 */ /* 0x000ea2000c1e1500 */
[----:B0-----:R-:W-:-:S04]  /*96a0*/  IMAD.WIDE R48, R39, 0x2, R24 ;  /* 0x0000000227307825 */ /* 0x001fc800078e0218 */
[----:B----4-:R-:W-:Y:S01]  /*96b0*/  VIADD R40, R46, 0xffffffe8 ;  /* 0xffffffe82e287836 */ /* 0x010fe20000000000 */
[----:B------:R-:W4:Y:S04]  /*96c0*/  @!P1 LDG.E.U16 R42, desc[UR20][R48.64] ;  /* 0x00000014302a9981 */ /* 0x000f28000c1e1500 */
[----:B------:R-:W-:Y:S01]  /*96d0*/  ISETP.GE.U32.AND P3, PT, R40, 0x7fffff69, PT ;  /* 0x7fffff692800780c */ /* 0x000fe20003f66070 */
[----:B------:R-:W-:Y:S01]  /*96e0*/  IMAD R40, R28, 0x56, RZ ;  /* 0x000000561c287824 */ /* 0x000fe200078e02ff */
[----:B------:R0:W-:Y:S01]  /*96f0*/  STL.64 [R1+0x260], R16 ;  /* 0x0002601001007387 */ /* 0x0001e20000100a00 */
[----:B------:R-:W-:Y:S02]  /*9700*/  PRMT R53, RZ, 0x7610, R53 ;  /* 0x00007610ff357816 */ /* 0x000fe40000000035 */
[----:B------:R-:W-:Y:S01]  /*9710*/  PRMT R14, RZ, 0x7610, R14 ;  /* 0x00007610ff0e7816 */ /* 0x000fe2000000000e */
[----:B------:R0:W2:Y:S02]  /*9720*/  @!P0 LDG.E.U16 R13, desc[UR20][R16.64] ;  /* 0x00000014100d8981 */ /* 0x0000a4000c1e1500 */
[----:B0-----:R-:W-:-:S05]  /*9730*/  IMAD.WIDE R16, R40, 0x2, R26 ;  /* 0x0000000228107825 */ /* 0x001fca00078e021a */
[----:B------:R-:W2:Y:S04]  /*9740*/  @!P6 LDG.E.U16 R14, desc[UR20][R16.64] ;  /* 0x00000014100ee981 */ /* 0x000ea8000c1e1500 */
[----:B---3--:R0:W-:Y:S02]  /*9750*/  STL [R1+0x744], R30 ;  /* 0x0007441e01007387 */ /* 0x0081e40000100800 */
[----:B0-----:R-:W-:-:S05]  /*9760*/  IMAD.WIDE R30, R38, 0x2, R24 ;  /* 0x00000002261e7825 */ /* 0x001fca00078e0218 */
[----:B------:R0:W-:Y:S04]  /*9770*/  STL.64 [R1+0x258], R30 ;  /* 0x0002581e01007387 */ /* 0x0001e80000100a00 */
[----:B------:R1:W-:Y:S04]  /*9780*/  STL.64 [R1+0x1e0], R16 ;  /* 0x0001e01001007387 */ /* 0x0003e80000100a00 */
[----:B------:R-:W3:Y:S04]  /*9790*/  @!P0 LDG.E.U16 R53, desc[UR20][R30.64] ;  /* 0x000000141e358981 */ /* 0x000ee8000c1e1500 */
[----:B0-----:R-:W3:Y:S04]  /*97a0*/  LDL.LU.64 R30, [R1+0x1090] ;  /* 0x00109000011e7983 */ /* 0x001ee80000300a00 */
[----:B-1----:R-:W3:Y:S01]  /*97b0*/  LDL.LU.64 R16, [R1+0x1088] ;  /* 0x0010880001107983 */ /* 0x002ee20000300a00 */
[----:B------:R-:W-:-:S02]  /*97c0*/  VIADD R38, R46, 0xffffffe0 ;  /* 0xffffffe02e267836 */ /* 0x000fc40000000000 */
[----:B------:R-:W-:-:S03]  /*97d0*/  VIADD R41, R46, 0xfffffff0 ;  /* 0xfffffff02e297836 */ /* 0x000fc60000000000 */
[----:B------:R-:W-:Y:S01]  /*97e0*/  ISETP.GE.U32.AND P1, PT, R38, 0x7fffff61, PT ;  /* 0x7fffff612600780c */ /* 0x000fe20003f26070 */
[C---:B------:R-:W-:Y:S01]  /*97f0*/  VIADD R38, R46.reuse, 0xffffff99 ;  /* 0xffffff992e267836 */ /* 0x040fe20000000000 */
[----:B------:R-:W-:Y:S01]  /*9800*/  ISETP.GE.U32.AND P4, PT, R41, 0x7fffff71, PT ;  /* 0x7fffff712900780c */ /* 0x000fe20003f86070 */
[----:B------:R-:W-:Y:S01]  /*9810*/  STL.64 [R1+0x6d0], R50 ;  /* 0x0006d03201007387 */ /* 0x000fe20000100a00 */
[----:B------:R-:W-:Y:S01]  /*9820*/  PRMT R20, RZ, 0x7610, R20 ;  /* 0x00007610ff147816 */ /* 0x000fe20000000014 */
[----:B------:R-:W-:Y:S02]  /*9830*/  VIADD R41, R46, 0xffffffa1 ;  /* 0xffffffa12e297836 */ /* 0x000fe40000000000 */
[----:B------:R0:W-:Y:S01]  /*9840*/  STL.64 [R1+0x6c8], R48 ;  /* 0x0006c83001007387 */ /* 0x0001e20000100a00 */
[----:B------:R-:W-:Y:S01]  /*9850*/  ISETP.GE.U32.AND P5, PT, R38, 0x7fffff1a, PT ;  /* 0x7fffff1a2600780c */ /* 0x000fe20003fa6070 */
[----:B------:R-:W-:Y:S02]  /*9860*/  IMAD R38, R28, 0xf, RZ ;  /* 0x0000000f1c267824 */ /* 0x000fe400078e02ff */
[----:B----4-:R-:W-:Y:S01]  /*9870*/  STL [R1+0x7a4], R42 ;  /* 0x0007a42a01007387 */ /* 0x010fe20000100800 */
[----:B------:R-:W-:-:S02]  /*9880*/  PRMT R47, RZ, 0x7610, R47 ;  /* 0x00007610ff2f7816 */ /* 0x000fc4000000002f */
[----:B------:R-:W-:Y:S01]  /*9890*/  PRMT R45, RZ, 0x7610, R45 ;  /* 0x00007610ff2d7816 */ /* 0x000fe2000000002d */
[----:B--2---:R-:W-:Y:S01]  /*98a0*/  STL [R1+0x79c], R43 ;  /* 0x00079c2b01007387 */ /* 0x004fe20000100800 */
[----:B0-----:R-:W-:Y:S01]  /*98b0*/  IMAD.WIDE R48, R40, 0x2, R24 ;  /* 0x0000000228307825 */ /* 0x001fe200078e0218 */
[----:B------:R-:W-:-:S03]  /*98c0*/  ISETP.GE.U32.AND P0, PT, R41, 0x7fffff22, PT ;  /* 0x7fffff222900780c */ /* 0x000fc60003f06070 */
[----:B------:R-:W-:Y:S01]  /*98d0*/  IMAD.WIDE R50, R38, 0x2, R24 ;  /* 0x0000000226327825 */ /* 0x000fe200078e0218 */
[----:B------:R0:W-:Y:S04]  /*98e0*/  STL.64 [R1+0x1d8], R48 ;  /* 0x0001d83001007387 */ /* 0x0001e80000100a00 */
[----:B------:R0:W2:Y:S01]  /*98f0*/  @!P6 LDG.E.U16 R20, desc[UR20][R48.64] ;  /* 0x000000143014e981 */ /* 0x0000a2000c1e1500 */
[----:B------:R-:W-:Y:S01]  /*9900*/  IMAD R39, R28, 0x5e, RZ ;  /* 0x0000005e1c277824 */ /* 0x000fe200078e02ff */
[----:B------:R-:W-:Y:S02]  /*9910*/  PRMT R15, RZ, 0x7610, R15 ;  /* 0x00007610ff0f7816 */ /* 0x000fe4000000000f */
[----:B------:R-:W4:Y:S01]  /*9920*/  @!P4 LDG.E.U16 R45, desc[UR20][R50.64] ;  /* 0x00000014322dc981 */ /* 0x000f22000c1e1500 */
[----:B0-----:R-:W-:-:S04]  /*9930*/  IMAD.WIDE R48, R38, 0x2, R26 ;  /* 0x0000000226307825 */ /* 0x001fc800078e021a */
[----:B------:R-:W-:Y:S01]  /*9940*/  VIADD R38, R46, 0xffffffd8 ;  /* 0xffffffd82e267836 */ /* 0x000fe20000000000 */
[----:B------:R-:W2:Y:S01]  /*9950*/  @!P4 LDG.E.U16 R47, desc[UR20][R48.64] ;  /* 0x00000014302fc981 */ /* 0x000ea2000c1e1500 */
[----:B------:R-:W-:-:S03]  /*9960*/  IMAD.WIDE R42, R39, 0x2, R26 ;  /* 0x00000002272a7825 */ /* 0x000fc600078e021a */
[----:B------:R-:W-:Y:S01]  /*9970*/  ISETP.GE.U32.AND P4, PT, R38, 0x7fffff59, PT ;  /* 0x7fffff592600780c */ /* 0x000fe20003f86070 */
[----:B------:R-:W-:Y:S02]  /*9980*/  VIADD R38, R46, 0xffffff91 ;  /* 0xffffff912e267836 */ /* 0x000fe40000000000 */
[----:B------:R-:W-:Y:S01]  /*9990*/  IMAD R40, R28, 0x66, RZ ;  /* 0x000000661c287824 */ /* 0x000fe200078e02ff */
[----:B------:R0:W-:Y:S02]  /*99a0*/  STL.64 [R1+0x160], R42 ;  /* 0x0001602a01007387 */ /* 0x0001e40000100a00 */
[----:B------:R-:W-:Y:S02]  /*99b0*/  ISETP.GE.U32.AND P6, PT, R38, 0x7fffff12, PT ;  /* 0x7fffff122600780c */ /* 0x000fe40003fc6070 */
[----:B------:R0:W2:Y:S01]  /*99c0*/  @!P0 LDG.E.U16 R15, desc[UR20][R42.64] ;  /* 0x000000142a0f8981 */ /* 0x0000a2000c1e1500 */
[----:B------:R-:W-:Y:S01]  /*99d0*/  IMAD R38, R28, 0x6e, RZ ;  /* 0x0000006e1c267824 */ /* 0x000fe200078e02ff */
[----:B------:R-:W-:Y:S01]  /*99e0*/  PRMT R41, RZ, 0x7610, R41 ;  /* 0x00007610ff297816 */ /* 0x000fe20000000029 */
[----:B0-----:R-:W-:Y:S01]  /*99f0*/  IMAD.WIDE R42, R40, 0x2, R26 ;  /* 0x00000002282a7825 */ /* 0x001fe200078e021a */
[----:B---3--:R-:W-:Y:S04]  /*9a00*/  STL [R1+0x74c], R53 ;  /* 0x00074c3501007387 */ /* 0x008fe80000100800 */
[----:B------:R-:W-:Y:S04]  /*9a10*/  STL.64 [R1+0x650], R48 ;  /* 0x0006503001007387 */ /* 0x000fe80000100a00 */
[----:B------:R-:W-:Y:S01]  /*9a20*/  STL.64 [R1+0x648], R50 ;  /* 0x0006483201007387 */ /* 0x000fe20000100a00 */
[----:B------:R-:W-:-:S03]  /*9a30*/  PRMT R16, RZ, 0x7610, R16 ;  /* 0x00007610ff107816 */ /* 0x000fc60000000010 */
[----:B------:R0:W-:Y:S04]  /*9a40*/  STL.64 [R1+0xe0], R42 ;  /* 0x0000e02a01007387 */ /* 0x0001e80000100a00 */
[----:B------:R0:W3:Y:S02]  /*9a50*/  @!P5 LDG.E.U16 R16, desc[UR20][R42.64] ;  /* 0x000000142a10d981 */ /* 0x0000e4000c1e1500 */
[----:B0-----:R-:W-:-:S05]  /*9a60*/  IMAD.WIDE R42, R38, 0x2, R24 ;  /* 0x00000002262a7825 */ /* 0x001fca00078e0218 */
[----:B------:R-:W3:Y:S01]  /*9a70*/  @!P6 LDG.E.U16 R41, desc[UR20][R42.64] ;  /* 0x000000142a29e981 */ /* 0x000ee2000c1e1500 */
[----:B------:R-:W-:Y:S01]  /*9a80*/  PRMT R22, RZ, 0x7610, R22 ;  /* 0x00007610ff167816 */ /* 0x000fe20000000016 */
[----:B------:R-:W-:Y:S01]  /*9a90*/  IMAD.WIDE R48, R39, 0x2, R24 ;  /* 0x0000000227307825 */ /* 0x000fe200078e0218 */
[----:B------:R-:W-:-:S04]  /*9aa0*/  PRMT R18, RZ, 0x7610, R18 ;  /* 0x00007610ff127816 */ /* 0x000fc80000000012 */
[----:B------:R0:W-:Y:S01]  /*9ab0*/  STL.64 [R1+0x158], R48 ;  /* 0x0001583001007387 */ /* 0x0001e20000100a00 */
[----:B------:R-:W-:-:S03]  /*9ac0*/  VIADD R39, R46, 0xffffffd0 ;  /* 0xffffffd02e277836 */ /* 0x000fc60000000000 */
[----:B------:R0:W3:Y:S01]  /*9ad0*/  @!P0 LDG.E.U16 R22, desc[UR20][R48.64] ;  /* 0x0000001430168981 */ /* 0x0000e2000c1e1500 */
[----:B------:R-:W-:Y:S01]  /*9ae0*/  IMAD.WIDE R50, R40, 0x2, R24 ;  /* 0x0000000228327825 */ /* 0x000fe200078e0218 */
[----:B------:R-:W-:-:S03]  /*9af0*/  PRMT R23, RZ, 0x7610, R23 ;  /* 0x00007610ff177816 */ /* 0x000fc60000000017 */
[----:B0-----:R-:W-:Y:S01]  /*9b00*/  IMAD.WIDE R48, R38, 0x2, R26 ;  /* 0x0000000226307825 */ /* 0x001fe200078e021a */
[----:B------:R-:W-:Y:S01]  /*9b10*/  ISETP.GE.U32.AND P0, PT, R39, 0x7fffff51, PT ;  /* 0x7fffff512700780c */ /* 0x000fe20003f06070 */
[----:B------:R-:W-:Y:S02]  /*9b20*/  STL.64 [R1+0xd8], R50 ;  /* 0x0000d83201007387 */ /* 0x000fe40000100a00 */
[C---:B------:R-:W-:Y:S02]  /*9b30*/  VIADD R38, R46.reuse, 0xffffff89 ;  /* 0xffffff892e267836 */ /* 0x040fe40000000000 */
[----:B------:R-:W3:Y:S01]  /*9b40*/  @!P6 LDG.E.U16 R18, desc[UR20][R48.64] ;  /* 0x000000143012e981 */ /* 0x000ee2000c1e1500 */
[----:B------:R-:W-:Y:S02]  /*9b50*/  VIADD R39, R46, 0xffffffc8 ;  /* 0xffffffc82e277836 */ /* 0x000fe40000000000 */
[----:B------:R-:W-:Y:S01]  /*9b60*/  ISETP.GE.U32.AND P6, PT, R38, 0x7fffff0a, PT ;  /* 0x7fffff0a2600780c */ /* 0x000fe20003fc6070 */
[----:B------:R-:W-:Y:S01]  /*9b70*/  STL.64 [R1+0x70], R48 ;  /* 0x0000703001007387 */ /* 0x000fe20000100a00 */
[----:B------:R-:W-:-:S03]  /*9b80*/  IMAD R40, R28, 0x76, RZ ;  /* 0x000000761c287824 */ /* 0x000fc600078e02ff */
[----:B------:R0:W-:Y:S01]  /*9b90*/  STL.64 [R1+0x68], R42 ;  /* 0x0000682a01007387 */ /* 0x0001e20000100a00 */
[----:B------:R-:W-:-:S03]  /*9ba0*/  PRMT R44, RZ, 0x7610, R44 ;  /* 0x00007610ff2c7816 */ /* 0x000fc6000000002c */
[----:B------:R1:W3:Y:S01]  /*9bb0*/  @!P5 LDG.E.U16 R23, desc[UR20][R50.64] ;  /* 0x000000143217d981 */ /* 0x0002e2000c1e1500 */
[----:B------:R-:W-:Y:S01]  /*9bc0*/  ISETP.GE.U32.AND P5, PT, R39, 0x7fffff49, PT ;  /* 0x7fffff492700780c */ /* 0x000fe20003fa6070 */
[----:B------:R-:W-:Y:S01]  /*9bd0*/  IMAD.WIDE R38, R40, 0x2, R26 ;  /* 0x0000000228267825 */ /* 0x000fe200078e021a */
[----:B------:R-:W-:Y:S01]  /*9be0*/  PRMT R30, RZ, 0x7610, R30 ;  /* 0x00007610ff1e7816 */ /* 0x000fe2000000001e */
[----:B--2---:R-:W-:Y:S02]  /*9bf0*/  STL [R1+0x7ac], R47 ;  /* 0x0007ac2f01007387 */ /* 0x004fe40000100800 */
[----:B0-----:R-:W-:Y:S02]  /*9c00*/  IMAD R42, R28, 0x17, RZ ;  /* 0x000000171c2a7824 */ /* 0x001fe400078e02ff */
[----:B----4-:R-:W-:Y:S01]  /*9c10*/  STL [R1+0x7b4], R45 ;  /* 0x0007b42d01007387 */ /* 0x010fe20000100800 */
[----:B------:R-:W-:Y:S01]  /*9c20*/  PRMT R31, RZ, 0x7610, R31 ;  /* 0x00007610ff1f7816 */ /* 0x000fe2000000001f */
[----:B-1----:R-:W-:-:S02]  /*9c30*/  IMAD.WIDE R50, R42, 0x2, R26 ;  /* 0x000000022a327825 */ /* 0x002fc400078e021a */
[----:B------:R-:W2:Y:S04]  /*9c40*/  @!P6 LDG.E.U16 R44, desc[UR20][R38.64] ;  /* 0x00000014262ce981 */ /* 0x000ea8000c1e1500 */
[----:B------:R-:W4:Y:S04]  /*9c50*/  @!P3 LDG.E.U16 R30, desc[UR20][R50.64] ;  /* 0x00000014321eb981 */ /* 0x000f28000c1e1500 */
[----:B---3--:R0:W-:Y:S02]  /*9c60*/  STL [R1+0x790], R41 ;  /* 0x0007902901007387 */ /* 0x0081e40000100800 */
[----:B0-----:R-:W-:-:S05]  /*9c70*/  IMAD.WIDE R40, R40, 0x2, R24 ;  /* 0x0000000228287825 */ /* 0x001fca00078e0218 */
[----:B------:R-:W3:Y:S01]  /*9c80*/  @!P6 LDG.E.U16 R31, desc[UR20][R40.64] ;  /* 0x00000014281fe981 */ /* 0x000ee2000c1e1500 */
[----:B------:R-:W-:-:S03]  /*9c90*/  IMAD.WIDE R48, R42, 0x2, R24 ;  /* 0x000000022a307825 */ /* 0x000fc600078e0218 */
[----:B------:R-:W-:Y:S04]  /*9ca0*/  STL [R1+0xfa8], R38 ;  /* 0x000fa82601007387 */ /* 0x000fe80000100800 */
[----:B------:R-:W-:Y:S01]  /*9cb0*/  STL.64 [R1+0x5d0], R50 ;  /* 0x0005d03201007387 */ /* 0x000fe20000100a00 */
[----:B------:R-:W-:-:S03]  /*9cc0*/  IMAD R43, R28, 0x1f, RZ ;  /* 0x0000001f1c2b7824 */ /* 0x000fc600078e02ff */
[----:B------:R-:W-:Y:S04]  /*9cd0*/  STL [R1+0xfa4], R39 ;  /* 0x000fa42701007387 */ /* 0x000fe80000100800 */
[----:B------:R-:W-:Y:S04]  /*9ce0*/  STL.64 [R1+0x5c8], R48 ;  /* 0x0005c83001007387 */ /* 0x000fe80000100a00 */
[----:B------:R-:W-:Y:S01]  /*9cf0*/  STL [R1+0xfb0], R40 ;  /* 0x000fb02801007387 */ /* 0x000fe20000100800 */
[----:B------:R-:W-:-:S03]  /*9d00*/  PRMT R9, RZ, 0x7610, R9 ;  /* 0x00007610ff097816 */ /* 0x000fc60000000009 */
[----:B------:R-:W-:Y:S04]  /*9d10*/  STL [R1+0xfac], R41 ;  /* 0x000fac2901007387 */ /* 0x000fe80000100800 */
[----:B--2---:R-:W-:Y:S04]  /*9d20*/  STL [R1+0x78c], R44 ;  /* 0x00078c2c01007387 */ /* 0x004fe80000100800 */
[----:B----4-:R-:W-:Y:S04]  /*9d30*/  STL [R1+0x7b8], R30 ;  /* 0x0007b81e01007387 */ /* 0x010fe80000100800 */
[----:B---3--:R0:W-:Y:S02]  /*9d40*/  STL [R1+0x788], R31 ;  /* 0x0007881f01007387 */ /* 0x0081e40000100800 */
[----:B0-----:R-:W-:-:S05]  /*9d50*/  IMAD.WIDE R30, R43, 0x2, R24 ;  /* 0x000000022b1e7825 */ /* 0x001fca00078e0218 */
[----:B------:R-:W2:Y:S01]  /*9d60*/  @!P1 LDG.E.U16 R9, desc[UR20][R30.64] ;  /* 0x000000141e099981 */ /* 0x000ea2000c1e1500 */
[----:B------:R-:W-:Y:S01]  /*9d70*/  VIADD R42, R46, 0xffffff81 ;  /* 0xffffff812e2a7836 */ /* 0x000fe20000000000 */
[----:B------:R-:W-:Y:S01]  /*9d80*/  PRMT R34, RZ, 0x7610, R34 ;  /* 0x00007610ff227816 */ /* 0x000fe20000000022 */
[----:B------:R-:W-:Y:S01]  /*9d90*/  IMAD.WIDE R44, R43, 0x2, R26 ;  /* 0x000000022b2c7825 */ /* 0x000fe200078e021a */
[----:B------:R-:W-:Y:S02]  /*9da0*/  PRMT R35, RZ, 0x7610, R35 ;  /* 0x00007610ff237816 */ /* 0x000fe40000000023 */
[----:B------:R-:W-:Y:S01]  /*9db0*/  ISETP.GE.U32.AND P6, PT, R42, 0x7fffff02, PT ;  /* 0x7fffff022a00780c */ /* 0x000fe20003fc6070 */
[C---:B------:R-:W-:Y:S01]  /*9dc0*/  VIADD R42, R46.reuse, 0xffffffc0 ;  /* 0xffffffc02e2a7836 */ /* 0x040fe20000000000 */
[----:B------:R0:W-:Y:S01]  /*9dd0*/  STL.64 [R1+0x550], R44 ;  /* 0x0005502c01007387 */ /* 0x0001e20000100a00 */
[----:B------:R-:W-:-:S03]  /*9de0*/  VIADD R43, R46, 0xffffffb8 ;  /* 0xffffffb82e2b7836 */ /* 0x000fc60000000000 */
[----:B------:R0:W3:Y:S01]  /*9df0*/  @!P1 LDG.E.U16 R34, desc[UR20][R44.64] ;  /* 0x000000142c229981 */ /* 0x0000e2000c1e1500 */
[----:B------:R-:W-:-:S03]  /*9e00*/  ISETP.GE.U32.AND P1, PT, R42, 0x7fffff41, PT ;  /* 0x7fffff412a00780c */ /* 0x000fc60003f26070 */
[----:B------:R1:W4:Y:S01]  /*9e10*/  @!P3 LDG.E.U16 R35, desc[UR20][R48.64] ;  /* 0x000000143023b981 */ /* 0x000322000c1e1500 */
[----:B------:R-:W-:Y:S01]  /*9e20*/  ISETP.GE.U32.AND P3, PT, R43, 0x7fffff39, PT ;  /* 0x7fffff392b00780c */ /* 0x000fe20003f66070 */
[----:B0-----:R-:W-:Y:S01]  /*9e30*/  IMAD R44, R28, 0x7e, RZ ;  /* 0x0000007e1c2c7824 */ /* 0x001fe200078e02ff */
[----:B------:R-:W-:-:S03]  /*9e40*/  PRMT R19, RZ, 0x7610, R19 ;  /* 0x00007610ff137816 */ /* 0x000fc60000000013 */
[C---:B------:R-:W-:Y:S01]  /*9e50*/  IMAD.WIDE R42, R44.reuse, 0x2, R26 ;  /* 0x000000022c2a7825 */ /* 0x040fe200078e021a */
[----:B------:R0:W-:Y:S03]  /*9e60*/  STL.64 [R1+0x548], R30 ;  /* 0x0005481e01007387 */ /* 0x0001e60000100a00 */
[----:B------:R-:W-:Y:S01]  /*9e70*/  IMAD.WIDE R44, R44, 0x2, R24 ;  /* 0x000000022c2c7825 */ /* 0x000fe200078e0218 */
[----:B------:R-:W-:Y:S03]  /*9e80*/  STL [R1+0xfb8], R42 ;  /* 0x000fb82a01007387 */ /* 0x000fe60000100800 */
[C---:B-1----:R-:W-:Y:S01]  /*9e90*/  IMAD R48, R28.reuse, 0x2f, RZ ;  /* 0x0000002f1c307824 */ /* 0x042fe200078e02ff */
[----:B------:R-:W-:Y:S01]  /*9ea0*/  STL [R1+0xfb4], R43 ;  /* 0x000fb42b01007387 */ /* 0x000fe20000100800 */
[----:B------:R-:W-:Y:S01]  /*9eb0*/  IMAD R47, R28, 0x27, RZ ;  /* 0x000000271c2f7824 */ /* 0x000fe200078e02ff */
[----:B------:R-:W-:-:S02]  /*9ec0*/  PRMT R36, RZ, 0x7610, R36 ;  /* 0x00007610ff247816 */ /* 0x000fc40000000024 */
[----:B------:R1:W3:Y:S01]  /*9ed0*/  @!P6 LDG.E.U16 R19, desc[UR20][R44.64] ;  /* 0x000000142c13e981 */ /* 0x0002e2000c1e1500 */
[----:B------:R-:W-:-:S03]  /*9ee0*/  IMAD.MOV.U32 R51, RZ, RZ, R5 ;  /* 0x000000ffff337224 */ /* 0x000fc600078e0005 */
[----:B------:R1:W-:Y:S01]  /*9ef0*/  STL [R1+0xfc0], R44 ;  /* 0x000fc02c01007387 */ /* 0x0003e20000100800 */
[----:B------:R-:W-:Y:S01]  /*9f00*/  IMAD.MOV.U32 R53, RZ, RZ, R4 ;  /* 0x000000ffff357224 */ /* 0x000fe200078e0004 */
[----:B------:R-:W-:Y:S01]  /*9f10*/  PRMT R37, RZ, 0x7610, R37 ;  /* 0x00007610ff257816 */ /* 0x000fe20000000025 */
[----:B0-----:R-:W-:Y:S01]  /*9f20*/  IMAD.WIDE R30, R48, 0x2, R24 ;  /* 0x00000002301e7825 */ /* 0x001fe200078e0218 */
[----:B------:R-:W-:Y:S03]  /*9f30*/  STL [R1+0xfbc], R45 ;  /* 0x000fbc2d01007387 */ /* 0x000fe60000100800 */
[----:B------:R-:W-:Y:S01]  /*9f40*/  IMAD.MOV.U32 R50, RZ, RZ, R8 ;  /* 0x000000ffff327224 */ /* 0x000fe200078e0008 */
[----:B-1----:R-:W-:Y:S01]  /*9f50*/  PRMT R44, RZ, 0x7610, R44 ;  /* 0x00007610ff2c7816 */ /* 0x002fe2000000002c */
[----:B------:R-:W-:-:S05]  /*9f60*/  IMAD.WIDE R4, R47, 0x2, R24 ;  /* 0x000000022f047825 */ /* 0x000fca00078e0218 */
[----:B------:R-:W3:Y:S04]  /*9f70*/  @!P0 LDG.E.U16 R44, desc[UR20][R30.64] ;  /* 0x000000141e2c8981 */ /* 0x000ee8000c1e1500 */
[----:B------:R-:W3:Y:S04]  /*9f80*/  @!P4 LDG.E.U16 R36, desc[UR20][R4.64] ;  /* 0x000000140424c981 */ /* 0x000ee8000c1e1500 */
[----:B--2---:R0:W-:Y:S02]  /*9f90*/  STL [R1+0x824], R9 ;  /* 0x0008240901007387 */ /* 0x0041e40000100800 */
[----:B0-----:R-:W-:-:S05]  /*9fa0*/  IMAD.WIDE R8, R47, 0x2, R26 ;  /* 0x000000022f087825 */ /* 0x001fca00078e021a */
[----:B------:R-:W2:Y:S01]  /*9fb0*/  @!P4 LDG.E.U16 R37, desc[UR20][R8.64] ;  /* 0x000000140825c981 */ /* 0x000ea2000c1e1500 */
[----:B------:R-:W-:-:S03]  /*9fc0*/  PRMT R3, RZ, 0x7610, R3 ;  /* 0x00007610ff037816 */ /* 0x000fc60000000003 */
[----:B----4-:R-:W-:Y:S01]  /*9fd0*/  STL [R1+0x7c0], R35 ;  /* 0x0007c02301007387 */ /* 0x010fe20000100800 */
[----:B------:R-:W-:-:S03]  /*9fe0*/  VIADD R47, R46, 0xffffffa8 ;  /* 0xffffffa82e2f7836 */ /* 0x000fc60000000000 */
[----:B---3--:R0:W-:Y:S04]  /*9ff0*/  STL [R1+0x828], R34 ;  /* 0x0008282201007387 */ /* 0x0081e80000100800 */
[----:B------:R1:W-:Y:S01]  /*a000*/  STL.64 [R1+0x4d0], R8 ;  /* 0x0004d00801007387 */ /* 0x0003e20000100a00 */
[----:B0-----:R-:W-:-:S03]  /*a010*/  IMAD.WIDE R34, R48, 0x2, R26 ;  /* 0x0000000230227825 */ /* 0x001fc600078e021a */
[----:B------:R0:W-:Y:S01]  /*a020*/  STL.64 [R1+0x4c8], R4 ;  /* 0x0004c80401007387 */ /* 0x0001e20000100a00 */
[----:B------:R-:W-:-:S03]  /*a030*/  PRMT R17, RZ, 0x7610, R17 ;  /* 0x00007610ff117816 */ /* 0x000fc60000000011 */
[----:B------:R3:W4:Y:S01]  /*a040*/  @!P0 LDG.E.U16 R3, desc[UR20][R34.64] ;  /* 0x0000001422038981 */ /* 0x000722000c1e1500 */
[----:B------:R-:W-:-:S03]  /*a050*/  ISETP.GE.U32.AND P0, PT, R47, 0x7fffff29, PT ;  /* 0x7fffff292f00780c */ /* 0x000fc60003f06070 */
[----:B-1----:R-:W4:Y:S01]  /*a060*/  LDL.LU.64 R8, [R1+0x1080] ;  /* 0x0010800001087983 */ /* 0x002f220000300a00 */
[----:B------:R-:W-:-:S03]  /*a070*/  IMAD R47, R28, 0x37, RZ ;  /* 0x000000371c2f7824 */ /* 0x000fc600078e02ff */
[----:B0-----:R-:W4:Y:S04]  /*a080*/  LDL.LU.64 R4, [R1+0x1078] ;  /* 0x0010780001047983 */ /* 0x001f280000300a00 */
[----:B------:R3:W-:Y:S01]  /*a090*/  STL.64 [R1+0x450], R34 ;  /* 0x0004502201007387 */ /* 0x0007e20000100a00 */
[----:B------:R-:W-:-:S03]  /*a0a0*/  PRMT R45, RZ, 0x7610, R45 ;  /* 0x00007610ff2d7816 */ /* 0x000fc6000000002d */
[----:B------:R-:W-:Y:S04]  /*a0b0*/  STL.64 [R1+0x448], R30 ;  /* 0x0004481e01007387 */ /* 0x000fe80000100a00 */
[----:B------:R0:W4:Y:S04]  /*a0c0*/  @!P6 LDG.E.U16 R17, desc[UR20][R42.64] ;  /* 0x000000142a11e981 */ /* 0x000128000c1e1500 */
[----:B------:R-:W-:Y:S04]  /*a0d0*/  STL [R1+0xfc4], R44 ;  /* 0x000fc42c01007387 */ /* 0x000fe80000100800 */
[----:B------:R-:W-:Y:S01]  /*a0e0*/  STL [R1+0x81c], R36 ;  /* 0x00081c2401007387 */ /* 0x000fe20000100800 */
[----:B---3--:R-:W-:Y:S01]  /*a0f0*/  IMAD.WIDE R34, R47, 0x2, R24 ;  /* 0x000000022f227825 */ /* 0x008fe200078e0218 */
[----:B0-----:R-:W-:-:S06]  /*a100*/  PRMT R42, RZ, 0x7610, R42 ;  /* 0x00007610ff2a7816 */ /* 0x001fcc000000002a */
[----:B------:R-:W3:Y:S04]  /*a110*/  @!P5 LDG.E.U16 R42, desc[UR20][R34.64] ;  /* 0x00000014222ad981 */ /* 0x000ee8000c1e1500 */
[----:B--2---:R0:W-:Y:S02]  /*a120*/  STL [R1+0x820], R37 ;  /* 0x0008202501007387 */ /* 0x0041e40000100800 */
[----:B0-----:R-:W-:-:S05]  /*a130*/  IMAD.WIDE R36, R47, 0x2, R26 ;  /* 0x000000022f247825 */ /* 0x001fca00078e021a */
[----:B------:R-:W2:Y:S01]  /*a140*/  @!P5 LDG.E.U16 R45, desc[UR20][R36.64] ;  /* 0x00000014242dd981 */ /* 0x000ea2000c1e1500 */
[----:B------:R-:W-:Y:S01]  /*a150*/  IMAD R48, R28, 0x3f, RZ ;  /* 0x0000003f1c307824 */ /* 0x000fe200078e02ff */
[----:B------:R-:W-:Y:S01]  /*a160*/  PRMT R43, RZ, 0x7610, R43 ;  /* 0x00007610ff2b7816 */ /* 0x000fe2000000002b */
[----:B------:R-:W-:Y:S01]  /*a170*/  IMAD.MOV.U32 R44, RZ, RZ, R2 ;  /* 0x000000ffff2c7224 */ /* 0x000fe200078e0002 */
[----:B------:R0:W-:Y:S01]  /*a180*/  STL.64 [R1+0x3d0], R36 ;  /* 0x0003d02401007387 */ /* 0x0001e20000100a00 */
[----:B------:R-:W-:Y:S01]  /*a190*/  PRMT R40, RZ, 0x7610, R40 ;  /* 0x00007610ff287816 */ /* 0x000fe20000000028 */
[----:B------:R-:W-:Y:S02]  /*a1a0*/  IMAD.WIDE R30, R48, 0x2, R26 ;  /* 0x00000002301e7825 */ /* 0x000fe400078e021a */
[----:B----4-:R1:W-:Y:S02]  /*a1b0*/  STL [R1+0x818], R3 ;  /* 0x0008180301007387 */ /* 0x0103e40000100800 */
[----:B------:R-:W-:-:S02]  /*a1c0*/  VIADD R47, R46, 0xffffff98 ;  /* 0xffffff982e2f7836 */ /* 0x000fc40000000000 */
[----:B------:R4:W-:Y:S04]  /*a1d0*/  STL.64 [R1+0x3c8], R34 ;  /* 0x0003c82201007387 */ /* 0x0009e80000100a00 */
[----:B0-----:R-:W3:Y:S01]  /*a1e0*/  LDL.LU.64 R36, [R1+0x1070] ;  /* 0x0010700001247983 */ /* 0x001ee20000300a00 */
[----:B-1----:R-:W-:-:S03]  /*a1f0*/  IMAD.WIDE R2, R48, 0x2, R24 ;  /* 0x0000000230027825 */ /* 0x002fc600078e0218 */
[----:B------:R0:W3:Y:S04]  /*a200*/  @!P1 LDG.E.U16 R43, desc[UR20][R30.64] ;  /* 0x000000141e2b9981 */ /* 0x0000e8000c1e1500 */
[----:B------:R-:W3:Y:S01]  /*a210*/  @!P1 LDG.E.U16 R40, desc[UR20][R2.64] ;  /* 0x0000001402289981 */ /* 0x000ee2000c1e1500 */
[----:B------:R-:W-:Y:S01]  /*a220*/  ISETP.GE.U32.AND P1, PT, R47, 0x7fffff19, PT ;  /* 0x7fffff192f00780c */ /* 0x000fe20003f26070 */
[----:B------:R-:W-:Y:S01]  /*a230*/  IMAD R47, R28, 0x47, RZ ;  /* 0x000000471c2f7824 */ /* 0x000fe200078e02ff */
[----:B------:R-:W-:Y:S02]  /*a240*/  PRMT R41, RZ, 0x7610, R41 ;  /* 0x00007610ff297816 */ /* 0x000fe40000000029 */
[----:B------:R-:W-:Y:S01]  /*a250*/  PRMT R38, RZ, 0x7610, R38 ;  /* 0x00007610ff267816 */ /* 0x000fe20000000026 */
[----:B--2---:R1:W-:Y:S04]  /*a260*/  STL [R1+0xfc8], R45 ;  /* 0x000fc82d01007387 */ /* 0x0043e80000100800 */
[----:B------:R-:W-:Y:S04]  /*a270*/  STL.64 [R1+0x350], R30 ;  /* 0x0003501e01007387 */ /* 0x000fe80000100a00 */
[----:B----4-:R-:W2:Y:S01]  /*a280*/  LDL.LU.64 R34, [R1+0x1068] ;  /* 0x0010680001227983 */ /* 0x010ea20000300a00 */
[----:B-1----:R-:W-:-:S03]  /*a290*/  IMAD.MOV.U32 R45, RZ, RZ, R44 ;  /* 0x000000ffff2d7224 */ /* 0x002fc600078e002c */
[----:B------:R-:W-:Y:S01]  /*a2a0*/  STL.64 [R1+0x348], R2 ;  /* 0x0003480201007387 */ /* 0x000fe20000100a00 */
[----:B------:R-:W-:Y:S02]  /*a2b0*/  IMAD.MOV.U32 R44, RZ, RZ, R51 ;  /* 0x000000ffff2c7224 */ /* 0x000fe400078e0033 */
[----:B------:R-:W-:Y:S01]  /*a2c0*/  IMAD.MOV.U32 R51, RZ, RZ, R50 ;  /* 0x000000ffff337224 */ /* 0x000fe200078e0032 */
[----:B---3--:R1:W-:Y:S01]  /*a2d0*/  STL [R1+0xfcc], R42 ;  /* 0x000fcc2a01007387 */ /* 0x0083e20000100800 */
[----:B------:R-:W-:Y:S02]  /*a2e0*/  IMAD.MOV.U32 R50, RZ, RZ, R33 ;  /* 0x000000ffff327224 */ /* 0x000fe400078e0021 */
[----:B-1----:R-:W-:Y:S02]  /*a2f0*/  IMAD.MOV.U32 R42, RZ, RZ, R32 ;  /* 0x000000ffff2a7224 */ /* 0x002fe400078e0020 */
[----:B------:R-:W-:-:S05]  /*a300*/  IMAD.WIDE R32, R47, 0x2, R26 ;  /* 0x000000022f207825 */ /* 0x000fca00078e021a */
[----:B------:R-:W3:Y:S01]  /*a310*/  @!P3 LDG.E.U16 R41, desc[UR20][R32.64] ;  /* 0x000000142029b981 */ /* 0x000ee2000c1e1500 */
[----:B0-----:R-:W-:-:S05]  /*a320*/  IMAD.WIDE R30, R47, 0x2, R24 ;  /* 0x000000022f1e7825 */ /* 0x001fca00078e0218 */
[----:B------:R-:W4:Y:S01]  /*a330*/  @!P3 LDG.E.U16 R38, desc[UR20][R30.64] ;  /* 0x000000141e26b981 */ /* 0x000f22000c1e1500 */
[C---:B------:R-:W-:Y:S02]  /*a340*/  VIADD R49, R46.reuse, 0xffffffb0 ;  /* 0xffffffb02e317836 */ /* 0x040fe40000000000 */
[----:B------:R-:W-:Y:S01]  /*a350*/  VIADD R47, R46, 0xffffff90 ;  /* 0xffffff902e2f7836 */ /* 0x000fe20000000000 */
[----:B------:R-:W-:Y:S02]  /*a360*/  STL [R1+0xfd0], R43 ;  /* 0x000fd02b01007387 */ /* 0x000fe40000100800 */
[----:B------:R-:W-:Y:S01]  /*a370*/  ISETP.GE.U32.AND P4, PT, R49, 0x7fffff31, PT ;  /* 0x7fffff313100780c */ /* 0x000fe20003f86070 */
[----:B------:R-:W-:Y:S01]  /*a380*/  IMAD R48, R28, 0x4f, RZ ;  /* 0x0000004f1c307824 */ /* 0x000fe200078e02ff */
[----:B------:R-:W-:Y:S01]  /*a390*/  STL [R1+0xfd4], R40 ;  /* 0x000fd42801007387 */ /* 0x000fe20000100800 */
[----:B------:R-:W-:-:S03]  /*a3a0*/  PRMT R39, RZ, 0x7610, R39 ;  /* 0x00007610ff277816 */ /* 0x000fc60000000027 */
[----:B------:R0:W-:Y:S01]  /*a3b0*/  STL.64 [R1+0x2d0], R32 ;  /* 0x0002d02001007387 */ /* 0x0001e20000100a00 */
[----:B------:R-:W-:-:S03]  /*a3c0*/  PRMT R36, RZ, 0x7610, R36 ;  /* 0x00007610ff247816 */ /* 0x000fc60000000024 */
[----:B------:R1:W-:Y:S01]  /*a3d0*/  STL.64 [R1+0x2c8], R30 ;  /* 0x0002c81e01007387 */ /* 0x0003e20000100a00 */
[----:B------:R-:W-:Y:S01]  /*a3e0*/  IMAD.WIDE R2, R48, 0x2, R26 ;  /* 0x0000000230027825 */ /* 0x000fe200078e021a */
[----:B------:R-:W-:-:S03]  /*a3f0*/  ISETP.GE.U32.AND P3, PT, R47, 0x7fffff11, PT ;  /* 0x7fffff112f00780c */ /* 0x000fc60003f66070 */
[----:B------:R-:W-:Y:S01]  /*a400*/  VIADD R47, R46, 0xffffff88 ;  /* 0xffffff882e2f7836 */ /* 0x000fe20000000000 */
[----:B------:R-:W2:Y:S04]  /*a410*/  @!P4 LDG.E.U16 R39, desc[UR20][R2.64] ;  /* 0x000000140227c981 */ /* 0x000ea8000c1e1500 */
[----:B0-----:R-:W2:Y:S01]  /*a420*/  LDL.LU.64 R32, [R1+0x1060] ;  /* 0x0010600001207983 */ /* 0x001ea20000300a00 */
[----:B------:R-:W-:-:S03]  /*a430*/  PRMT R37, RZ, 0x7610, R37 ;  /* 0x00007610ff257816 */ /* 0x000fc60000000025 */
[----:B---3--:R0:W-:Y:S04]  /*a440*/  STL [R1+0xfd8], R41 ;  /* 0x000fd82901007387 */ /* 0x0081e80000100800 */
[----:B-1----:R-:W3:Y:S01]  /*a450*/  LDL.LU.64 R30, [R1+0x1058] ;  /* 0x00105800011e7983 */ /* 0x002ee20000300a00 */
[----:B0-----:R-:W-:-:S03]  /*a460*/  IMAD.WIDE R40, R48, 0x2, R24 ;  /* 0x0000000230287825 */ /* 0x001fc600078e0218 */
[----:B------:R0:W-:Y:S04]  /*a470*/  STL.64 [R1+0x250], R2 ;  /* 0x0002500201007387 */ /* 0x0001e80000100a00 */
[----:B------:R1:W3:Y:S01]  /*a480*/  @!P4 LDG.E.U16 R36, desc[UR20][R40.64] ;  /* 0x000000142824c981 */ /* 0x0002e2000c1e1500 */
[----:B------:R-:W-:Y:S01]  /*a490*/  ISETP.GE.U32.AND P4, PT, R47, 0x7fffff09, PT ;  /* 0x7fffff092f00780c */ /* 0x000fe20003f86070 */
[----:B------:R-:W-:Y:S02]  /*a4a0*/  IMAD R47, R28, 0x57, RZ ;  /* 0x000000571c2f7824 */ /* 0x000fe400078e02ff */
[----:B----4-:R-:W-:Y:S04]  /*a4b0*/  STL [R1+0xfdc], R38 ;  /* 0x000fdc2601007387 */ /* 0x010fe80000100800 */
[----:B0-----:R-:W4:Y:S04]  /*a4c0*/  LDL.LU.64 R2, [R1+0x1050] ;  /* 0x0010500001027983 */ /* 0x001f280000300a00 */
[----:B------:R1:W-:Y:S02]  /*a4d0*/  STL.64 [R1+0x248], R40 ;  /* 0x0002482801007387 */ /* 0x0003e40000100a00 */
[----:B-1----:R-:W-:-:S05]  /*a4e0*/  IMAD.WIDE R40, R47, 0x2, R26 ;  /* 0x000000022f287825 */ /* 0x002fca00078e021a */
[----:B------:R-:W4:Y:S01]  /*a4f0*/  @!P0 LDG.E.U16 R37, desc[UR20][R40.64] ;  /* 0x0000001428258981 */ /* 0x000f22000c1e1500 */
[----:B------:R-:W-:Y:S01]  /*a500*/  VIADD R49, R46, 0xffffffa0 ;  /* 0xffffffa02e317836 */ /* 0x000fe20000000000 */
[----:B--2---:R-:W-:Y:S02]  /*a510*/  PRMT R34, RZ, 0x7610, R34 ;  /* 0x00007610ff227816 */ /* 0x004fe40000000022 */
[----:B------:R0:W-:Y:S02]  /*a520*/  STL [R1+0xfe0], R39 ;  /* 0x000fe02701007387 */ /* 0x0001e40000100800 */
[----:B------:R-:W-:Y:S02]  /*a530*/  ISETP.GE.U32.AND P5, PT, R49, 0x7fffff21, PT ;  /* 0x7fffff213100780c */ /* 0x000fe40003fa6070 */
[----:B------:R-:W-:Y:S01]  /*a540*/  PRMT R35, RZ, 0x7610, R35 ;  /* 0x00007610ff237816 */ /* 0x000fe20000000023 */
[----:B0-----:R-:W-:-:S04]  /*a550*/  IMAD.WIDE R38, R47, 0x2, R24 ;  /* 0x000000022f267825 */ /* 0x001fc800078e0218 */
[----:B------:R-:W-:Y:S01]  /*a560*/  IMAD R47, R28, 0x5f, RZ ;  /* 0x0000005f1c2f7824 */ /* 0x000fe200078e02ff */
[----:B------:R0:W2:Y:S01]  /*a570*/  @!P0 LDG.E.U16 R34, desc[UR20][R38.64] ;  /* 0x0000001426228981 */ /* 0x0000a2000c1e1500 */
[----:B------:R-:W-:-:S03]  /*a580*/  PRMT R32, RZ, 0x7610, R32 ;  /* 0x00007610ff207816 */ /* 0x000fc60000000020 */
[----:B---3--:R-:W-:Y:S04]  /*a590*/  STL [R1+0xfe4], R36 ;  /* 0x000fe42401007387 */ /* 0x008fe80000100800 */
[----:B------:R-:W-:Y:S04]  /*a5a0*/  STL.64 [R1+0x1d0], R40 ;  /* 0x0001d02801007387 */ /* 0x000fe80000100a00 */
[----:B----4-:R-:W-:Y:S04]  /*a5b0*/  STL [R1+0xfec], R37 ;  /* 0x000fec2501007387 */ /* 0x010fe80000100800 */
[----:B------:R0:W-:Y:S02]  /*a5c0*/  STL.64 [R1+0x1c8], R38 ;  /* 0x0001c82601007387 */ /* 0x0001e40000100a00 */
[----:B0-----:R-:W-:-:S05]  /*a5d0*/  IMAD.WIDE R38, R47, 0x2, R26 ;  /* 0x000000022f267825 */ /* 0x001fca00078e021a */
[----:B------:R0:W3:Y:S01]  /*a5e0*/  @!P5 LDG.E.U16 R35, desc[UR20][R38.64] ;  /* 0x000000142623d981 */ /* 0x0000e2000c1e1500 */
[----:B------:R-:W-:-:S05]  /*a5f0*/  IMAD.WIDE R36, R47, 0x2, R24 ;  /* 0x000000022f247825 */ /* 0x000fca00078e0218 */
[----:B------:R-:W4:Y:S01]  /*a600*/  @!P5 LDG.E.U16 R32, desc[UR20][R36.64] ;  /* 0x000000142420d981 */ /* 0x000f22000c1e1500 */
[----:B------:R-:W-:Y:S02]  /*a610*/  IMAD.MOV.U32 R49, RZ, RZ, R42 ;  /* 0x000000ffff317224 */ /* 0x000fe400078e002a */
[----:B------:R-:W-:Y:S02]  /*a620*/  IMAD.MOV.U32 R42, RZ, RZ, R44 ;  /* 0x000000ffff2a7224 */ /* 0x000fe400078e002c */
[----:B------:R-:W-:Y:S02]  /*a630*/  IMAD.MOV.U32 R44, RZ, RZ, R51 ;  /* 0x000000ffff2c7224 */ /* 0x000fe400078e0033 */
[----:B------:R-:W-:Y:S02]  /*a640*/  IMAD.MOV.U32 R51, RZ, RZ, R50 ;  /* 0x000000ffff337224 */ /* 0x000fe400078e0032 */
[----:B------:R-:W-:Y:S02]  /*a650*/  IMAD.MOV.U32 R50, RZ, RZ, R52 ;  /* 0x000000ffff327224 */ /* 0x000fe400078e0034 */
[----:B------:R-:W-:-:S02]  /*a660*/  IMAD.MOV.U32 R52, RZ, RZ, R53 ;  /* 0x000000ffff347224 */ /* 0x000fc400078e0035 */
[----:B------:R-:W-:Y:S02]  /*a670*/  IMAD.MOV.U32 R53, RZ, RZ, R21 ;  /* 0x000000ffff357224 */ /* 0x000fe400078e0015 */
[C---:B------:R-:W-:Y:S01]  /*a680*/  VIADD R21, R46.reuse, 0x7f ;  /* 0x0000007f2e157836 */ /* 0x040fe20000000000 */
[----:B--2---:R1:W-:Y:S04]  /*a690*/  STL [R1+0xff4], R34 ;  /* 0x000ff42201007387 */ /* 0x0043e80000100800 */
[----:B------:R0:W-:Y:S01]  /*a6a0*/  STL.64 [R1+0x150], R38 ;  /* 0x0001502601007387 */ /* 0x0001e20000100a00 */
[----:B------:R-:W-:Y:S01]  /*a6b0*/  ISETP.GT.AND P0, PT, R21, 0x7f, PT ;  /* 0x0000007f1500780c */ /* 0x000fe20003f04270 */
[----:B------:R-:W-:Y:S01]  /*a6c0*/  VIADD R47, R46, 0xffffff80 ;  /* 0xffffff802e2f7836 */ /* 0x000fe20000000000 */
[----:B------:R-:W-:Y:S01]  /*a6d0*/  PRMT R33, RZ, 0x7610, R33 ;  /* 0x00007610ff217816 */ /* 0x000fe20000000021 */
[----:B-1----:R-:W-:-:S03]  /*a6e0*/  IMAD.MOV.U32 R34, RZ, RZ, R5 ;  /* 0x000000ffff227224 */ /* 0x002fc600078e0005 */
[----:B------:R-:W-:Y:S01]  /*a6f0*/  ISETP.GE.U32.AND P5, PT, R47, 0x7fffff01, PT ;  /* 0x7fffff012f00780c */ /* 0x000fe20003fa6070 */
[----:B------:R-:W-:-:S04]  /*a700*/  IMAD R47, R28, 0x6f, RZ ;  /* 0x0000006f1c2f7824 */ /* 0x000fc800078e02ff */
[----:B------:R-:W-:-:S04]  /*a710*/  IMAD.WIDE R40, R47, 0x2, R26 ;  /* 0x000000022f287825 */ /* 0x000fc800078e021a */
[----:B0-----:R-:W-:Y:S01]  /*a720*/  IMAD.WIDE R38, R47, 0x2, R24 ;  /* 0x000000022f267825 */ /* 0x001fe200078e0218 */
[----:B---3--:R0:W-:Y:S02]  /*a730*/  STL [R1+0xffc], R35 ;  /* 0x000ffc2301007387 */ /* 0x0081e40000100800 */
[----:B0-----:R-:W-:Y:S02]  /*a740*/  LOP3.LUT R35, R7, 0x7f, RZ, 0xc0, !PT ;  /* 0x0000007f07237812 */ /* 0x001fe400078ec0ff */
[----:B------:R0:W-:Y:S02]  /*a750*/  STL.64 [R1+0x148], R36 ;  /* 0x0001482401007387 */ /* 0x0001e40000100a00 */
[----:B------:R-:W-:Y:S01]  /*a760*/  ISETP.LT.AND P0, PT, R35, R46, P0 ;  /* 0x0000002e2300720c */ /* 0x000fe20000701270 */
[----:B------:R-:W-:Y:S01]  /*a770*/  IMAD R46, R28, 0x67, RZ ;  /* 0x000000671c2e7824 */ /* 0x000fe200078e02ff */
[----:B----4-:R1:W-:Y:S01]  /*a780*/  STL [R1+0x1004], R32 ;  /* 0x0010042001007387 */ /* 0x0103e20000100800 */
[----:B0-----:R-:W-:-:S02]  /*a790*/  IMAD.MOV.U32 R37, RZ, RZ, R6 ;  /* 0x000000ffff257224 */ /* 0x001fc400078e0006 */
[----:B------:R-:W-:-:S04]  /*a7a0*/  IMAD.WIDE R6, R46, 0x2, R26 ;  /* 0x000000022e067825 */ /* 0x000fc800078e021a */
[----:B-1----:R-:W-:Y:S01]  /*a7b0*/  IMAD.MOV.U32 R32, RZ, RZ, R4 ;  /* 0x000000ffff207224 */ /* 0x002fe200078e0004 */
[----:B------:R-:W2:Y:S01]  /*a7c0*/  @!P1 LDG.E.U16 R33, desc[UR20][R6.64] ;  /* 0x0000001406219981 */ /* 0x000ea2000c1e1500 */
[----:B------:R-:W-:-:S03]  /*a7d0*/  IMAD.WIDE R4, R46, 0x2, R24 ;  /* 0x000000022e047825 */ /* 0x000fc600078e0218 */
[----:B------:R-:W-:Y:S01]  /*a7e0*/  STL.64 [R1+0x28], R6 ;  /* 0x0000280601007387 */ /* 0x000fe20000100a00 */
[----:B------:R-:W-:Y:S02]  /*a7f0*/  IMAD.MOV.U32 R46, RZ, RZ, R4 ;  /* 0x000000ffff2e7224 */ /* 0x000fe400078e0004 */
[----:B------:R-:W-:Y:S01]  /*a800*/  IMAD.MOV.U32 R47, RZ, RZ, R5 ;  /* 0x000000ffff2f7224 */ /* 0x000fe200078e0005 */
[----:B------:R0:W-:Y:S04]  /*a810*/  STL.64 [R1+0x20], R4 ;  /* 0x0000200401007387 */ /* 0x0001e80000100a00 */
[----:B0-----:R-:W3:Y:S04]  /*a820*/  LDL.LU.64 R4, [R1+0x1048] ;  /* 0x0010480001047983 */ /* 0x001ee80000300a00 */
[----:B------:R-:W4:Y:S01]  /*a830*/  LDL.LU.64 R6, [R1+0x1040] ;  /* 0x0010400001067983 */ /* 0x000f220000300a00 */
[----:B------:R-:W-:-:S02]  /*a840*/  PRMT R2, RZ, 0x7610, R2 ;  /* 0x00007610ff027816 */ /* 0x000fc40000000002 */
[----:B------:R-:W-:Y:S01]  /*a850*/  PRMT R31, RZ, 0x7610, R31 ;  /* 0x00007610ff1f7816 */ /* 0x000fe2000000001f */
[----:B------:R-:W-:Y:S01]  /*a860*/  STL.64 [R1+0x18], R40 ;  /* 0x0000182801007387 */ /* 0x000fe20000100a00 */
[----:B------:R-:W-:-:S03]  /*a870*/  PRMT R30, RZ, 0x7610, R30 ;  /* 0x00007610ff1e7816 */ /* 0x000fc6000000001e */
[----:B------:R0:W-:Y:S01]  /*a880*/  STL.64 [R1+0x10], R38 ;  /* 0x0000102601007387 */ /* 0x0001e20000100a00 */
[----:B------:R-:W-:-:S03]  /*a890*/  IMAD R48, R28, 0x77, RZ ;  /* 0x000000771c307824 */ /* 0x000fc600078e02ff */
[----:B------:R0:W2:Y:S01]  /*a8a0*/  @!P3 LDG.E.U16 R2, desc[UR20][R38.64] ;  /* 0x000000142602b981 */ /* 0x0000a2000c1e1500 */
[----:B------:R-:W-:Y:S02]  /*a8b0*/  IMAD R28, R28, 0x7f, RZ ;  /* 0x0000007f1c1c7824 */ /* 0x000fe400078e02ff */
[----:B------:R-:W-:Y:S01]  /*a8c0*/  IMAD R29, R35, R29, RZ ;  /* 0x0000001d231d7224 */ /* 0x000fe200078e02ff */
[----:B------:R1:W2:Y:S01]  /*a8d0*/  @!P3 LDG.E.U16 R31, desc[UR20][R40.64] ;  /* 0x00000014281fb981 */ /* 0x0002a2000c1e1500 */
[----:B------:R-:W-:-:S03]  /*a8e0*/  IMAD.MOV.U32 R43, RZ, RZ, R53 ;  /* 0x000000ffff2b7224 */ /* 0x000fc600078e0035 */
[----:B------:R-:W2:Y:S01]  /*a8f0*/  @!P1 LDG.E.U16 R30, desc[UR20][R46.64] ;  /* 0x000000142e1e9981 */ /* 0x000ea2000c1e1500 */
[----:B0-----:R-:W-:Y:S01]  /*a900*/  IMAD.MOV.U32 R39, RZ, RZ, R44 ;  /* 0x000000ffff277224 */ /* 0x001fe200078e002c */
[----:B------:R-:W-:Y:S01]  /*a910*/  LOP3.LUT R44, R0, 0x60, RZ, 0x3c, !PT ;  /* 0x00000060002c7812 */ /* 0x000fe200078e3cff */
[----:B------:R-:W-:Y:S02]  /*a920*/  IMAD.MOV.U32 R38, RZ, RZ, R51 ;  /* 0x000000ffff267224 */ /* 0x000fe400078e0033 */
[----:B-1----:R-:W-:Y:S02]  /*a930*/  IMAD.MOV.U32 R41, RZ, RZ, R50 ;  /* 0x000000ffff297224 */ /* 0x002fe400078e0032 */
[----:B------:R-:W-:Y:S01]  /*a940*/  IMAD.MOV.U32 R40, RZ, RZ, R52 ;  /* 0x000000ffff287224 */ /* 0x000fe200078e0034 */
[----:B------:R-:W-:Y:S01]  /*a950*/  STS.U16 [R44+UR4+0x8f00], R32 ;  /* 0x008f00202c007988 */ /* 0x000fe20008000404 */
[----:B------:R-:W-:-:S03]  /*a960*/  IMAD.WIDE R50, R28, 0x2, R26 ;  /* 0x000000021c327825 */ /* 0x000fc600078e021a */
[----:B------:R0:W-:Y:S01]  /*a970*/  STS.U16 [R44+UR4+0x1300], R34 ;  /* 0x001300222c007988 */ /* 0x0001e20008000404 */
[----:B------:R-:W-:Y:S01]  /*a980*/  IMAD.WIDE R52, R28, 0x2, R24 ;  /* 0x000000021c347825 */ /* 0x000fe200078e0218 */
[----:B------:R-:W-:-:S04]  /*a990*/  LEA R28, P1, R29, UR14, 0x1 ;  /* 0x0000000e1d1c7c11 */ /* 0x000fc8000f8208ff */
[----:B------:R-:W-:Y:S01]  /*a9a0*/  LEA.HI.X.SX32 R29, R29, UR15, 0x1, P1 ;  /* 0x0000000f1d1d7c11 */ /* 0x000fe200088f0eff */
[----:B0-----:R-:W-:-:S05]  /*a9b0*/  IMAD R34, R37, UR7, RZ ;  /* 0x0000000725227c24 */ /* 0x001fca000f8e02ff */
[----:B------:R-:W-:-:S04]  /*a9c0*/  LEA R32, P1, R34, R28, 0x1 ;  /* 0x0000001c22207211 */ /* 0x000fc800078208ff */
[----:B------:R-:W-:Y:S01]  /*a9d0*/  LEA.HI.X.SX32 R34, R34, R29, 0x1, P1 ;  /* 0x0000001d22227211 */ /* 0x000fe200008f0eff */
[----:B------:R-:W-:Y:S04]  /*a9e0*/  STL [R1+0x864], R32 ;  /* 0x0008642001007387 */ /* 0x000fe80000100800 */
[----:B------:R0:W-:Y:S01]  /*a9f0*/  STL [R1+0x860], R34 ;  /* 0x0008602201007387 */ /* 0x0001e20000100800 */
[----:B------:R-:W-:-:S03]  /*aa00*/  @P0 IMAD.MOV.U32 R35, RZ, RZ, R34 ;  /* 0x000000ffff230224 */ /* 0x000fc600078e0022 */
[----:B------:R-:W-:Y:S04]  /*aa10*/  STS.U16 [R44+UR4+0x9300], R40 ;  /* 0x009300282c007988 */ /* 0x000fe80008000404 */
[----:B------:R1:W-:Y:S01]  /*aa20*/  STS.U16 [R44+UR4+0x1700], R9 ;  /* 0x001700092c007988 */ /* 0x0003e20008000404 */
[----:B0-----:R-:W-:-:S03]  /*aa30*/  @P0 IMAD.MOV.U32 R34, RZ, RZ, R32 ;  /* 0x000000ffff220224 */ /* 0x001fc600078e0020 */
[----:B-1----:R-:W2:Y:S01]  /*aa40*/  LDL.LU R9, [R1+0x103c] ;  /* 0x00103c0001097983 */ /* 0x002ea20000300800 */
[----:B------:R-:W-:-:S03]  /*aa50*/  PRMT R8, RZ, 0x7610, R8 ;  /* 0x00007610ff087816 */ /* 0x000fc60000000008 */
[----:B------:R-:W-:Y:S04]  /*aa60*/  STS.U16 [R44+UR4+0x9700], R42 ;  /* 0x0097002a2c007988 */ /* 0x000fe80008000404 */
[----:B------:R-:W-:Y:S04]  /*aa70*/  STS.U16 [R44+UR4+0x1b00], R10 ;  /* 0x001b000a2c007988 */ /* 0x000fe80008000404 */
[----:B------:R-:W-:Y:S04]  /*aa80*/  STS.U16 [R44+UR4+0x9b00], R45 ;  /* 0x009b002d2c007988 */ /* 0x000fe80008000404 */
[----:B------:R-:W-:Y:S01]  /*aa90*/  STS.U16 [R44+UR4+0x1f00], R11 ;  /* 0x001f000b2c007988 */ /* 0x000fe20008000404 */
[----:B----4-:R-:W-:-:S06]  /*aaa0*/  PRMT R7, RZ, 0x7610, R7 ;  /* 0x00007610ff077816 */ /* 0x010fcc0000000007 */
[----:B------:R0:W4:Y:S02]  /*aab0*/  @P0 LDG.E.U16 R7, desc[UR20][R34.64] ;  /* 0x0000001422070981 */ /* 0x000124000c1e1500 */
[----:B0-----:R-:W-:-:S05]  /*aac0*/  IMAD R34, R41, UR7, RZ ;  /* 0x0000000729227c24 */ /* 0x001fca000f8e02ff */
[----:B------:R-:W-:-:S04]  /*aad0*/  LEA R32, P1, R34, R28, 0x1 ;  /* 0x0000001c22207211 */ /* 0x000fc800078208ff */
[----:B------:R-:W-:Y:S01]  /*aae0*/  LEA.HI.X.SX32 R34, R34, R29, 0x1, P1 ;  /* 0x0000001d22227211 */ /* 0x000fe200008f0eff */
[----:B------:R-:W-:Y:S04]  /*aaf0*/  STL [R1+0x8a4], R32 ;  /* 0x0008a42001007387 */ /* 0x000fe80000100800 */
[----:B------:R0:W-:Y:S01]  /*ab00*/  STL [R1+0x8a0], R34 ;  /* 0x0008a02201007387 */ /* 0x0001e20000100800 */
[----:B------:R-:W-:-:S03]  /*ab10*/  @P0 IMAD.MOV.U32 R35, RZ, RZ, R34 ;  /* 0x000000ffff230224 */ /* 0x000fc600078e0022 */
[----:B------:R-:W3:Y:S04]  /*ab20*/  LDL.LU R41, [R1+0x834] ;  /* 0x0008340001297983 */ /* 0x000ee80000300800 */
[----:B------:R-:W3:Y:S01]  /*ab30*/  LDL.LU R40, [R1+0x744] ;  /* 0x0007440001287983 */ /* 0x000ee20000300800 */
[----:B0-----:R-:W-:-:S03]  /*ab40*/  @P0 IMAD.MOV.U32 R34, RZ, RZ, R32 ;  /* 0x000000ffff220224 */ /* 0x001fc600078e0020 */
[----:B------:R-:W3:Y:S04]  /*ab50*/  LDL.LU R10, [R1+0x1038] ;  /* 0x00103800010a7983 */ /* 0x000ee80000300800 */
[----:B------:R0:W4:Y:S02]  /*ab60*/  @P0 LDG.E.U16 R8, desc[UR20][R34.64] ;  /* 0x0000001422080981 */ /* 0x000124000c1e1500 */
[----:B0-----:R-:W-:Y:S02]  /*ab70*/  IMAD R34, R43, UR7, RZ ;  /* 0x000000072b227c24 */ /* 0x001fe4000f8e02ff */
[----:B------:R-:W4:Y:S03]  /*ab80*/  LDL.LU R43, [R1+0x840] ;  /* 0x00084000012b7983 */ /* 0x000f260000300800 */
[C---:B------:R-:W-:Y:S01]  /*ab90*/  LEA R32, P1, R34.reuse, R28, 0x1 ;  /* 0x0000001c22207211 */ /* 0x040fe200078208ff */
[----:B------:R-:W4:Y:S03]  /*aba0*/  LDL.LU R42, [R1+0x74c] ;  /* 0x00074c00012a7983 */ /* 0x000f260000300800 */
[----:B------:R-:W-:Y:S01]  /*abb0*/  LEA.HI.X.SX32 R34, R34, R29, 0x1, P1 ;  /* 0x0000001d22227211 */ /* 0x000fe200008f0eff */
[----:B------:R-:W-:Y:S04]  /*abc0*/  STL [R1+0x86c], R32 ;  /* 0x00086c2001007387 */ /* 0x000fe80000100800 */
[----:B------:R0:W-:Y:S04]  /*abd0*/  STL [R1+0x868], R34 ;  /* 0x0008682201007387 */ /* 0x0001e80000100800 */
[----:B------:R-:W4:Y:S01]  /*abe0*/  LDL.LU R11, [R1+0x1034] ;  /* 0x00103400010b7983 */ /* 0x000f220000300800 */
[----:B--2---:R-:W-:Y:S01]  /*abf0*/  PRMT R9, RZ, 0x7610, R9 ;  /* 0x00007610ff097816 */ /* 0x004fe20000000009 */
[----:B------:R-:W-:-:S02]  /*ac00*/  @P0 IMAD.MOV.U32 R35, RZ, RZ, R34 ;  /* 0x000000ffff230224 */ /* 0x000fc400078e0022 */
[----:B------:R-:W-:Y:S02]  /*ac10*/  IMAD.MOV.U32 R36, RZ, RZ, R49 ;  /* 0x000000ffff247224 */ /* 0x000fe400078e0031 */
[----:B0-----:R-:W-:-:S05]  /*ac20*/  @P0 IMAD.MOV.U32 R34, RZ, RZ, R32 ;  /* 0x000000ffff220224 */ /* 0x001fca00078e0020 */
[----:B------:R0:W2:Y:S02]  /*ac30*/  @P0 LDG.E.U16 R9, desc[UR20][R34.64] ;  /* 0x0000001422090981 */ /* 0x0000a4000c1e1500 */
[----:B0-----:R-:W-:-:S05]  /*ac40*/  IMAD R34, R36, UR7, RZ ;  /* 0x0000000724227c24 */ /* 0x001fca000f8e02ff */
[----:B------:R-:W-:-:S04]  /*ac50*/  LEA R32, P1, R34, R28, 0x1 ;  /* 0x0000001c22207211 */ /* 0x000fc800078208ff */
[----:B------:R-:W-:Y:S01]  /*ac60*/  LEA.HI.X.SX32 R34, R34, R29, 0x1, P1 ;  /* 0x0000001d22227211 */ /* 0x000fe200008f0eff */
[----:B------:R-:W-:Y:S04]  /*ac70*/  STL [R1+0x8ac], R32 ;  /* 0x0008ac2001007387 */ /* 0x000fe80000100800 */
[----:B------:R0:W-:Y:S01]  /*ac80*/  STL [R1+0x8a8], R34 ;  /* 0x0008a82201007387 */ /* 0x0001e20000100800 */
[----:B------:R-:W-:-:S03]  /*ac90*/  @P0 IMAD.MOV.U32 R35, RZ, RZ, R34 ;  /* 0x000000ffff230224 */ /* 0x000fc600078e0022 */
[----:B------:R-:W-:Y:S04]  /*aca0*/  STS.U16 [R44+UR4+0x9f00], R38 ;  /* 0x009f00262c007988 */ /* 0x000fe80008000404 */
[----:B------:R-:W2:Y:S01]  /*acb0*/  LDL.LU R45, [R1+0x83c] ;  /* 0x00083c00012d7983 */ /* 0x000ea20000300800 */
[----:B0-----:R-:W-:-:S03]  /*acc0*/  @P0 IMAD.MOV.U32 R34, RZ, RZ, R32 ;  /* 0x000000ffff220224 */ /* 0x001fc600078e0020 */
[----:B------:R0:W-:Y:S04]  /*acd0*/  STS.U16 [R44+UR4+0x2300], R12 ;  /* 0x0023000c2c007988 */ /* 0x0001e80008000404 */
[----:B0-----:R-:W2:Y:S01]  /*ace0*/  LDL.LU R12, [R1+0x1030] ;  /* 0x00103000010c7983 */ /* 0x001ea20000300800 */
[----:B---3--:R-:W-:-:S06]  /*acf0*/  PRMT R10, RZ, 0x7610, R10 ;  /* 0x00007610ff0a7816 */ /* 0x008fcc000000000a */
[----:B------:R0:W3:Y:S02]  /*ad00*/  @P0 LDG.E.U16 R10, desc[UR20][R34.64] ;  /* 0x00000014220a0981 */ /* 0x0000e4000c1e1500 */
[----:B0-----:R-:W-:-:S05]  /*ad10*/  IMAD R34, R39, UR7, RZ ;  /* 0x0000000727227c24 */ /* 0x001fca000f8e02ff */
[----:B------:R-:W-:-:S04]  /*ad20*/  LEA R32, P1, R34, R28, 0x1 ;  /* 0x0000001c22207211 */ /* 0x000fc800078208ff */
[----:B------:R-:W-:Y:S01]  /*ad30*/  LEA.HI.X.SX32 R34, R34, R29, 0x1, P1 ;  /* 0x0000001d22227211 */ /* 0x000fe200008f0eff */
[----:B------:R-:W-:Y:S04]  /*ad40*/  STL [R1+0x874], R32 ;  /* 0x0008742001007387 */ /* 0x000fe80000100800 */
[----:B------:R0:W-:Y:S01]  /*ad50*/  STL [R1+0x870], R34 ;  /* 0x0008702201007387 */ /* 0x0001e20000100800 */
[----:B------:R-:W-:Y:S01]  /*ad60*/  @P0 IMAD.MOV.U32 R35, RZ, RZ, R34 ;  /* 0x000000ffff230224 */ /* 0x000fe200078e0022 */
[----:B----4-:R-:W-:Y:S02]  /*ad70*/  PRMT R11, RZ, 0x7610, R11 ;  /* 0x00007610ff0b7816 */ /* 0x010fe4000000000b */
[----:B------:R-:W-:Y:S04]  /*ad80*/  STS.U16 [R44+UR4+0xa300], R40 ;  /* 0x00a300282c007988 */ /* 0x000fe80008000404 */
[----:B------:R-:W4:Y:S01]  /*ad90*/  LDL.LU R39, [R1+0x848] ;  /* 0x0008480001277983 */ /* 0x000f220000300800 */
[----:B0-----:R-:W-:-:S03]  /*ada0*/  @P0 IMAD.MOV.U32 R34, RZ, RZ, R32 ;  /* 0x000000ffff220224 */ /* 0x001fc600078e0020 */
[----:B------:R0:W-:Y:S04]  /*adb0*/  STS.U16 [R44+UR4+0x2700], R13 ;  /* 0x0027000d2c007988 */ /* 0x0001e80008000404 */
[----:B------:R1:W3:Y:S04]  /*adc0*/  @P0 LDG.E.U16 R11, desc[UR20][R34.64] ;  /* 0x00000014220b0981 */ /* 0x0002e8000c1e1500 */
[----:B0-----:R-:W3:Y:S01]  /*add0*/  LDL.LU R13, [R1+0x102c] ;  /* 0x00102c00010d7983 */ /* 0x001ee20000300800 */
[----:B-1----:R-:W-:-:S05]  /*ade0*/  IMAD R34, R41, UR7, RZ ;  /* 0x0000000729227c24 */ /* 0x002fca000f8e02ff */
[----:B------:R-:W-:-:S04]  /*adf0*/  LEA R32, P1, R34, R28, 0x1 ;  /* 0x0000001c22207211 */ /* 0x000fc800078208ff */
[----:B------:R-:W-:Y:S01]  /*ae00*/  LEA.HI.X.SX32 R34, R34, R29, 0x1, P1 ;  /* 0x0000001d22227211 */ /* 0x000fe200008f0eff */
[----:B------:R-:W-:Y:S04]  /*ae10*/  STL [R1+0x8b4], R32 ;  /* 0x0008b42001007387 */ /* 0x000fe80000100800 */
[----:B------:R-:W-:Y:S04]  /*ae20*/  STL [R1+0x8b0], R34 ;  /* 0x0008b02201007387 */ /* 0x000fe80000100800 */
[----:B------:R-:W-:Y:S04]  /*ae30*/  STS.U16 [R44+UR4+0xa700], R42 ;  /* 0x00a7002a2c007988 */ /* 0x000fe80008000404 */
[----:B------:R-:W4:Y:S04]  /*ae40*/  LDL.LU R38, [R1+0x844] ;  /* 0x0008440001267983 */ /* 0x000f280000300800 */
[----:B------:R0:W-:Y:S04]  /*ae50*/  STS.U16 [R44+UR4+0x2b00], R14 ;  /* 0x002b000e2c007988 */ /* 0x0001e80008000404 */
[----:B0-----:R-:W4:Y:S01]  /*ae60*/  LDL.LU R14, [R1+0x1028] ;  /* 0x00102800010e7983 */ /* 0x001f220000300800 */
[----:B--2---:R-:W-:Y:S01]  /*ae70*/  PRMT R12, RZ, 0x7610, R12 ;  /* 0x00007610ff0c7816 */ /* 0x004fe2000000000c */
[----:B------:R-:W-:-:S02]  /*ae80*/  @P0 IMAD.MOV.U32 R35, RZ, RZ, R34 ;  /* 0x000000ffff230224 */ /* 0x000fc400078e0022 */
[----:B------:R-:W-:-:S05]  /*ae90*/  @P0 IMAD.MOV.U32 R34, RZ, RZ, R32 ;  /* 0x000000ffff220224 */ /* 0x000fca00078e0020 */
[----:B------:R0:W2:Y:S02]  /*aea0*/  @P0 LDG.E.U16 R12, desc[UR20][R34.64] ;  /* 0x00000014220c0981 */ /* 0x0000a4000c1e1500 */
[----:B0-----:R-:W-:-:S05]  /*aeb0*/  IMAD R34, R43, UR7, RZ ;  /* 0x000000072b227c24 */ /* 0x001fca000f8e02ff */
[----:B------:R-:W-:-:S04]  /*aec0*/  LEA R32, P1, R34, R28, 0x1 ;  /* 0x0000001c22207211 */ /* 0x000fc800078208ff */
[----:B------:R-:W-:Y:S01]  /*aed0*/  LEA.HI.X.SX32 R34, R34, R29, 0x1, P1 ;  /* 0x0000001d22227211 */ /* 0x000fe200008f0eff */
[----:B------:R-:W-:Y:S04]  /*aee0*/  STL [R1+0x87c], R32 ;  /* 0x00087c2001007387 */ /* 0x000fe80000100800 */
[----:B------:R0:W-:Y:S01]  /*aef0*/  STL [R1+0x878], R34 ;  /* 0x0008782201007387 */ /* 0x0001e20000100800 */
[----:B------:R-:W-:-:S03]  /*af00*/  @P0 IMAD.MOV.U32 R35, RZ, RZ, R34 ;  /* 0x000000ffff230224 */ /* 0x000fc600078e0022 */
[----:B------:R-:W2:Y:S04]  /*af10*/  LDL.LU R41, [R1+0x790] ;  /* 0x0007900001297983 */ /* 0x000ea80000300800 */
[----:B------:R-:W2:Y:S01]  /*af20*/  LDL.LU R40, [R1+0x78c] ;  /* 0x00078c0001287983 */ /* 0x000ea20000300800 */
[----:B0-----:R-:W-:-:S03]  /*af30*/  @P0 IMAD.MOV.U32 R34, RZ, RZ, R32 ;  /* 0x000000ffff220224 */ /* 0x001fc600078e0020 */
[----:B------:R-:W2:Y:S04]  /*af40*/  LDL.LU R43, [R1+0x788] ;  /* 0x00078800012b7983 */ /* 0x000ea80000300800 */
[----:B------:R-:W2:Y:S04]  /*af50*/  LDL.LU R42, [R1+0x85c] ;  /* 0x00085c00012a7983 */ /* 0x000ea80000300800 */
[----:B------:R0:W-:Y:S04]  /*af60*/  STS.U16 [R44+UR4+0xab00], R20 ;  /* 0x00ab00142c007988 */ /* 0x0001e80008000404 */
[----:B------:R1:W-:Y:S04]  /*af70*/  STS.U16 [R44+UR4+0x2f00], R15 ;  /* 0x002f000f2c007988 */ /* 0x0003e80008000404 */
[----:B------:R0:W-:Y:S04]  /*af80*/  STS.U16 [R44+UR4+0xaf00], R22 ;  /* 0x00af00162c007988 */ /* 0x0001e80008000404 */
[----:B------:R0:W-:Y:S04]  /*af90*/  STS.U16 [R44+UR4+0x3300], R16 ;  /* 0x003300102c007988 */ /* 0x0001e80008000404 */
[----:B------:R-:W-:Y:S04]  /*afa0*/  STS.U16 [R44+UR4+0xb300], R23 ;  /* 0x00b300172c007988 */ /* 0x000fe80008000404 */
[----:B------:R-:W-:Y:S01]  /*afb0*/  STS.U16 [R44+UR4+0x3700], R18 ;  /* 0x003700122c007988 */ /* 0x000fe20008000404 */
[----:B---3--:R-:W-:-:S06]  /*afc0*/  PRMT R13, RZ, 0x7610, R13 ;  /* 0x00007610ff0d7816 */ /* 0x008fcc000000000d */
[----:B------:R3:W2:Y:S02]  /*afd0*/  @P0 LDG.E.U16 R13, desc[UR20][R34.64] ;  /* 0x00000014220d0981 */ /* 0x0006a4000c1e1500 */
[----:B---3--:R-:W-:Y:S02]  /*afe0*/  IMAD R34, R45, UR7, RZ ;  /* 0x000000072d227c24 */ /* 0x008fe4000f8e02ff */
[----:B------:R-:W3:Y:S03]  /*aff0*/  LDL.LU R45, [R1+0x858] ;  /* 0x00085800012d7983 */ /* 0x000ee60000300800 */
[C---:B------:R-:W-:Y:S01]  /*b000*/  LEA R32, P1, R34.reuse, R28, 0x1 ;  /* 0x0000001c22207211 */ /* 0x040fe200078208ff */
[----:B0-----:R-:W3:Y:S03]  /*b010*/  LDL.LU R20, [R1+0x1024] ;  /* 0x0010240001147983 */ /* 0x001ee60000300800 */
[----:B------:R-:W-:Y:S01]  /*b020*/  LEA.HI.X.SX32 R34, R34, R29, 0x1, P1 ;  /* 0x0000001d22227211 */ /* 0x000fe200008f0eff */
[----:B-1----:R-:W3:Y:S04]  /*b030*/  LDL.LU R15, [R1+0x1020] ;  /* 0x00102000010f7983 */ /* 0x002ee80000300800 */
[----:B------:R-:W-:Y:S01]  /*b040*/  STL [R1+0x8bc], R32 ;  /* 0x0008bc2001007387 */ /* 0x000fe20000100800 */
[----:B------:R-:W-:-:S03]  /*b050*/  @P0 IMAD.MOV.U32 R35, RZ, RZ, R34 ;  /* 0x000000ffff230224 */ /* 0x000fc600078e0022 */
[----:B------:R0:W-:Y:S04]  /*b060*/  STL [R1+0x8b8], R34 ;  /* 0x0008b82201007387 */ /* 0x0001e80000100800 */
[----:B------:R-:W3:Y:S01]  /*b070*/  LDL.LU R22, [R1+0x101c] ;  /* 0x00101c0001167983 */ /* 0x000ee20000300800 */
[----:B----4-:R-:W-:-:S03]  /*b080*/  PRMT R14, RZ, 0x7610, R14 ;  /* 0x00007610ff0e7816 */ /* 0x010fc6000000000e */
[----:B------:R-:W4:Y:S01]  /*b090*/  LDL.LU R16, [R1+0x1018] ;  /* 0x0010180001107983 */ /* 0x000f220000300800 */
[----:B0-----:R-:W-:-:S05]  /*b0a0*/  @P0 IMAD.MOV.U32 R34, RZ, RZ, R32 ;  /* 0x000000ffff220224 */ /* 0x001fca00078e0020 */
[----:B------:R0:W4:Y:S02]  /*b0b0*/  @P0 LDG.E.U16 R14, desc[UR20][R34.64] ;  /* 0x00000014220e0981 */ /* 0x000124000c1e1500 */
[----:B0-----:R-:W-:-:S05]  /*b0c0*/  IMAD R34, R39, UR7, RZ ;  /* 0x0000000727227c24 */ /* 0x001fca000f8e02ff */
[----:B------:R-:W-:-:S04]  /*b0d0*/  LEA R32, P1, R34, R28, 0x1 ;  /* 0x0000001c22207211 */ /* 0x000fc800078208ff */
[----:B------:R-:W-:Y:S01]  /*b0e0*/  LEA.HI.X.SX32 R34, R34, R29, 0x1, P1 ;  /* 0x0000001d22227211 */ /* 0x000fe200008f0eff */
[----:B------:R-:W-:Y:S04]  /*b0f0*/  STL [R1+0x884], R32 ;  /* 0x0008842001007387 */ /* 0x000fe80000100800 */
[----:B------:R0:W-:Y:S04]  /*b100*/  STL [R1+0x880], R34 ;  /* 0x0008802201007387 */ /* 0x0001e80000100800 */
[----:B------:R-:W4:Y:S04]  /*b110*/  LDL.LU R23, [R1+0x1014] ;  /* 0x0010140001177983 */ /* 0x000f280000300800 */
[----:B------:R-:W4:Y:S01]  /*b120*/  LDL.LU R18, [R1+0x1010] ;  /* 0x0010100001127983 */ /* 0x000f220000300800 */
[----:B------:R-:W-:-:S02]  /*b130*/  @P0 IMAD.MOV.U32 R35, RZ, RZ, R34 ;  /* 0x000000ffff230224 */ /* 0x000fc400078e0022 */
[----:B0-----:R-:W-:Y:S01]  /*b140*/  @P0 IMAD.MOV.U32 R34, RZ, RZ, R32 ;  /* 0x000000ffff220224 */ /* 0x001fe200078e0020 */
[----:B------:R-:W-:Y:S01]  /*b150*/  PRMT R3, RZ, 0x7610, R3 ;  /* 0x00007610ff037816 */ /* 0x000fe20000000003 */
[C---:B------:R-:W-:Y:S01]  /*b160*/  IMAD.WIDE R46, R48.reuse, 0x2, R26 ;  /* 0x00000002302e7825 */ /* 0x040fe200078e021a */
[----:B------:R-:W-:Y:S02]  /*b170*/  PRMT R4, RZ, 0x7610, R4 ;  /* 0x00007610ff047816 */ /* 0x000fe40000000004 */
[----:B------:R-:W-:Y:S01]  /*b180*/  PRMT R5, RZ, 0x7610, R5 ;  /* 0x00007610ff057816 */ /* 0x000fe20000000005 */
[----:B------:R-:W-:Y:S01]  /*b190*/  IMAD.WIDE R48, R48, 0x2, R24 ;  /* 0x0000000230307825 */ /* 0x000fe200078e0218 */
[----:B------:R-:W-:Y:S01]  /*b1a0*/  PRMT R6, RZ, 0x7610, R6 ;  /* 0x00007610ff067816 */ /* 0x000fe20000000006 */
[----:B------:R-:W4:Y:S04]  /*b1b0*/  @!P4 LDG.E.U16 R3, desc[UR20][R46.64] ;  /* 0x000000142e03c981 */ /* 0x000f28000c1e1500 */
[----:B------:R-:W4:Y:S04]  /*b1c0*/  @!P4 LDG.E.U16 R4, desc[UR20][R48.64] ;  /* 0x000000143004c981 */ /* 0x000f28000c1e1500 */
[----:B------:R-:W4:Y:S04]  /*b1d0*/  @!P5 LDG.E.U16 R5, desc[UR20][R50.64] ;  /* 0x000000143205d981 */ /* 0x000f28000c1e1500 */
[----:B------:R-:W4:Y:S04]  /*b1e0*/  @!P5 LDG.E.U16 R6, desc[UR20][R52.64] ;  /* 0x000000143406d981 */ /* 0x000f28000c1e1500 */
[----:B--2---:R-:W-:Y:S04]  /*b1f0*/  STS.U16 [R44+UR4+0xb700], R41 ;  /* 0x00b700292c007988 */ /* 0x004fe80008000404 */
[----:B------:R-:W-:Y:S04]  /*b200*/  STS.U16 [R44+UR4+0x3b00], R40 ;  /* 0x003b00282c007988 */ /* 0x000fe80008000404 */
[----:B------:R-:W-:Y:S04]  /*b210*/  STS.U16 [R44+UR4+0xbb00], R43 ;  /* 0x00bb002b2c007988 */ /* 0x000fe80008000404 */
[----:B------:R-:W-:Y:S01]  /*b220*/  STS.U16 [R44+UR4+0x3f00], R17 ;  /* 0x003f00112c007988 */ /* 0x000fe20008000404 */
[----:B---3--:R-:W-:-:S06]  /*b230*/  PRMT R15, RZ, 0x7610, R15 ;  /* 0x00007610ff0f7816 */ /* 0x008fcc000000000f */
[----:B------:R0:W2:Y:S02]  /*b240*/  @P0 LDG.E.U16 R15, desc[UR20][R34.64] ;  /* 0x00000014220f0981 */ /* 0x0000a4000c1e1500 */
[----:B0-----:R-:W-:-:S05]  /*b250*/  IMAD R34, R38, UR7, RZ ;  /* 0x0000000726227c24 */ /* 0x001fca000f8e02ff */
[----:B------:R-:W-:-:S04]  /*b260*/  LEA R32, P1, R34, R28, 0x1 ;  /* 0x0000001c22207211 */ /* 0x000fc800078208ff */
[----:B------:R-:W-:Y:S01]  /*b270*/  LEA.HI.X.SX32 R34, R34, R29, 0x1, P1 ;  /* 0x0000001d22227211 */ /* 0x000fe200008f0eff */
[----:B------:R-:W-:Y:S01]  /*b280*/  STL [R1+0x8c4], R32 ;  /* 0x0008c42001007387 */ /* 0x000fe20000100800 */
[----:B----4-:R-:W-:-:S03]  /*b290*/  PRMT R16, RZ, 0x7610, R16 ;  /* 0x00007610ff107816 */ /* 0x010fc60000000010 */
[----:B------:R0:W-:Y:S01]  /*b2a0*/  STL [R1+0x8c0], R34 ;  /* 0x0008c02201007387 */ /* 0x0001e20000100800 */
[----:B------:R-:W-:Y:S02]  /*b2b0*/  @P0 IMAD.MOV.U32 R35, RZ, RZ, R34 ;  /* 0x000000ffff230224 */ /* 0x000fe400078e0022 */
[----:B------:R-:W-:Y:S02]  /*b2c0*/  IMAD R36, R22, UR9, RZ ;  /* 0x0000000916247c24 */ /* 0x000fe4000f8e02ff */
[----:B0-----:R-:W-:-:S05]  /*b2d0*/  @P0 IMAD.MOV.U32 R34, RZ, RZ, R32 ;  /* 0x000000ffff220224 */ /* 0x001fca00078e0020 */
[----:B------:R0:W3:Y:S01]  /*b2e0*/  @P0 LDG.E.U16 R16, desc[UR20][R34.64] ;  /* 0x0000001422100981 */ /* 0x0000e2000c1e1500 */
[----:B------:R-:W-:Y:S02]  /*b2f0*/  IMAD R18, R18, UR7, RZ ;  /* 0x0000000712127c24 */ /* 0x000fe4000f8e02ff */
[----:B0-----:R-:W-:-:S03]  /*b300*/  IMAD R35, R42, UR7, RZ ;  /* 0x000000072a237c24 */ /* 0x001fc6000f8e02ff */
[CC--:B------:R-:W-:Y:S01]  /*b310*/  LEA R22, P1, R18.reuse, R28.reuse, 0x1 ;  /* 0x0000001c12167211 */ /* 0x0c0fe200078208ff */
[----:B------:R-:W-:Y:S02]  /*b320*/  IMAD R34, R45, UR7, RZ ;  /* 0x000000072d227c24 */ /* 0x000fe4000f8e02ff */
[----:B------:R-:W-:Y:S01]  /*b330*/  IMAD R37, R23, UR7, RZ ;  /* 0x0000000717257c24 */ /* 0x000fe2000f8e02ff */
[----:B------:R-:W-:Y:S01]  /*b340*/  LEA.HI.X.SX32 R32, R18, R29, 0x1, P1 ;  /* 0x0000001d12207211 */ /* 0x000fe200008f0eff */
[----:B------:R-:W-:Y:S01]  /*b350*/  IMAD R38, R20, UR10, RZ ;  /* 0x0000000a14267c24 */ /* 0x000fe2000f8e02ff */
[-C--:B------:R-:W-:Y:S01]  /*b360*/  LEA R18, P1, R35, R28.reuse, 0x1 ;  /* 0x0000001c23127211 */ /* 0x080fe200078208ff */
[----:B------:R-:W-:Y:S01]  /*b370*/  STL [R1+0x88c], R22 ;  /* 0x00088c1601007387 */ /* 0x000fe20000100800 */
[-C--:B------:R-:W-:Y:S02]  /*b380*/  LEA R20, P3, R34, R28.reuse, 0x1 ;  /* 0x0000001c22147211 */ /* 0x080fe400078608ff */
[-C--:B------:R-:W-:Y:S01]  /*b390*/  LEA R23, P4, R37, R28.reuse, 0x1 ;  /* 0x0000001c25177211 */ /* 0x080fe200078808ff */
[----:B------:R-:W-:Y:S01]  /*b3a0*/  STL [R1+0x888], R32 ;  /* 0x0008882001007387 */ /* 0x000fe20000100800 */
[----:B------:R-:W-:-:S02]  /*b3b0*/  LEA R39, P5, R36, R28, 0x1 ;  /* 0x0000001c24277211 */ /* 0x000fc400078a08ff */
[----:B------:R-:W-:Y:S01]  /*b3c0*/  LEA R41, P6, R38, R28, 0x1 ;  /* 0x0000001c26297211 */ /* 0x000fe200078c08ff */
[----:B------:R-:W-:Y:S01]  /*b3d0*/  STL [R1+0x894], R18 ;  /* 0x0008941201007387 */ /* 0x000fe20000100800 */
[-C--:B------:R-:W-:Y:S02]  /*b3e0*/  LEA.HI.X.SX32 R35, R35, R29.reuse, 0x1, P1 ;  /* 0x0000001d23237211 */ /* 0x080fe400008f0eff */
[-C--:B------:R-:W-:Y:S01]  /*b3f0*/  LEA.HI.X.SX32 R34, R34, R29.reuse, 0x1, P3 ;  /* 0x0000001d22227211 */ /* 0x080fe200018f0eff */
[----:B------:R-:W4:Y:S01]  /*b400*/  LDL.LU R28, [R1+0x79c] ;  /* 0x00079c00011c7983 */ /* 0x000f220000300800 */
[----:B------:R-:W-:-:S03]  /*b410*/  LEA.HI.X.SX32 R37, R37, R29, 0x1, P4 ;  /* 0x0000001d25257211 */ /* 0x000fc600020f0eff */
[----:B------:R-:W-:Y:S04]  /*b420*/  STL [R1+0x89c], R20 ;  /* 0x00089c1401007387 */ /* 0x000fe80000100800 */
[----:B------:R-:W-:Y:S04]  /*b430*/  STL [R1+0x8d0], R23 ;  /* 0x0008d01701007387 */ /* 0x000fe80000100800 */
[----:B------:R-:W-:Y:S04]  /*b440*/  STL [R1+0x8e0], R39 ;  /* 0x0008e02701007387 */ /* 0x000fe80000100800 */
[----:B------:R-:W-:Y:S04]  /*b450*/  STL [R1+0x890], R35 ;  /* 0x0008902301007387 */ /* 0x000fe80000100800 */
[----:B------:R-:W-:Y:S04]  /*b460*/  STL [R1+0x8f0], R41 ;  /* 0x0008f02901007387 */ /* 0x000fe80000100800 */
[----:B------:R-:W-:Y:S04]  /*b470*/  STL [R1+0x898], R34 ;  /* 0x0008982201007387 */ /* 0x000fe80000100800 */
[----:B------:R-:W-:Y:S04]  /*b480*/  STL [R1+0x8c8], R37 ;  /* 0x0008c82501007387 */ /* 0x000fe80000100800 */
[----:B------:R-:W2:Y:S01]  /*b490*/  LDL.LU R17, [R1+0x100c] ;  /* 0x00100c0001117983 */ /* 0x000ea20000300800 */
[----:B------:R-:W-:-:S02]  /*b4a0*/  LEA.HI.X.SX32 R36, R36, R29, 0x1, P5 ;  /* 0x0000001d24247211 */ /* 0x000fc400028f0eff */
[----:B------:R-:W-:Y:S01]  /*b4b0*/  LEA.HI.X.SX32 R38, R38, R29, 0x1, P6 ;  /* 0x0000001d26267211 */ /* 0x000fe200030f0eff */
[----:B------:R0:W-:Y:S01]  /*b4c0*/  STS.U16 [R44+UR4+0xbf00], R19 ;  /* 0x00bf00132c007988 */ /* 0x0001e20008000404 */
[----:B------:R-:W-:-:S03]  /*b4d0*/  LOP3.LUT R29, R0, 0x70, RZ, 0x3c, !PT ;  /* 0x00000070001d7812 */ /* 0x000fc600078e3cff */
[----:B0-----:R-:W3:Y:S04]  /*b4e0*/  LDL.LU R19, [R1+0x1008] ;  /* 0x0010080001137983 */ /* 0x001ee80000300800 */
[----:B------:R-:W-:Y:S04]  /*b4f0*/  STL [R1+0x8d8], R36 ;  /* 0x0008d82401007387 */ /* 0x000fe80000100800 */
[----:B------:R-:W3:Y:S04]  /*b500*/  LDL.LU R40, [R1+0x828] ;  /* 0x0008280001287983 */ /* 0x000ee80000300800 */
[----:B------:R-:W-:Y:S04]  /*b510*/  STL [R1+0x8e8], R38 ;  /* 0x0008e82601007387 */ /* 0x000fe80000100800 */
[----:B------:R-:W3:Y:S04]  /*b520*/  LDL.LU R43, [R1+0x824] ;  /* 0x00082400012b7983 */ /* 0x000ee80000300800 */
[----:B------:R-:W3:Y:S04]  /*b530*/  LDL.LU R42, [R1+0x820] ;  /* 0x00082000012a7983 */ /* 0x000ee80000300800 */
[----:B------:R-:W3:Y:S04]  /*b540*/  LDL.LU R45, [R1+0x81c] ;  /* 0x00081c00012d7983 */ /* 0x000ee80000300800 */
[----:B------:R-:W3:Y:S04]  /*b550*/  LDL.LU R44, [R1+0x818] ;  /* 0x00081800012c7983 */ /* 0x000ee80000300800 */
[----:B----4-:R0:W-:Y:S02]  /*b560*/  STS.U16 [R29+UR4+0x380], R28 ;  /* 0x0003801c1d007988 */ /* 0x0101e40008000404 */
[----:B0-----:R-:W-:-:S02]  /*b570*/  @P0 IMAD.MOV.U32 R28, RZ, RZ, R22 ;  /* 0x000000ffff1c0224 */ /* 0x001fc400078e0016 */
[----:B------:R-:W-:Y:S02]  /*b580*/  @P0 IMAD.MOV.U32 R29, RZ, RZ, R32 ;  /* 0x000000ffff1d0224 */ /* 0x000fe400078e0020 */
[----:B------:R-:W4:Y:S04]  /*b590*/  LDL.LU R32, [R1+0x1004] ;  /* 0x0010040001207983 */ /* 0x000f280000300800 */
[----:B------:R-:W4:Y:S01]  /*b5a0*/  LDL.LU R22, [R1+0x1000] ;  /* 0x0010000001167983 */ /* 0x000f220000300800 */
[----:B--2---:R-:W-:-:S06]  /*b5b0*/  PRMT R17, RZ, 0x7610, R17 ;  /* 0x00007610ff117816 */ /* 0x004fcc0000000011 */
[----:B------:R0:W2:Y:S04]  /*b5c0*/  @P0 LDG.E.U16 R17, desc[UR20][R28.64] ;  /* 0x000000141c110981 */ /* 0x0000a8000c1e1500 */
[----:B------:R-:W2:Y:S01]  /*b5d0*/  LDL.LU R29, [R1+0x7a4] ;  /* 0x0007a400011d7983 */ /* 0x000ea20000300800 */
[----:B0-----:R-:W-:Y:S02]  /*b5e0*/  LOP3.LUT R28, R0, 0x70, RZ, 0x3c, !PT ;  /* 0x00000070001c7812 */ /* 0x001fe400078e3cff */
[----:B---3--:R-:W-:-:S03]  /*b5f0*/  PRMT R19, RZ, 0x7610, R19 ;  /* 0x00007610ff137816 */ /* 0x008fc60000000013 */
[----:B--2---:R0:W-:Y:S02]  /*b600*/  STS.U16 [R28+UR4+0x8380], R29 ;  /* 0x0083801d1c007988 */ /* 0x0041e40008000404 */
[----:B0-----:R-:W-:Y:S02]  /*b610*/  @P0 IMAD.MOV.U32 R28, RZ, RZ, R18 ;  /* 0x000000ffff1c0224 */ /* 0x001fe400078e0012 */
[----:B------:R-:W-:Y:S02]  /*b620*/  @P0 IMAD.MOV.U32 R29, RZ, RZ, R35 ;  /* 0x000000ffff1d0224 */ /* 0x000fe400078e0023 */
[----:B------:R-:W2:Y:S04]  /*b630*/  LDL.LU R35, [R1+0xffc] ;  /* 0x000ffc0001237983 */ /* 0x000ea80000300800 */
[----:B------:R-:W3:Y:S04]  /*b640*/  LDL.LU R18, [R1+0xff8] ;  /* 0x000ff80001127983 */ /* 0x000ee80000300800 */
[----:B------:R0:W2:Y:S04]  /*b650*/  @P0 LDG.E.U16 R19, desc[UR20][R28.64] ;  /* 0x000000141c130981 */ /* 0x0000a8000c1e1500 */
[----:B------:R-:W2:Y:S01]  /*b660*/  LDL.LU R29, [R1+0x7ac] ;  /* 0x0007ac00011d7983 */ /* 0x000ea20000300800 */
[----:B0-----:R-:W-:-:S02]  /*b670*/  LOP3.LUT R28, R0, 0x70, RZ, 0x3c, !PT ;  /* 0x00000070001c7812 */ /* 0x001fc400078e3cff */
[----:B----4-:R-:W-:-:S03]  /*b680*/  PRMT R22, RZ, 0x7610, R22 ;  /* 0x00007610ff167816 */ /* 0x010fc60000000016 */
[----:B--2---:R0:W-:Y:S02]  /*b690*/  STS.U16 [R28+UR4+0x780], R29 ;  /* 0x0007801d1c007988 */ /* 0x0041e40008000404 */
[----:B0-----:R-:W-:Y:S02]  /*b6a0*/  @P0 IMAD.MOV.U32 R28, RZ, RZ, R20 ;  /* 0x000000ffff1c0224 */ /* 0x001fe400078e0014 */
[----:B------:R-:W-:Y:S02]  /*b6b0*/  @P0 IMAD.MOV.U32 R29, RZ, RZ, R34 ;  /* 0x000000ffff1d0224 */ /* 0x000fe400078e0022 */
[----:B------:R-:W2:Y:S04]  /*b6c0*/  LDL.LU R34, [R1+0xff4] ;  /* 0x000ff40001227983 */ /* 0x000ea80000300800 */
[----:B------:R-:W4:Y:S04]  /*b6d0*/  LDL.LU R20, [R1+0xff0] ;  /* 0x000ff00001147983 */ /* 0x000f280000300800 */
[----:B------:R0:W2:Y:S04]  /*b6e0*/  @P0 LDG.E.U16 R22, desc[UR20][R28.64] ;  /* 0x000000141c160981 */ /* 0x0000a8000c1e1500 */
[----:B------:R-:W2:Y:S01]  /*b6f0*/  LDL.LU R29, [R1+0x7b4] ;  /* 0x0007b400011d7983 */ /* 0x000ea20000300800 */
[----:B0-----:R-:W-:-:S02]  /*b700*/  LOP3.LUT R28, R0, 0x70, RZ, 0x3c, !PT ;  /* 0x00000070001c7812 */ /* 0x001fc400078e3cff */
        /* <DEDUP_REMOVED lines=23> */
[----:B------:R0:W3:Y:S04]  /*b880*/  @P0 LDG.E.U16 R23, desc[UR20][R28.64] ;  /* 0x000000141c170981 */ /* 0x0000e8000c1e1500 */
[----:B------:R-:W2:Y:S01]  /*b890*/  LDL.LU R41, [R1+0xfd8] ;  /* 0x000fd80001297983 */ /* 0x000ea20000300800 */
[----:B0-----:R-:W-:-:S03]  /*b8a0*/  LOP3.LUT R28, R0, 0x70, RZ, 0x3c, !PT ;  /* 0x00000070001c7812 */ /* 0x001fc600078e3cff */
[----:B------:R-:W2:Y:S04]  /*b8b0*/  LDL R29, [R1+0xbbc] ;  /* 0x000bbc00011d7983 */ /* 0x000ea80000100800 */
[----:B------:R0:W-:Y:S04]  /*b8c0*/  STS.U16 [R28+UR4+0xf80], R40 ;  /* 0x000f80281c007988 */ /* 0x0001e80008000404 */
[----:B------:R1:W-:Y:S04]  /*b8d0*/  STS.U16 [R28+UR4+0x8f80], R43 ;  /* 0x008f802b1c007988 */ /* 0x0003e80008000404 */
[----:B------:R4:W-:Y:S04]  /*b8e0*/  STS.U16 [R28+UR4+0x1380], R42 ;  /* 0x0013802a1c007988 */ /* 0x0009e80008000404 */
[----:B0-----:R-:W2:Y:S04]  /*b8f0*/  LDL.LU R40, [R1+0xfd4] ;  /* 0x000fd40001287983 */ /* 0x001ea80000300800 */
[----:B-1----:R-:W2:Y:S04]  /*b900*/  LDL.LU R43, [R1+0xfd0] ;  /* 0x000fd000012b7983 */ /* 0x002ea80000300800 */
[----:B----4-:R-:W4:Y:S04]  /*b910*/  LDL.LU R42, [R1+0xfcc] ;  /* 0x000fcc00012a7983 */ /* 0x010f280000300800 */
[----:B------:R0:W-:Y:S04]  /*b920*/  STS.U16 [R28+UR4+0x9380], R45 ;  /* 0x0093802d1c007988 */ /* 0x0001e80008000404 */
[----:B------:R1:W-:Y:S04]  /*b930*/  STS.U16 [R28+UR4+0x1780], R44 ;  /* 0x0017802c1c007988 */ /* 0x0003e80008000404 */
[----:B0-----:R-:W2:Y:S04]  /*b940*/  LDL.LU R45, [R1+0xfc8] ;  /* 0x000fc800012d7983 */ /* 0x001ea80000300800 */
[----:B-1----:R-:W2:Y:S04]  /*b950*/  LDL.LU R44, [R1+0xfc4] ;  /* 0x000fc400012c7983 */ /* 0x002ea80000300800 */
[----:B--2---:R0:W-:Y:S04]  /*b960*/  STS.U16 [R28+UR4+0x9780], R44 ;  /* 0x0097802c1c007988 */ /* 0x0041e80008000404 */
[----:B------:R1:W-:Y:S04]  /*b970*/  STS.U16 [R28+UR4+0x1b80], R45 ;  /* 0x001b802d1c007988 */ /* 0x0003e80008000404 */
[----:B----4-:R2:W-:Y:S04]  /*b980*/  STS.U16 [R28+UR4+0x9b80], R42 ;  /* 0x009b802a1c007988 */ /* 0x0105e80008000404 */
[----:B------:R4:W-:Y:S04]  /*b990*/  STS.U16 [R28+UR4+0x1f80], R43 ;  /* 0x001f802b1c007988 */ /* 0x0009e80008000404 */
[----:B------:R0:W-:Y:S04]  /*b9a0*/  STS.U16 [R28+UR4+0x9f80], R40 ;  /* 0x009f80281c007988 */ /* 0x0001e80008000404 */
[----:B------:R0:W-:Y:S04]  /*b9b0*/  STS.U16 [R28+UR4+0x2380], R41 ;  /* 0x002380291c007988 */ /* 0x0001e80008000404 */
[----:B------:R0:W-:Y:S04]  /*b9c0*/  STS.U16 [R28+UR4+0xa380], R38 ;  /* 0x00a380261c007988 */ /* 0x0001e80008000404 */
[----:B------:R0:W-:Y:S04]  /*b9d0*/  STS.U16 [R28+UR4+0x2780], R39 ;  /* 0x002780271c007988 */ /* 0x0001e80008000404 */
[----:B------:R0:W-:Y:S04]  /*b9e0*/  STS.U16 [R28+UR4+0xa780], R36 ;  /* 0x00a780241c007988 */ /* 0x0001e80008000404 */
[----:B------:R0:W-:Y:S04]  /*b9f0*/  STS.U16 [R28+UR4+0x2b80], R37 ;  /* 0x002b80251c007988 */ /* 0x0001e80008000404 */
[----:B------:R1:W-:Y:S04]  /*ba00*/  STS.U16 [R28+UR4+0xab80], R34 ;  /* 0x00ab80221c007988 */ /* 0x0003e80008000404 */
[----:B------:R-:W-:Y:S04]  /*ba10*/  STS.U16 [R28+UR4+0x2f80], R35 ;  /* 0x002f80231c007988 */ /* 0x000fe80008000404 */
[----:B0-----:R0:W5:Y:S04]  /*ba20*/  LDL.LU R44, [R1+0xfc0] ;  /* 0x000fc000012c7983 */ /* 0x0011680000300800 */
[----:B------:R-:W-:Y:S04]  /*ba30*/  STS.U16 [R28+UR4+0xaf80], R32 ;  /* 0x00af80201c007988 */ /* 0x000fe80008000404 */
[----:B-1----:R0:W5:Y:S04]  /*ba40*/  LDL.LU R45, [R1+0xfbc] ;  /* 0x000fbc00012d7983 */ /* 0x0021680000300800 */
[----:B------:R-:W-:Y:S04]  /*ba50*/  STS.U16 [R28+UR4+0x3380], R33 ;  /* 0x003380211c007988 */ /* 0x000fe80008000404 */
[----:B--2---:R0:W5:Y:S04]  /*ba60*/  LDL.LU R42, [R1+0xfb8] ;  /* 0x000fb800012a7983 */ /* 0x0041680000300800 */
[----:B------:R-:W-:Y:S04]  /*ba70*/  STS.U16 [R28+UR4+0xb380], R30 ;  /* 0x00b3801e1c007988 */ /* 0x000fe80008000404 */
[----:B----4-:R0:W5:Y:S04]  /*ba80*/  LDL.LU R43, [R1+0xfb4] ;  /* 0x000fb400012b7983 */ /* 0x0101680000300800 */
[----:B------:R-:W-:Y:S04]  /*ba90*/  STS.U16 [R28+UR4+0x3780], R31 ;  /* 0x0037801f1c007988 */ /* 0x000fe80008000404 */
[----:B------:R0:W5:Y:S04]  /*baa0*/  LDL.LU R40, [R1+0xfb0] ;  /* 0x000fb00001287983 */ /* 0x0001680000300800 */
        /* <DEDUP_REMOVED lines=8> */
[----:B------:R1:W-:Y:S04]  /*bb30*/  STS.U16 [R28+UR4+0xbf80], R6 ;  /* 0x00bf80061c007988 */ /* 0x0003e80008000404 */
[----:B------:R0:W5:Y:S04]  /*bb40*/  LDL.LU R37, [R1+0xf9c] ;  /* 0x000f9c0001257983 */ /* 0x0001680000300800 */
[----:B------:R0:W5:Y:S01]  /*bb50*/  LDL.LU R34, [R1+0xf98] ;  /* 0x000f980001227983 */ /* 0x0001620000300800 */
[----:B-1----:R-:W-:-:S03]  /*bb60*/  LOP3.LUT R28, R29, 0x10, RZ, 0x3c, !PT ;  /* 0x000000101d1c7812 */ /* 0x002fc600078e3cff */
[----:B------:R0:W5:Y:S04]  /*bb70*/  LDL.LU R35, [R1+0xf94] ;  /* 0x000f940001237983 */ /* 0x0001680000300800 */
[----:B------:R0:W5:Y:S04]  /*bb80*/  LDL.LU R32, [R1+0xf90] ;  /* 0x000f900001207983 */ /* 0x0001680000300800 */
[----:B------:R-:W-:Y:S04]  /*bb90*/  STS.U16 [R29+UR4+0x20000], R7 ;  /* 0x020000071d007988 */ /* 0x000fe80008000404 */
[----:B------:R0:W5:Y:S04]  /*bba0*/  LDL.LU R33, [R1+0xf8c] ;  /* 0x000f8c0001217983 */ /* 0x0001680000300800 */
[----:B------:R-:W-:Y:S04]  /*bbb0*/  STS.U16 [R29+UR4+0x20400], R8 ;  /* 0x020400081d007988 */ /* 0x000fe80008000404 */
[----:B------:R0:W5:Y:S04]  /*bbc0*/  LDL.LU R30, [R1+0xf88] ;  /* 0x000f8800011e7983 */ /* 0x0001680000300800 */
[----:B------:R-:W-:Y:S04]  /*bbd0*/  STS.U16 [R28+UR4+0x20080], R9 ;  /* 0x020080091c007988 */ /* 0x000fe80008000404 */
[----:B------:R1:W-:Y:S04]  /*bbe0*/  STS.U16 [R28+UR4+0x20480], R10 ;  /* 0x0204800a1c007988 */ /* 0x0003e80008000404 */
[----:B------:R0:W5:Y:S04]  /*bbf0*/  LDL.LU R31, [R1+0xf84] ;  /* 0x000f8400011f7983 */ /* 0x0001680000300800 */
[----:B------:R0:W5:Y:S01]  /*bc00*/  LDL.LU R2, [R1+0xf80] ;  /* 0x000f800001027983 */ /* 0x0001620000300800 */
[----:B-1----:R-:W-:-:S03]  /*bc10*/  LOP3.LUT R28, R29, 0x20, RZ, 0x3c, !PT ;  /* 0x000000201d1c7812 */ /* 0x002fc600078e3cff */
[----:B------:R0:W5:Y:S04]  /*bc20*/  LDL.LU R3, [R1+0xf7c] ;  /* 0x000f7c0001037983 */ /* 0x0001680000300800 */
[----:B------:R0:W5:Y:S04]  /*bc30*/  LDL.LU R4, [R1+0xf78] ;  /* 0x000f780001047983 */ /* 0x0001680000300800 */
[----:B------:R0:W5:Y:S04]  /*bc40*/  LDL.LU R5, [R1+0xf74] ;  /* 0x000f740001057983 */ /* 0x0001680000300800 */
        /* <DEDUP_REMOVED lines=10> */
[----:B------:R1:W-:Y:S04]  /*bcf0*/  STS.U16 [R28+UR4+0x20180], R13 ;  /* 0x0201800d1c007988 */ /* 0x0003e80008000404 */
[----:B------:R2:W-:Y:S04]  /*bd00*/  STS.U16 [R28+UR4+0x20580], R14 ;  /* 0x0205800e1c007988 */ /* 0x0005e80008000404 */
[----:B-1----:R0:W5:Y:S04]  /*bd10*/  LDL.LU R13, [R1+0xf54] ;  /* 0x000f5400010d7983 */ /* 0x0021680000300800 */
[----:B--2---:R0:W5:Y:S04]  /*bd20*/  LDL.LU R14, [R1+0xf50] ;  /* 0x000f5000010e7983 */ /* 0x0041680000300800 */
[----:B------:R-:W2:Y:S01]  /*bd30*/  LDL R28, [R1+0xbbc] ;  /* 0x000bbc00011c7983 */ /* 0x000ea20000100800 */
[----:B------:R-:W1:Y:S01]  /*bd40*/  S2R R29, SR_TID.X ;  /* 0x00000000001d7919 */ /* 0x000e620000002100 */
[----:B--2---:R-:W-:-:S05]  /*bd50*/  LOP3.LUT R28, R28, 0x40, RZ, 0x3c, !PT ;  /* 0x000000401c1c7812 */ /* 0x004fca00078e3cff */
[----:B------:R2:W-:Y:S04]  /*bd60*/  STS.U16 [R28+UR4+0x20200], R15 ;  /* 0x0202000f1c007988 */ /* 0x0005e80008000404 */
[----:B------:R4:W-:Y:S04]  /*bd70*/  STS.U16 [R28+UR4+0x20600], R16 ;  /* 0x020600101c007988 */ /* 0x0009e80008000404 */
[----:B--2---:R0:W5:Y:S04]  /*bd80*/  LDL.LU R15, [R1+0xf4c] ;  /* 0x000f4c00010f7983 */ /* 0x0041680000300800 */
[----:B----4-:R0:W5:Y:S04]  /*bd90*/  LDL.LU R16, [R1+0xf48] ;  /* 0x000f480001107983 */ /* 0x0101680000300800 */
[----:B------:R-:W2:Y:S01]  /*bda0*/  LDL R28, [R1+0xbbc] ;  /* 0x000bbc00011c7983 */ /* 0x000ea20000100800 */
[----:B-1----:R-:W-:-:S04]  /*bdb0*/  SHF.R.U32.HI R29, RZ, 0x5, R29 ;  /* 0x00000005ff1d7819 */ /* 0x002fc8000001161d */
[----:B------:R-:W-:Y:S02]  /*bdc0*/  ISETP.NE.U32.AND P0, PT, R29, RZ, PT ;  /* 0x000000ff1d00720c */ /* 0x000fe40003f05070 */
[----:B------:R-:W-:Y:S02]  /*bdd0*/  SHF.R.S32.HI R29, RZ, 0x1f, R21 ;  /* 0x0000001fff1d7819 */ /* 0x000fe40000011415 */
[----:B------:R-:W-:Y:S02]  /*bde0*/  ISETP.LT.OR P1, PT, R21, 0x80, P0 ;  /* 0x000000801500780c */ /* 0x000fe40000721670 */
[----:B------:R-:W-:Y:S02]  /*bdf0*/  LEA.HI R21, R29, R21, RZ, 0x7 ;  /* 0x000000151d157211 */ /* 0x000fe400078f38ff */
[----:B------:R-:W4:Y:S01]  /*be00*/  LDL R29, [R1+0xbbc] ;  /* 0x000bbc00011d7983 */ /* 0x000f220000100800 */
[----:B--2---:R-:W-:-:S05]  /*be10*/  LOP3.LUT R28, R28, 0x50, RZ, 0x3c, !PT ;  /* 0x000000501c1c7812 */ /* 0x004fca00078e3cff */
[----:B------:R1:W-:Y:S04]  /*be20*/  STS.U16 [R28+UR4+0x20280], R17 ;  /* 0x020280111c007988 */ /* 0x0003e80008000404 */
[----:B------:R2:W-:Y:S04]  /*be30*/  STS.U16 [R28+UR4+0x20680], R18 ;  /* 0x020680121c007988 */ /* 0x0005e80008000404 */
[----:B-1----:R0:W5:Y:S04]  /*be40*/  LDL.LU R17, [R1+0xf44] ;  /* 0x000f440001117983 */ /* 0x0021680000300800 */
[----:B--2---:R0:W5:Y:S04]  /*be50*/  LDL.LU R18, [R1+0xf40] ;  /* 0x000f400001127983 */ /* 0x0041680000300800 */
[----:B------:R-:W2:Y:S01]  /*be60*/  LDL R28, [R1+0xbbc] ;  /* 0x000bbc00011c7983 */ /* 0x000ea20000100800 */
[----:B----4-:R-:W-:-:S05]  /*be70*/  LOP3.LUT R29, R29, 0x60, RZ, 0x3c, !PT ;  /* 0x000000601d1d7812 */ /* 0x010fca00078e3cff */
[----:B------:R1:W-:Y:S04]  /*be80*/  STS.U16 [R29+UR4+0x20300], R19 ;  /* 0x020300131d007988 */ /* 0x0003e80008000404 */
[----:B------:R4:W-:Y:S04]  /*be90*/  STS.U16 [R29+UR4+0x20700], R20 ;  /* 0x020700141d007988 */ /* 0x0009e80008000404 */
[----:B-1----:R0:W5:Y:S04]  /*bea0*/  LDL.LU R19, [R1+0xf3c] ;  /* 0x000f3c0001137983 */ /* 0x0021680000300800 */
[----:B----4-:R0:W5:Y:S01]  /*beb0*/  LDL.LU R20, [R1+0xf38] ;  /* 0x000f380001147983 */ /* 0x0101620000300800 */
[----:B------:R-:W-:-:S03]  /*bec0*/  SHF.R.S32.HI R29, RZ, 0x7, R21 ;  /* 0x00000007ff1d7819 */ /* 0x000fc60000011415 */
[----:B------:R0:W5:Y:S01]  /*bed0*/  LDL.LU R21, [R1+0xf34] ;  /* 0x000f340001157983 */ /* 0x0001620000300800 */
[----:B--2---:R-:W-:-:S05]  /*bee0*/  LOP3.LUT R28, R28, 0x70, RZ, 0x3c, !PT ;  /* 0x000000701c1c7812 */ /* 0x004fca00078e3cff */
[----:B------:R1:W-:Y:S04]  /*bef0*/  STS.U16 [R28+UR4+0x20380], R22 ;  /* 0x020380161c007988 */ /* 0x0003e80008000404 */
[----:B---3--:R2:W-:Y:S01]  /*bf00*/  STS.U16 [R28+UR4+0x20780], R23 ;  /* 0x020780171c007988 */ /* 0x0085e20008000404 */
[----:B------:R3:W-:Y:S06]  /*bf10*/  MEMBAR.ALL.CTA ;  /* 0x0000000000007992 */ /* 0x0007ec0000008000 */
[----:B---3--:R-:W3:Y:S04]  /*bf20*/  FENCE.VIEW.ASYNC.S ;  /* 0x00000000000073c6 */ /* 0x008ee80000000000 */
[----:B-1----:R0:W5:Y:S04]  /*bf30*/  LDL.LU R22, [R1+0xf30] ;  /* 0x000f300001167983 */ /* 0x0021680000300800 */
[----:B--2---:R0:W5:Y:S01]  /*bf40*/  LDL.LU R23, [R1+0xf2c] ;  /* 0x000f2c0001177983 */ /* 0x0041620000300800 */
[----:B------:R-:W-:-:S02]  /*bf50*/  UIADD3 UR7, UPT, UPT, UR4, 0x10000, URZ ;  /* 0x0001000004077890 */ /* 0x000fc4000fffe0ff */
[----:B------:R-:W-:Y:S02]  /*bf60*/  UIADD3 UR9, UPT, UPT, UR4, 0x21000, URZ ;  /* 0x0002100004097890 */ /* 0x000fe4000fffe0ff */
[----:B------:R-:W-:Y:S02]  /*bf70*/  USHF.R.U32.HI UR7, URZ, 0x4, UR7 ;  /* 0x00000004ff077899 */ /* 0x000fe40008011607 */
[----:B------:R-:W-:Y:S01]  /*bf80*/  USHF.R.U32.HI UR9, URZ, 0x4, UR9 ;  /* 0x00000004ff097899 */ /* 0x000fe20008011609 */
[----:B------:R-:W-:Y:S01]  /*bf90*/  VIMNMX R29, PT, PT, R29, 0x1, !PT ;  /* 0x000000011d1d7848 */ /* 0x000fe20007fe0100 */
[----:B------:R-:W-:Y:S02]  /*bfa0*/  USGXT.U32 UR7, UR7, 0xe ;  /* 0x0000000e0707789a */ /* 0x000fe40008000000 */
[----:B------:R-:W-:Y:S02]  /*bfb0*/  USGXT.U32 UR10, UR9, 0xe ;  /* 0x0000000e090a789a */ /* 0x000fe40008000000 */
[----:B------:R-:W-:-:S02]  /*bfc0*/  UIADD3 UR12, UP1, UPT, UR7, 0x4000080, URZ ;  /* 0x04000080070c7890 */ /* 0x000fc4000ff3e0ff */
[----:B------:R-:W-:Y:S01]  /*bfd0*/  UIADD3 UR14, UP2, UPT, UR10, 0x2, URZ ;  /* 0x000000020a0e7890 */ /* 0x000fe2000ff5e0ff */
[----:B------:R-:W-:Y:S01]  /*bfe0*/  VIADD R28, R29, 0xffffffff ;  /* 0xffffffff1d1c7836 */ /* 0x000fe20000000000 */
[----:B------:R-:W-:Y:S01]  /*bff0*/  UMOV UR13, URZ ;  /* 0x000000ff000d7c82 */ /* 0x000fe20008000000 */
[----:B------:R-:W-:Y:S01]  /*c000*/  UMOV UR15, URZ ;  /* 0x000000ff000f7c82 */ /* 0x000fe20008000000 */
[----:B------:R-:W-:Y:S02]  /*c010*/  UIADD3.X UR13, UPT, UPT, UR13, 0x40004040, URZ, UP1, !UPT ;  /* 0x400040400d0d7890 */ /* 0x000fe40008ffe4ff */
[----:B------:R-:W-:Y:S01]  /*c020*/  UIADD3.X UR15, UPT, UPT, UR15, 0x40004040, URZ, UP2, !UPT ;  /* 0x400040400f0f7890 */ /* 0x000fe200097fe4ff */
[----:B---3--:R-:W-:Y:S01]  /*c030*/  BAR.SYNC.DEFER_BLOCKING 0x0 ;  /* 0x0000000000007b1d */ /* 0x008fe20000010000 */
[----:B------:R-:W-:-:S05]  /*c040*/  ISETP.NE.U32.AND P3, PT, R28, RZ, PT ;  /* 0x000000ff1c00720c */ /* 0x000fca0003f65070 */
[----:B0-----:R-:W-:Y:S08]  /*c050*/  @P1 BRA `(.L_x_6) ;  /* 0x00000004007c1947 */ /* 0x001ff00003800000 */
[----:B------:R-:W-:Y:S02]  /*c060*/  USHF.R.U32.HI UR58, URZ, 0x4, UR4 ;  /* 0x00000004ff3a7899 */ /* 0x000fe40008011604 */
[----:B------:R-:W-:Y:S02]  /*c070*/  UIADD3 UR11, UPT, UPT, UR4, 0x20000, URZ ;  /* 0x00020000040b7890 */ /* 0x000fe4000fffe0ff */
[----:B------:R-:W-:Y:S02]  /*c080*/  USGXT.U32 UR58, UR58, 0xe ;  /* 0x0000000e3a3a789a */ /* 0x000fe40008000000 */
[----:B------:R-:W-:Y:S02]  /*c090*/  USHF.R.U32.HI UR11, URZ, 0x4, UR11 ;  /* 0x00000004ff0b7899 */ /* 0x000fe4000801160b */
[----:B------:R-:W-:Y:S02]  /*c0a0*/  UIADD3 UR28, UP1, UPT, UR58, 0x4000080, URZ ;  /* 0x040000803a1c7890 */ /* 0x000fe4000ff3e0ff */
[----:B------:R-:W-:Y:S01]  /*c0b0*/  USGXT.U32 UR16, UR11, 0xe ;  /* 0x0000000e0b10789a */ /* 0x000fe20008000000 */
[----:B------:R-:W-:Y:S01]  /*c0c0*/  UMOV UR9, URZ ;  /* 0x000000ff00097c82 */ /* 0x000fe20008000000 */
[----:B------:R-:W-:Y:S01]  /*c0d0*/  UMOV UR56, UR8 ;  /* 0x0000000800387c82 */ /* 0x000fe20008000000 */
[----:B------:R-:W-:-:S02]  /*c0e0*/  UIADD3.X UR29, UPT, UPT, UR9, 0x40004040, URZ, UP1, !UPT ;  /* 0x40004040091d7890 */ /* 0x000fc40008ffe4ff */
[----:B------:R-:W-:Y:S01]  /*c0f0*/  UIADD3 UR18, UP1, UPT, UR16, 0x2, URZ ;  /* 0x0000000210127890 */ /* 0x000fe2000ff3e0ff */
[----:B------:R-:W-:Y:S01]  /*c100*/  UMOV UR57, URZ ;  /* 0x000000ff00397c82 */ /* 0x000fe20008000000 */
[----:B------:R-:W-:Y:S01]  /*c110*/  UMOV UR17, URZ ;  /* 0x000000ff00117c82 */ /* 0x000fe20008000000 */
[----:B------:R-:W-:Y:S01]  /*c120*/  UMOV UR9, UR56 ;  /* 0x0000003800097c82 */ /* 0x000fe20008000000 */
[----:B------:R-:W-:Y:S02]  /*c130*/  UIADD3.X UR19, UPT, UPT, UR17, 0x40004040, URZ, UP1, !UPT ;  /* 0x4000404011137890 */ /* 0x000fe40008ffe4ff */
[----:B------:R-:W-:Y:S02]  /*c140*/  ULOP3.LUT UR56, UR58, 0x4000000, URZ, 0xfc, !UPT ;  /* 0x040000003a387892 */ /* 0x000fe4000f8efcff */
[----:B------:R-:W-:Y:S02]  /*c150*/  UIADD3.64 UR58, UPT, UPT, UR28, 0x80, URZ ;  /* 0x000000801c3a7897 */ /* 0x000fe4000fffe0ff */
[----:B------:R-:W-:-:S02]  /*c160*/  UIADD3.64 UR64, UPT, UPT, UR18, 0x2, URZ ;  /* 0x0000000212407897 */ /* 0x000fc4000fffe0ff */
[----:B------:R-:W-:Y:S02]  /*c170*/  UIADD3.64 UR60, UPT, UPT, UR28, 0x100, URZ ;  /* 0x000001001c3c7897 */ /* 0x000fe4000fffe0ff */
[----:B------:R-:W-:Y:S01]  /*c180*/  UIADD3.64 UR68, UPT, UPT, UR18, 0x4, URZ ;  /* 0x0000000412447897 */ /* 0x000fe2000fffe0ff */
[----:B------:R-:W-:Y:S01]  /*c190*/  UMOV UR46, 0x0 ;  /* 0x00000000002e7882 */ /* 0x000fe20000000000 */
[----:B------:R-:W-:Y:S01]  /*c1a0*/  UMOV UR47, 0x8048010 ;  /* 0x08048010002f7882 */ /* 0x000fe20000000000 */
[----:B------:R-:W-:Y:S01]  /*c1b0*/  UMOV UR17, 0x40004040 ;  /* 0x4000404000117882 */ /* 0x000fe20000000000 */
[----:B------:R-:W-:Y:S01]  /*c1c0*/  UMOV UR57, 0x40004040 ;  /* 0x4000404000397882 */ /* 0x000fe20000000000 */
[----:B------:R-:W-:Y:S01]  /*c1d0*/  UMOV UR40, 0x0 ;  /* 0x0000000000287882 */ /* 0x000fe20000000000 */
[----:B------:R0:W-:Y:S01]  /*c1e0*/  UTCHMMA gdesc[UR56], gdesc[UR16], tmem[UR5], tmem[UR46], idesc[UR47], !UPT ;  /* 0x00ff2e10380075ea */ /* 0x0001e2000f800005 */
[----:B------:R-:W-:Y:S01]  /*c1f0*/  UMOV UR41, 0x8048010 ;  /* 0x0804801000297882 */ /* 0x000fe20000000000 */
[----:B------:R-:W-:-:S02]  /*c200*/  UIADD3.64 UR62, UPT, UPT, UR28, 0x180, URZ ;  /* 0x000001801c3e7897 */ /* 0x000fc4000fffe0ff */
[----:B------:R1:W-:Y:S01]  /*c210*/  UTCHMMA gdesc[UR28], gdesc[UR18], tmem[UR5], tmem[UR40], idesc[UR41], UPT ;  /* 0x00ff28121c0075ea */ /* 0x0003e2000b800005 */
[----:B------:R-:W-:Y:S01]  /*c220*/  UMOV UR32, 0x0 ;  /* 0x0000000000207882 */ /* 0x000fe20000000000 */
[----:B------:R-:W-:Y:S01]  /*c230*/  UMOV UR33, 0x8048010 ;  /* 0x0804801000217882 */ /* 0x000fe20000000000 */
[----:B------:R-:W-:Y:S01]  /*c240*/  UMOV UR44, 0x0 ;  /* 0x00000000002c7882 */ /* 0x000fe20000000000 */
[----:B------:R-:W-:Y:S01]  /*c250*/  UMOV UR45, 0x8048010 ;  /* 0x08048010002d7882 */ /* 0x000fe20000000000 */
[----:B------:R2:W-:Y:S01]  /*c260*/  UTCHMMA gdesc[UR58], gdesc[UR64], tmem[UR5], tmem[UR32], idesc[UR33], UPT ;  /* 0x00ff20403a0075ea */ /* 0x0005e2000b800005 */
[----:B------:R-:W-:Y:S01]  /*c270*/  UIADD3.64 UR66, UPT, UPT, UR28, 0x200, URZ ;  /* 0x000002001c427897 */ /* 0x000fe2000fffe0ff */
[----:B------:R3:W-:Y:S01]  /*c280*/  UTCHMMA gdesc[UR60], gdesc[UR68], tmem[UR5], tmem[UR44], idesc[UR45], UPT ;  /* 0x00ff2c443c0075ea */ /* 0x0007e2000b800005 */
[----:B0-----:R-:W-:Y:S02]  /*c290*/  UIADD3.64 UR56, UPT, UPT, UR18, 0x7e, URZ ;  /* 0x0000007e12387897 */ /* 0x001fe4000fffe0ff */
[----:B------:R-:W-:Y:S01]  /*c2a0*/  UIADD3.64 UR46, UPT, UPT, UR28, 0x280, URZ ;  /* 0x000002801c2e7897 */ /* 0x000fe2000fffe0ff */
[----:B------:R-:W-:Y:S01]  /*c2b0*/  UMOV UR54, 0x0 ;  /* 0x0000000000367882 */ /* 0x000fe20000000000 */
[----:B------:R-:W-:Y:S01]  /*c2c0*/  UMOV UR55, 0x8048010 ;  /* 0x0804801000377882 */ /* 0x000fe20000000000 */
[----:B-1----:R-:W-:-:S02]  /*c2d0*/  UIADD3.64 UR40, UPT, UPT, UR28, 0x300, URZ ;  /* 0x000003001c287897 */ /* 0x002fc4000fffe0ff */
[----:B--2---:R-:W-:Y:S02]  /*c2e0*/  UIADD3.64 UR58, UPT, UPT, UR18, 0x80, URZ ;  /* 0x00000080123a7897 */ /* 0x004fe4000fffe0ff */
[----:B------:R0:W-:Y:S01]  /*c2f0*/  UTCHMMA gdesc[UR62], gdesc[UR56], tmem[UR5], tmem[UR54], idesc[UR55], UPT ;  /* 0x00ff36383e0075ea */ /* 0x0001e2000b800005 */
[----:B---3--:R-:W-:Y:S01]  /*c300*/  UIADD3.64 UR60, UPT, UPT, UR18, 0x82, URZ ;  /* 0x00000082123c7897 */ /* 0x008fe2000fffe0ff */
[----:B------:R-:W-:Y:S01]  /*c310*/  UMOV UR50, 0x0 ;  /* 0x0000000000327882 */ /* 0x000fe20000000000 */
[----:B------:R-:W-:Y:S01]  /*c320*/  UMOV UR51, 0x8048010 ;  /* 0x0804801000337882 */ /* 0x000fe20000000000 */
[----:B------:R-:W-:Y:S02]  /*c330*/  UIADD3 UR76, UPT, UPT, UR5, 0x10, URZ ;  /* 0x00000010054c7890 */ /* 0x000fe4000fffe0ff */
[----:B------:R-:W-:Y:S01]  /*c340*/  UIADD3.64 UR32, UPT, UPT, UR28, 0x780, URZ ;  /* 0x000007801c207897 */ /* 0x000fe2000fffe0ff */
[----:B------:R1:W-:Y:S01]  /*c350*/  UTCHMMA gdesc[UR66], gdesc[UR58], tmem[UR5], tmem[UR50], idesc[UR51], UPT ;  /* 0x00ff323a420075ea */ /* 0x0003e2000b800005 */
[----:B------:R-:W-:-:S02]  /*c360*/  UIADD3 UR75, UPT, UPT, UR5, 0x10, URZ ;  /* 0x00000010054b7890 */ /* 0x000fc4000fffe0ff */
[----:B0-----:R-:W-:Y:S02]  /*c370*/  UIADD3.64 UR62, UPT, UPT, UR18, 0x84, URZ ;  /* 0x00000084123e7897 */ /* 0x001fe4000fffe0ff */
[----:B------:R-:W-:Y:S01]  /*c380*/  UIADD3.64 UR44, UPT, UPT, UR28, 0x800, URZ ;  /* 0x000008001c2c7897 */ /* 0x000fe2000fffe0ff */
[----:B------:R-:W-:Y:S01]  /*c390*/  UMOV UR38, 0x0 ;  /* 0x0000000000267882 */ /* 0x000fe20000000000 */
[----:B------:R-:W-:Y:S01]  /*c3a0*/  UMOV UR39, 0x8048010 ;  /* 0x0804801000277882 */ /* 0x000fe20000000000 */
[----:B------:R-:W-:Y:S02]  /*c3b0*/  UIADD3 UR74, UPT, UPT, UR5, 0x10, URZ ;  /* 0x00000010054a7890 */ /* 0x000fe4000fffe0ff */
[----:B------:R0:W-:Y:S01]  /*c3c0*/  UTCHMMA gdesc[UR46], gdesc[UR60], tmem[UR5], tmem[UR38], idesc[UR39], UPT ;  /* 0x00ff263c2e0075ea */ /* 0x0001e2000b800005 */
[----:B------:R-:W-:Y:S02]  /*c3d0*/  UIADD3.64 UR54, UPT, UPT, UR28, 0x880, URZ ;  /* 0x000008801c367897 */ /* 0x000fe4000fffe0ff */
[----:B------:R-:W-:-:S02]  /*c3e0*/  UIADD3 UR73, UPT, UPT, UR5, 0x10, URZ ;  /* 0x0000001005497890 */ /* 0x000fc4000fffe0ff */
[----:B-1----:R-:W-:Y:S02]  /*c3f0*/  UIADD3.64 UR66, UPT, UPT, UR28, 0x900, URZ ;  /* 0x000009001c427897 */ /* 0x002fe4000fffe0ff */
[----:B------:R-:W-:Y:S02]  /*c400*/  UIADD3 UR72, UPT, UPT, UR5, 0x10, URZ ;  /* 0x0000001005487890 */ /* 0x000fe4000fffe0ff */
[----:B------:R-:W-:Y:S02]  /*c410*/  UIADD3.64 UR50, UPT, UPT, UR28, 0x980, URZ ;  /* 0x000009801c327897 */ /* 0x000fe4000fffe0ff */
[----:B------:R-:W-:Y:S02]  /*c420*/  UIADD3 UR71, UPT, UPT, UR5, 0x10, URZ ;  /* 0x0000001005477890 */ /* 0x000fe4000fffe0ff */
[----:B0-----:R-:W-:Y:S01]  /*c430*/  UIADD3.64 UR46, UPT, UPT, UR28, 0xa00, URZ ;  /* 0x00000a001c2e7897 */ /* 0x001fe2000fffe0ff */
[----:B------:R-:W-:Y:S01]  /*c440*/  UMOV UR22, 0x0 ;  /* 0x0000000000167882 */ /* 0x000fe20000000000 */
[----:B------:R-:W-:Y:S01]  /*c450*/  UMOV UR23, 0x8048010 ;  /* 0x0804801000177882 */ /* 0x000fe20000000000 */
[----:B------:R-:W-:-:S02]  /*c460*/  UIADD3 UR70, UPT, UPT, UR5, 0x10, URZ ;  /* 0x0000001005467890 */ /* 0x000fc4000fffe0ff */
[----:B------:R0:W-:Y:S01]  /*c470*/  UTCHMMA gdesc[UR40], gdesc[UR62], tmem[UR5], tmem[UR22], idesc[UR23], UPT ;  /* 0x00ff163e280075ea */ /* 0x0001e2000b800005 */
[----:B------:R-:W-:Y:S01]  /*c480*/  UIADD3.64 UR38, UPT, UPT, UR28, 0xa80, URZ ;  /* 0x00000a801c267897 */ /* 0x000fe2000fffe0ff */
[----:B------:R-:W-:Y:S01]  /*c490*/  UMOV UR34, 0x0 ;  /* 0x0000000000227882 */ /* 0x000fe20000000000 */
[----:B------:R-:W-:Y:S01]  /*c4a0*/  UMOV UR35, 0x8048010 ;  /* 0x0804801000237882 */ /* 0x000fe20000000000 */
[----:B------:R-:W-:Y:S01]  /*c4b0*/  UIADD3 UR11, UPT, UPT, UR5, 0x10, URZ ;  /* 0x00000010050b7890 */ /* 0x000fe2000fffe0ff */
[----:B------:R0:W-:Y:S01]  /*c4c0*/  UTCHMMA gdesc[UR32], gdesc[UR16], tmem[UR76], tmem[UR34], idesc[UR35], !UPT ;  /* 0x00ff2210200075ea */ /* 0x0001e2000f80004c */
[----:B------:R-:W-:Y:S01]  /*c4d0*/  UIADD3.64 UR28, UPT, UPT, UR28, 0xb00, URZ ;  /* 0x00000b001c1c7897 */ /* 0x000fe2000fffe0ff */
[----:B------:R-:W-:Y:S01]  /*c4e0*/  UMOV UR24, 0x0 ;  /* 0x0000000000187882 */ /* 0x000fe20000000000 */
[----:B------:R-:W-:Y:S01]  /*c4f0*/  UMOV UR25, 0x8048010 ;  /* 0x0804801000197882 */ /* 0x000fe20000000000 */
[----:B------:R-:W-:Y:S01]  /*c500*/  UMOV UR52, 0x0 ;  /* 0x0000000000347882 */ /* 0x000fe20000000000 */
[----:B------:R-:W-:Y:S01]  /*c510*/  UMOV UR53, 0x8048010 ;  /* 0x0804801000357882 */ /* 0x000fe20000000000 */
[----:B------:R-:W-:Y:S01]  /*c520*/  UMOV UR48, 0x0 ;  /* 0x0000000000307882 */ /* 0x000fe20000000000 */
[----:B------:R-:W-:Y:S01]  /*c530*/  UMOV UR49, 0x8048010 ;  /* 0x0804801000317882 */ /* 0x000fe20000000000 */
[----:B------:R0:W-:Y:S01]  /*c540*/  UTCHMMA gdesc[UR44], gdesc[UR18], tmem[UR75], tmem[UR24], idesc[UR25], UPT ;  /* 0x00ff18122c0075ea */ /* 0x0001e2000b80004b */
        /* <DEDUP_REMOVED lines=12> */
[----:B------:R0:W-:Y:S01]  /*c610*/  UTCHMMA gdesc[UR38], gdesc[UR60], tmem[UR70], tmem[UR30], idesc[UR31], UPT ;  /* 0x00ff1e3c260075ea */ /* 0x0001e2000b800046 */
[----:B------:R0:W-:Y:S01]  /*c620*/  UTCHMMA gdesc[UR28], gdesc[UR62], tmem[UR11], tmem[UR26], idesc[UR27], UPT ;  /* 0x00ff1a3e1c0075ea */ /* 0x0001e2000b80000b */
[----:B------:R0:W-:Y:S01]  /*c630*/  UTCBAR [UR9], URZ ;  /* 0x000000ff090073e9 */ /* 0x0001e200080000ff */
[----:B------:R-:W-:Y:S01]  /*c640*/  NOP ;  /* 0x0000000000007918 */ /* 0x000fe20000000000 */
.L_x_6:
[----:B------:R1:W-:Y:S01]  /*c650*/  STL [R1+0x778], RZ ;  /* 0x000778ff01007387 */ /* 0x0003e20000100800 */
[----:B0-----:R-:W-:Y:S01]  /*c660*/  UMOV UR62, URZ ;  /* 0x000000ff003e7c82 */ /* 0x001fe20008000000 */
[----:B------:R-:W-:Y:S01]  /*c670*/  UMOV UR16, UR14 ;  /* 0x0000000e00107c82 */ /* 0x000fe20008000000 */
[----:B------:R-:W-:Y:S01]  /*c680*/  UMOV UR17, UR15 ;  /* 0x0000000f00117c82 */ /* 0x000fe20008000000 */
[----:B------:R-:W-:Y:S05]  /*c690*/  @!P3 BRA `(.L_x_7) ;  /* 0x000001340074b947 */ /* 0x000fea0003800000 */
[----:B------:R-:W-:Y:S02]  /*c6a0*/  ULOP3.LUT UR14, UR7, 0x4000000, URZ, 0xfc, !UPT ;  /* 0x04000000070e7892 */ /* 0x000fe4000f8efcff */
[----:B------:R-:W-:Y:S02]  /*c6b0*/  UIADD3.64 UR18, UPT, UPT, UR12, 0x80, URZ ;  /* 0x000000800c127897 */ /* 0x000fe4000fffe0ff */
[----:B------:R-:W-:Y:S02]  /*c6c0*/  UIADD3.64 UR22, UPT, UPT, UR16, 0x2, URZ ;  /* 0x0000000210167897 */ /* 0x000fe4000fffe0ff */
[----:B------:R-:W-:Y:S02]  /*c6d0*/  UIADD3.64 UR24, UPT, UPT, UR12, 0x100, URZ ;  /* 0x000001000c187897 */ /* 0x000fe4000fffe0ff */
[----:B------:R-:W-:Y:S02]  /*c6e0*/  UIADD3.64 UR26, UPT, UPT, UR16, 0x4, URZ ;  /* 0x00000004101a7897 */ /* 0x000fe4000fffe0ff */
[----:B------:R-:W-:-:S02]  /*c6f0*/  UIADD3.64 UR28, UPT, UPT, UR12, 0x180, URZ ;  /* 0x000001800c1c7897 */ /* 0x000fc4000fffe0ff */
[----:B------:R-:W-:Y:S02]  /*c700*/  UIADD3.64 UR30, UPT, UPT, UR16, 0x7e, URZ ;  /* 0x0000007e101e7897 */ /* 0x000fe4000fffe0ff */
        /* <DEDUP_REMOVED lines=8> */
[----:B------:R-:W-:Y:S01]  /*c790*/  UIADD3.64 UR48, UPT, UPT, UR12, 0x880, URZ ;  /* 0x000008800c307897 */ /* 0x000fe2000fffe0ff */
[----:B------:R-:W0:Y:S01]  /*c7a0*/  LDCU UR9, c[0x0][0x3a0] ;  /* 0x00007400ff0977ac */ /* 0x000e220008000800 */
[----:B------:R-:W2:Y:S01]  /*c7b0*/  LDCU.64 UR50, c[0x0][0x3a8] ;  /* 0x00007500ff3277ac */ /* 0x000ea20008000a00 */
[----:B------:R-:W-:Y:S02]  /*c7c0*/  UIADD3.64 UR52, UPT, UPT, UR12, 0x900, URZ ;  /* 0x000009000c347897 */ /* 0x000fe4000fffe0ff */
[----:B------:R-:W-:-:S02]  /*c7d0*/  UIADD3.64 UR54, UPT, UPT, UR12, 0x980, URZ ;  /* 0x000009800c367897 */ /* 0x000fc4000fffe0ff */
[----:B------:R-:W-:Y:S02]  /*c7e0*/  UIADD3.64 UR56, UPT, UPT, UR12, 0xa00, URZ ;  /* 0x00000a000c387897 */ /* 0x000fe4000fffe0ff */
[----:B------:R-:W-:Y:S02]  /*c7f0*/  UIADD3.64 UR58, UPT, UPT, UR12, 0xa80, URZ ;  /* 0x00000a800c3a7897 */ /* 0x000fe4000fffe0ff */
[----:B------:R-:W-:Y:S01]  /*c800*/  UIADD3.64 UR60, UPT, UPT, UR12, 0xb00, URZ ;  /* 0x00000b000c3c7897 */ /* 0x000fe2000fffe0ff */
[----:B------:R-:W-:Y:S01]  /*c810*/  UMOV UR15, 0x1 ;  /* 0x00000001000f7882 */ /* 0x000fe20000000000 */
[----:B------:R-:W-:Y:S01]  /*c820*/  UMOV UR7, URZ ;  /* 0x000000ff00077c82 */ /* 0x000fe20008000000 */
[----:B------:R-:W-:-:S09]  /*c830*/  UMOV UR11, 0x40004040 ;  /* 0x40004040000b7882 */ /* 0x000fd20000000000 */
.L_x_10:
[----:B--2---:R-:W-:Y:S01]  /*c840*/  USHF.L.U32 UR63, UR50, 0x7, URZ ;  /* 0x00000007323f7899 */ /* 0x004fe200080006ff */
[----:B-----5:R2:W-:Y:S03]  /*c850*/  STL.64 [R1+0xf70], R24 ;  /* 0x000f701801007387 */ /* 0x0205e60000100a00 */
[----:B------:R-:W-:Y:S01]  /*c860*/  USHF.L.U32 UR65, UR63, 0x1, URZ ;  /* 0x000000013f417899 */ /* 0x000fe200080006ff */
[----:B------:R-:W-:Y:S01]  /*c870*/  STL.64 [R1+0xf68], R26 ;  /* 0x000f681a01007387 */ /* 0x000fe20000100a00 */
[----:B------:R-:W-:-:S03]  /*c880*/  USHF.R.S32.HI UR64, URZ, 0x1f, UR63 ;  /* 0x0000001fff407899 */ /* 0x000fc6000801143f */
[----:B------:R3:W-:Y:S01]  /*c890*/  STL [R1+0xf2c], R0 ;  /* 0x000f2c0001007387 */ /* 0x0007e20000100800 */
[----:B------:R-:W-:Y:S01]  /*c8a0*/  USHF.L.U64.HI UR64, UR63, 0x1, UR64 ;  /* 0x000000013f407899 */ /* 0x000fe20008010240 */
[----:B--2---:R-:W-:Y:S02]  /*c8b0*/  IADD3 R25, P3, PT, R50, UR65, RZ ;  /* 0x0000004132197c10 */ /* 0x004fe4000ff7e0ff */
[----:B-----5:R-:W-:Y:S02]  /*c8c0*/  IADD3 R24, P4, PT, R44, UR65, RZ ;  /* 0x000000412c187c10 */ /* 0x020fe4000ff9e0ff */
[----:B---3--:R-:W-:-:S05]  /*c8d0*/  IADD3 R0, P1, PT, R52, UR65, RZ ;  /* 0x0000004134007c10 */ /* 0x008fca000ff3e0ff */
[----:B------:R2:W-:Y:S04]  /*c8e0*/  STL [R1+0xeec], R0 ;  /* 0x000eec0001007387 */ /* 0x0005e80000100800 */
[----:B------:R3:W-:Y:S04]  /*c8f0*/  STL [R1+0xef0], R25 ;  /* 0x000ef01901007387 */ /* 0x0007e80000100800 */
[----:B------:R4:W-:Y:S01]  /*c900*/  STL [R1+0xef4], R24 ;  /* 0x000ef41801007387 */ /* 0x0009e20000100800 */
[----:B--2---:R-:W-:Y:S02]  /*c910*/  IADD3.X R0, PT, PT, R53, UR64, RZ, P1, !PT ;  /* 0x0000004035007c10 */ /* 0x004fe40008ffe4ff */
[----:B---3--:R-:W-:-:S03]  /*c920*/  IADD3.X R25, PT, PT, R51, UR64, RZ, P3, !PT ;  /* 0x0000004033197c10 */ /* 0x008fc60009ffe4ff */
[----:B------:R2:W-:Y:S01]  /*c930*/  STL [R1+0xedc], R0 ;  /* 0x000edc0001007387 */ /* 0x0005e20000100800 */
[----:B----4-:R-:W-:-:S03]  /*c940*/  IADD3.X R24, PT, PT, R45, UR64, RZ, P4, !PT ;  /* 0x000000402d187c10 */ /* 0x010fc6000a7fe4ff */
[----:B------:R3:W-:Y:S04]  /*c950*/  STL [R1+0xee0], R25 ;  /* 0x000ee01901007387 */ /* 0x0007e80000100800 */
[----:B------:R4:W-:Y:S01]  /*c960*/  STL [R1+0xee4], R24 ;  /* 0x000ee41801007387 */ /* 0x0009e20000100800 */
[----:B--2---:R-:W-:Y:S02]  /*c970*/  IADD3 R0, P1, PT, R42, UR65, RZ ;  /* 0x000000412a007c10 */ /* 0x004fe4000ff3e0ff */
[----:B---3--:R-:W-:-:S03]  /*c980*/  IADD3 R25, P3, PT, R36, UR65, RZ ;  /* 0x0000004124197c10 */ /* 0x008fc6000ff7e0ff */
[----:B------:R2:W-:Y:S01]  /*c990*/  STL [R1+0xef8], R0 ;  /* 0x000ef80001007387 */ /* 0x0005e20000100800 */
[----:B----4-:R-:W-:-:S03]  /*c9a0*/  IADD3 R24, P4, PT, R34, UR65, RZ ;  /* 0x0000004122187c10 */ /* 0x010fc6000ff9e0ff */
[----:B------:R3:W-:Y:S04]  /*c9b0*/  STL [R1+0xea4], R25 ;  /* 0x000ea41901007387 */ /* 0x0007e80000100800 */
[----:B------:R4:W-:Y:S01]  /*c9c0*/  STL [R1+0xea8], R24 ;  /* 0x000ea81801007387 */ /* 0x0009e20000100800 */
[----:B--2---:R-:W-:Y:S02]  /*c9d0*/  IADD3 R0, P5, PT, R2, UR65, RZ ;  /* 0x0000004102007c10 */ /* 0x004fe4000ffbe0ff */
[----:B---3--:R-:W-:-:S03]  /*c9e0*/  IADD3.X R25, PT, PT, R43, UR64, RZ, P1, !PT ;  /* 0x000000402b197c10 */ /* 0x008fc60008ffe4ff */
[----:B------:R2:W-:Y:S01]  /*c9f0*/  STL [R1+0xe80], R0 ;  /* 0x000e800001007387 */ /* 0x0005e20000100800 */
[----:B------:R-:W-:Y:S02]  /*ca00*/  IADD3.X R2, PT, PT, R3, UR64, RZ, P5, !PT ;  /* 0x0000004003027c10 */ /* 0x000fe4000affe4ff */
[----:B----4-:R-:W-:Y:S01]  /*ca10*/  IADD3.X R24, PT, PT, R37, UR64, RZ, P3, !PT ;  /* 0x0000004025187c10 */ /* 0x010fe20009ffe4ff */
[----:B------:R-:W-:Y:S01]  /*ca20*/  STL [R1+0xee8], R25 ;  /* 0x000ee81901007387 */ /* 0x000fe20000100800 */
[----:B------:R-:W-:-:S03]  /*ca30*/  IADD3 R3, P1, PT, R4, UR65, RZ ;  /* 0x0000004104037c10 */ /* 0x000fc6000ff3e0ff */
[----:B------:R-:W-:Y:S01]  /*ca40*/  STL [R1+0xe88], R24 ;  /* 0x000e881801007387 */ /* 0x000fe20000100800 */
[----:B--2---:R-:W-:-:S05]  /*ca50*/  IADD3.X R0, PT, PT, R35, UR64, RZ, P4, !PT ;  /* 0x0000004023007c10 */ /* 0x004fca000a7fe4ff */
[----:B------:R2:W-:Y:S04]  /*ca60*/  STL [R1+0xe8c], R0 ;  /* 0x000e8c0001007387 */ /* 0x0005e80000100800 */
        /* <DEDUP_REMOVED lines=14> */
[----:B--2---:R-:W-:Y:S02]  /*cb50*/  IADD3.X R0, PT, PT, R13, UR64, RZ, P5, !PT ;  /* 0x000000400d007c10 */ /* 0x004fe4000affe4ff */
[----:B---3--:R-:W-:-:S03]  /*cb60*/  IADD3 R2, P1, PT, R14, UR65, RZ ;  /* 0x000000410e027c10 */ /* 0x008fc6000ff3e0ff */
[----:B------:R2:W-:Y:S01]  /*cb70*/  STL [R1+0xde0], R0 ;  /* 0x000de00001007387 */ /* 0x0005e20000100800 */
[----:B----4-:R-:W-:-:S03]  /*cb80*/  IADD3 R3, P3, PT, R16, UR65, RZ ;  /* 0x0000004110037c10 */ /* 0x010fc6000ff7e0ff */
[----:B------:R3:W-:Y:S04]  /*cb90*/  STL [R1+0xe04], R2 ;  /* 0x000e040201007387 */ /* 0x0007e80000100800 */
[----:B------:R4:W-:Y:S01]  /*cba0*/  STL [R1+0xde8], R3 ;  /* 0x000de80301007387 */ /* 0x0009e20000100800 */
[----:B--2---:R-:W-:Y:S02]  /*cbb0*/  IADD3 R0, P4, PT, R18, UR65, RZ ;  /* 0x0000004112007c10 */ /* 0x004fe4000ff9e0ff */
[----:B---3--:R-:W-:-:S03]  /*cbc0*/  IADD3 R2, P5, PT, R20, UR65, RZ ;  /* 0x0000004114027c10 */ /* 0x008fc6000ffbe0ff */
[----:B------:R2:W-:Y:S01]  /*cbd0*/  STL [R1+0xdec], R0 ;  /* 0x000dec0001007387 */ /* 0x0005e20000100800 */
[----:B----4-:R-:W-:-:S03]  /*cbe0*/  IADD3.X R3, PT, PT, R15, UR64, RZ, P1, !PT ;  /* 0x000000400f037c10 */ /* 0x010fc60008ffe4ff */
[----:B------:R3:W-:Y:S04]  /*cbf0*/  STL [R1+0xdf0], R2 ;  /* 0x000df00201007387 */ /* 0x0007e80000100800 */
[----:B------:R-:W-:Y:S01]  /*cc00*/  STL [R1+0xde4], R3 ;  /* 0x000de40301007387 */ /* 0x000fe20000100800 */
[----:B--2---:R-:W-:-:S03]  /*cc10*/  IADD3.X R0, PT, PT, R17, UR64, RZ, P3, !PT ;  /* 0x0000004011007c10 */ /* 0x004fc60009ffe4ff */
[----:B------:R-:W2:Y:S01]  /*cc20*/  LDL.LU.64 R16, [R1] ;  /* 0x0000000001107983 */ /* 0x000ea20000300a00 */
[----:B---3--:R-:W-:-:S03]  /*cc30*/  IADD3.X R2, PT, PT, R19, UR64, RZ, P4, !PT ;  /* 0x0000004013027c10 */ /* 0x008fc6000a7fe4ff */
[----:B------:R3:W-:Y:S04]  /*cc40*/  STL [R1+0xdc8], R0 ;  /* 0x000dc80001007387 */ /* 0x0007e80000100800 */
[----:B------:R4:W-:Y:S04]  /*cc50*/  STL [R1+0xdcc], R2 ;  /* 0x000dcc0201007387 */ /* 0x0009e80000100800 */
[----:B------:R-:W2:Y:S01]  /*cc60*/  LDL.LU.64 R14, [R1+0x8] ;  /* 0x00000800010e7983 */ /* 0x000ea20000300a00 */
[----:B---3--:R-:W-:-:S03]  /*cc70*/  IADD3.X R0, PT, PT, R21, UR64, RZ, P5, !PT ;  /* 0x0000004015007c10 */ /* 0x008fc6000affe4ff */
[----:B------:R-:W3:Y:S04]  /*cc80*/  LDL.LU.64 R4, [R1+0x30] ;  /* 0x0000300001047983 */ /* 0x000ee80000300a00 */
[----:B------:R1:W-:Y:S04]  /*cc90*/  STL [R1+0xda8], R0 ;  /* 0x000da80001007387 */ /* 0x0003e80000100800 */
[----:B----4-:R-:W4:Y:S01]  /*cca0*/  LDL.LU.64 R2, [R1+0x38] ;  /* 0x0000380001027983 */ /* 0x010f220000300a00 */
[----:B------:R-:W-:Y:S02]  /*ccb0*/  IADD3 R8, P1, PT, R22, UR65, RZ ;  /* 0x0000004116087c10 */ /* 0x000fe4000ff3e0ff */
[----:B------:R-:W-:-:S02]  /*ccc0*/  IADD3 R9, P3, PT, R48, UR65, RZ ;  /* 0x0000004130097c10 */ /* 0x000fc4000ff7e0ff */
[----:B-1----:R-:W-:Y:S01]  /*ccd0*/  IADD3 R0, P4, PT, R46, UR65, RZ ;  /* 0x000000412e007c10 */ /* 0x002fe2000ff9e0ff */
[----:B------:R1:W-:Y:S04]  /*cce0*/  STL [R1+0xdbc], R8 ;  /* 0x000dbc0801007387 */ /* 0x0003e80000100800 */
[----:B------:R0:W-:Y:S04]  /*ccf0*/  STL [R1+0xf04], R9 ;  /* 0x000f040901007387 */ /* 0x0001e80000100800 */
[----:B------:R0:W-:Y:S01]  /*cd00*/  STL [R1+0xf08], R0 ;  /* 0x000f080001007387 */ /* 0x0001e20000100800 */
[----:B-1----:R-:W-:-:S02]  /*cd10*/  IADD3 R8, P5, PT, R40, UR65, RZ ;  /* 0x0000004128087c10 */ /* 0x002fc4000ffbe0ff */
[----:B0-----:R-:W-:-:S03]  /*cd20*/  IADD3.X R9, PT, PT, R23, UR64, RZ, P1, !PT ;  /* 0x0000004017097c10 */ /* 0x001fc60008ffe4ff */
[----:B------:R0:W-:Y:S01]  /*cd30*/  STL [R1+0xed8], R8 ;  /* 0x000ed80801007387 */ /* 0x0001e20000100800 */
[----:B------:R-:W-:-:S03]  /*cd40*/  IADD3.X R0, PT, PT, R49, UR64, RZ, P3, !PT ;  /* 0x0000004031007c10 */ /* 0x000fc60009ffe4ff */
[----:B------:R-:W-:Y:S04]  /*cd50*/  STL [R1+0xdac], R9 ;  /* 0x000dac0901007387 */ /* 0x000fe80000100800 */
[----:B------:R-:W4:Y:S01]  /*cd60*/  LDL.LU.64 R18, [R1+0x40] ;  /* 0x0000400001127983 */ /* 0x000f220000300a00 */
[----:B0-----:R-:W-:-:S03]  /*cd70*/  IADD3.X R8, PT, PT, R47, UR64, RZ, P4, !PT ;  /* 0x000000402f087c10 */ /* 0x001fc6000a7fe4ff */
[----:B------:R0:W-:Y:S04]  /*cd80*/  STL [R1+0xefc], R0 ;  /* 0x000efc0001007387 */ /* 0x0001e80000100800 */
[----:B------:R1:W-:Y:S04]  /*cd90*/  STL [R1+0xf00], R8 ;  /* 0x000f000801007387 */ /* 0x0003e80000100800 */
[----:B------:R-:W4:Y:S01]  /*cda0*/  LDL.LU.64 R12, [R1+0x48] ;  /* 0x00004800010c7983 */ /* 0x000f220000300a00 */
[----:B0-----:R-:W-:-:S03]  /*cdb0*/  IADD3.X R0, PT, PT, R41, UR64, RZ, P5, !PT ;  /* 0x0000004029007c10 */ /* 0x001fc6000affe4ff */
[----:B------:R-:W4:Y:S04]  /*cdc0*/  LDL.LU.64 R10, [R1+0x50] ;  /* 0x00005000010a7983 */ /* 0x000f280000300a00 */
[----:B------:R0:W-:Y:S01]  /*cdd0*/  STL [R1+0xecc], R0 ;  /* 0x000ecc0001007387 */ /* 0x0001e20000100800 */
[----:B------:R-:W-:Y:S02]  /*cde0*/  IADD3 R21, P3, PT, R32, UR65, RZ ;  /* 0x0000004120157c10 */ /* 0x000fe4000ff7e0ff */
[----:B------:R-:W-:Y:S01]  /*cdf0*/  IADD3 R20, P4, PT, R30, UR65, RZ ;  /* 0x000000411e147c10 */ /* 0x000fe2000ff9e0ff */
[----:B-1----:R-:W4:Y:S01]  /*ce00*/  LDL.LU.64 R8, [R1+0x58] ;  /* 0x0000580001087983 */ /* 0x002f220000300a00 */
[----:B0-----:R-:W-:-:S05]  /*ce10*/  IADD3 R0, P1, PT, R38, UR65, RZ ;  /* 0x0000004126007c10 */ /* 0x001fca000ff3e0ff */
[----:B------:R0:W-:Y:S04]  /*ce20*/  STL [R1+0xed4], R0 ;  /* 0x000ed40001007387 */ /* 0x0001e80000100800 */
[----:B------:R1:W-:Y:S01]  /*ce30*/  STL [R1+0xe68], R21 ;  /* 0x000e681501007387 */ /* 0x0003e20000100800 */
[----:B0-----:R-:W-:-:S03]  /*ce40*/  IADD3 R0, P5, PT, R6, UR65, RZ ;  /* 0x0000004106007c10 */ /* 0x001fc6000ffbe0ff */
[----:B------:R0:W-:Y:S01]  /*ce50*/  STL [R1+0xe6c], R20 ;  /* 0x000e6c1401007387 */ /* 0x0001e20000100800 */
[----:B-1----:R-:W-:-:S03]  /*ce60*/  IADD3.X R21, PT, PT, R39, UR64, RZ, P1, !PT ;  /* 0x0000004027157c10 */ /* 0x002fc60008ffe4ff */
[----:B------:R1:W-:Y:S01]  /*ce70*/  STL [R1+0xe24], R0 ;  /* 0x000e240001007387 */ /* 0x0003e20000100800 */
[----:B------:R-:W-:Y:S02]  /*ce80*/  IADD3.X R6, PT, PT, R7, UR64, RZ, P5, !PT ;  /* 0x0000004007067c10 */ /* 0x000fe4000affe4ff */
[----:B0-----:R-:W-:Y:S01]  /*ce90*/  IADD3.X R20, PT, PT, R33, UR64, RZ, P3, !PT ;  /* 0x0000004021147c10 */ /* 0x001fe20009ffe4ff */
[----:B------:R-:W-:Y:S01]  /*cea0*/  STL [R1+0xed0], R21 ;  /* 0x000ed01501007387 */ /* 0x000fe20000100800 */
[----:B-1----:R-:W-:-:S03]  /*ceb0*/  IADD3.X R0, PT, PT, R31, UR64, RZ, P4, !PT ;  /* 0x000000401f007c10 */ /* 0x002fc6000a7fe4ff */
[----:B------:R-:W-:Y:S04]  /*cec0*/  STL [R1+0xe48], R20 ;  /* 0x000e481401007387 */ /* 0x000fe80000100800 */
[----:B------:R0:W-:Y:S04]  /*ced0*/  STL [R1+0xe4c], R0 ;  /* 0x000e4c0001007387 */ /* 0x0001e80000100800 */
[----:B------:R3:W-:Y:S01]  /*cee0*/  STL [R1+0xdd0], R6 ;  /* 0x000dd00601007387 */ /* 0x0007e20000100800 */
[----:B--2---:R-:W-:-:S05]  /*cef0*/  IADD3 R7, P1, PT, R16, UR65, RZ ;  /* 0x0000004110077c10 */ /* 0x004fca000ff3e0ff */
[----:B------:R4:W-:Y:S01]  /*cf00*/  STL [R1+0xdf4], R7 ;  /* 0x000df40701007387 */ /* 0x0009e20000100800 */
[----:B0-----:R-:W-:Y:S02]  /*cf10*/  IADD3 R0, P3, PT, R14, UR65, RZ ;  /* 0x000000410e007c10 */ /* 0x001fe4000ff7e0ff */
[----:B---3--:R-:W-:-:S03]  /*cf20*/  IADD3 R6, P4, PT, R4, UR65, RZ ;  /* 0x0000004104067c10 */ /* 0x008fc6000ff9e0ff */
[----:B------:R0:W-:Y:S04]  /*cf30*/  STL [R1+0xd90], R0 ;  /* 0x000d900001007387 */ /* 0x0001e80000100800 */
[----:B------:R1:W-:Y:S01]  /*cf40*/  STL [R1+0xd94], R6 ;  /* 0x000d940601007387 */ /* 0x0003e20000100800 */
[----:B----4-:R-:W-:Y:S02]  /*cf50*/  IADD3 R7, P5, PT, R2, UR65, RZ ;  /* 0x0000004102077c10 */ /* 0x010fe4000ffbe0ff */
[----:B0-----:R-:W-:Y:S02]  /*cf60*/  IADD3.X R0, PT, PT, R17, UR64, RZ, P1, !PT ;  /* 0x0000004011007c10 */ /* 0x001fe40008ffe4ff */
[----:B------:R-:W-:Y:S02]  /*cf70*/  IADD3.X R4, PT, PT, R5, UR64, RZ, P4, !PT ;  /* 0x0000004005047c10 */ /* 0x000fe4000a7fe4ff */
[----:B-1----:R-:W-:Y:S01]  /*cf80*/  IADD3.X R6, PT, PT, R15, UR64, RZ, P3, !PT ;  /* 0x000000400f067c10 */ /* 0x002fe20009ffe4ff */
[----:B------:R-:W-:Y:S04]  /*cf90*/  STL [R1+0xd7c], R7 ;  /* 0x000d7c0701007387 */ /* 0x000fe80000100800 */
[----:B------:R0:W-:Y:S04]  /*cfa0*/  STL [R1+0xdd4], R0 ;  /* 0x000dd40001007387 */ /* 0x0001e80000100800 */
[----:B------:R-:W-:Y:S04]  /*cfb0*/  STL [R1+0xd74], R6 ;  /* 0x000d740601007387 */ /* 0x000fe80000100800 */
[----:B------:R-:W2:Y:S01]  /*cfc0*/  LDL.LU.64 R16, [R1+0x60] ;  /* 0x0000600001107983 */ /* 0x000ea20000300a00 */
[----:B0-----:R-:W-:-:S03]  /*cfd0*/  IADD3.X R0, PT, PT, R3, UR64, RZ, P5, !PT ;  /* 0x0000004003007c10 */ /* 0x001fc6000affe4ff */
[----:B------:R0:W-:Y:S04]  /*cfe0*/  STL [R1+0xd78], R4 ;  /* 0x000d780401007387 */ /* 0x0001e80000100800 */
[----:B------:R-:W3:Y:S04]  /*cff0*/  LDL.LU.64 R14, [R1+0x10] ;  /* 0x00001000010e7983 */ /* 0x000ee80000300a00 */
[----:B------:R1:W-:Y:S04]  /*d000*/  STL [R1+0xd5c], R0 ;  /* 0x000d5c0001007387 */ /* 0x0003e80000100800 */
[----:B0-----:R-:W4:Y:S04]  /*d010*/  LDL.LU.64 R4, [R1+0x18] ;  /* 0x0000180001047983 */ /* 0x001f280000300a00 */
[----:B------:R-:W4:Y:S01]  /*d020*/  LDL.LU.64 R2, [R1+0x68] ;  /* 0x0000680001027983 */ /* 0x000f220000300a00 */
[----:B------:R-:W-:-:S02]  /*d030*/  IADD3 R6, P1, PT, R18, UR65, RZ ;  /* 0x0000004112067c10 */ /* 0x000fc4000ff3e0ff */
[----:B-1----:R-:W-:Y:S02]  /*d040*/  IADD3 R0, P3, PT, R12, UR65, RZ ;  /* 0x000000410c007c10 */ /* 0x002fe4000ff7e0ff */
[----:B------:R-:W-:Y:S01]  /*d050*/  IADD3 R7, P4, PT, R10, UR65, RZ ;  /* 0x000000410a077c10 */ /* 0x000fe2000ff9e0ff */
[----:B------:R0:W-:Y:S04]  /*d060*/  STL [R1+0xd64], R6 ;  /* 0x000d640601007387 */ /* 0x0001e80000100800 */
[----:B------:R1:W-:Y:S01]  /*d070*/  STL [R1+0xd54], R0 ;  /* 0x000d540001007387 */ /* 0x0003e20000100800 */
[----:B0-----:R-:W-:-:S03]  /*d080*/  IADD3 R6, P5, PT, R8, UR65, RZ ;  /* 0x0000004108067c10 */ /* 0x001fc6000ffbe0ff */
[----:B------:R0:W-:Y:S01]  /*d090*/  STL [R1+0xd58], R7 ;  /* 0x000d580701007387 */ /* 0x0001e20000100800 */
[----:B-1----:R-:W-:-:S03]  /*d0a0*/  IADD3.X R0, PT, PT, R19, UR64, RZ, P1, !PT ;  /* 0x0000004013007c10 */ /* 0x002fc60008ffe4ff */
[----:B------:R1:W-:Y:S01]  /*d0b0*/  STL [R1+0xd44], R6 ;  /* 0x000d440601007387 */ /* 0x0003e20000100800 */
[----:B0-----:R-:W-:-:S03]  /*d0c0*/  IADD3.X R7, PT, PT, R13, UR64, RZ, P3, !PT ;  /* 0x000000400d077c10 */ /* 0x001fc60009ffe4ff */
[----:B------:R0:W-:Y:S01]  /*d0d0*/  STL [R1+0xd60], R0 ;  /* 0x000d600001007387 */ /* 0x0001e20000100800 */
[----:B-1----:R-:W-:-:S03]  /*d0e0*/  IADD3.X R6, PT, PT, R11, UR64, RZ, P4, !PT ;  /* 0x000000400b067c10 */ /* 0x002fc6000a7fe4ff */
[----:B------:R-:W-:Y:S04]  /*d0f0*/  STL [R1+0xd3c], R7 ;  /* 0x000d3c0701007387 */ /* 0x000fe80000100800 */
[----:B------:R-:W4:Y:S01]  /*d100*/  LDL.LU.64 R12, [R1+0x70] ;  /* 0x00007000010c7983 */ /* 0x000f220000300a00 */
[----:B0-----:R-:W-:-:S03]  /*d110*/  IADD3.X R0, PT, PT, R9, UR64, RZ, P5, !PT ;  /* 0x0000004009007c10 */ /* 0x001fc6000affe4ff */
[----:B------:R0:W-:Y:S04]  /*d120*/  STL [R1+0xd40], R6 ;  /* 0x000d400601007387 */ /* 0x0001e80000100800 */
[----:B------:R-:W4:Y:S04]  /*d130*/  LDL.LU.64 R10, [R1+0x78] ;  /* 0x00007800010a7983 */ /* 0x000f280000300a00 */
[----:B------:R3:W-:Y:S04]  /*d140*/  STL [R1+0xd18], R0 ;  /* 0x000d180001007387 */ /* 0x0007e80000100800 */
[----:B------:R-:W4:Y:S04]  /*d150*/  LDL.LU.64 R8, [R1+0x80] ;  /* 0x0000800001087983 */ /* 0x000f280000300a00 */
[----:B0-----:R-:W4:Y:S01]  /*d160*/  LDL.LU.64 R6, [R1+0x88] ;  /* 0x0000880001067983 */ /* 0x001f220000300a00 */
[----:B--2---:R-:W-:-:S02]  /*d170*/  IADD3 R18, P1, PT, R16, UR65, RZ ;  /* 0x0000004110127c10 */ /* 0x004fc4000ff3e0ff */
[----:B---3--:R-:W-:-:S03]  /*d180*/  IADD3 R0, P3, PT, R14, UR65, RZ ;  /* 0x000000410e007c10 */ /* 0x008fc6000ff7e0ff */
[----:B------:R0:W-:Y:S04]  /*d190*/  STL [R1+0xd24], R18 ;  /* 0x000d241201007387 */ /* 0x0001e80000100800 */
[----:B------:R1:W-:Y:S01]  /*d1a0*/  STL [R1+0xec4], R0 ;  /* 0x000ec40001007387 */ /* 0x0003e20000100800 */
[----:B----4-:R-:W-:Y:S02]  /*d1b0*/  IADD3 R19, P4, PT, R4, UR65, RZ ;  /* 0x0000004104137c10 */ /* 0x010fe4000ff9e0ff */
[----:B------:R-:W-:Y:S02]  /*d1c0*/  IADD3.X R14, PT, PT, R15, UR64, RZ, P3, !PT ;  /* 0x000000400f0e7c10 */ /* 0x000fe40009ffe4ff */
[----:B0-----:R-:W-:Y:S02]  /*d1d0*/  IADD3 R18, P5, PT, R2, UR65, RZ ;  /* 0x0000004102127c10 */ /* 0x001fe4000ffbe0ff */
[----:B-1----:R-:W-:Y:S01]  /*d1e0*/  IADD3.X R0, PT, PT, R17, UR64, RZ, P1, !PT ;  /* 0x0000004011007c10 */ /* 0x002fe20008ffe4ff */
[----:B------:R-:W-:Y:S01]  /*d1f0*/  STL [R1+0xec8], R19 ;  /* 0x000ec81301007387 */ /* 0x000fe20000100800 */
[----:B------:R-:W-:-:S03]  /*d200*/  IADD3.X R4, PT, PT, R5, UR64, RZ, P4, !PT ;  /* 0x0000004005047c10 */ /* 0x000fc6000a7fe4ff */
[----:B------:R-:W-:Y:S04]  /*d210*/  STL [R1+0xec0], R18 ;  /* 0x000ec01201007387 */ /* 0x000fe80000100800 */
[----:B------:R0:W-:Y:S04]  /*d220*/  STL [R1+0xd1c], R0 ;  /* 0x000d1c0001007387 */ /* 0x0001e80000100800 */
[----:B------:R1:W-:Y:S04]  /*d230*/  STL [R1+0xeb8], R14 ;  /* 0x000eb80e01007387 */ /* 0x0003e80000100800 */
[----:B------:R-:W2:Y:S01]  /*d240*/  LDL.LU.64 R16, [R1+0x90] ;  /* 0x0000900001107983 */ /* 0x000ea20000300a00 */
[----:B0-----:R-:W-:-:S03]  /*d250*/  IADD3.X R0, PT, PT, R3, UR64, RZ, P5, !PT ;  /* 0x0000004003007c10 */ /* 0x001fc6000affe4ff */
[----:B------:R0:W-:Y:S04]  /*d260*/  STL [R1+0xebc], R4 ;  /* 0x000ebc0401007387 */ /* 0x0001e80000100800 */
[----:B-1----:R-:W3:Y:S04]  /*d270*/  LDL.LU.64 R14, [R1+0x98] ;  /* 0x00009800010e7983 */ /* 0x002ee80000300a00 */
[----:B------:R1:W-:Y:S04]  /*d280*/  STL [R1+0xeac], R0 ;  /* 0x000eac0001007387 */ /* 0x0003e80000100800 */
[----:B0-----:R-:W4:Y:S04]  /*d290*/  LDL.LU.64 R4, [R1+0xa0] ;  /* 0x0000a00001047983 */ /* 0x001f280000300a00 */
[----:B------:R-:W4:Y:S01]  /*d2a0*/  LDL.LU.64 R2, [R1+0xa8] ;  /* 0x0000a80001027983 */ /* 0x000f220000300a00 */
[----:B------:R-:W-:-:S02]  /*d2b0*/  IADD3 R18, P1, PT, R12, UR65, RZ ;  /* 0x000000410c127c10 */ /* 0x000fc4000ff3e0ff */
[----:B-1----:R-:W-:-:S03]  /*d2c0*/  IADD3 R0, P3, PT, R10, UR65, RZ ;  /* 0x000000410a007c10 */ /* 0x002fc6000ff7e0ff */
[----:B------:R0:W-:Y:S04]  /*d2d0*/  STL [R1+0xeb4], R18 ;  /* 0x000eb41201007387 */ /* 0x0001e80000100800 */
[----:B------:R1:W-:Y:S01]  /*d2e0*/  STL [R1+0xe10], R0 ;  /* 0x000e100001007387 */ /* 0x0003e20000100800 */
[----:B------:R-:W-:Y:S02]  /*d2f0*/  IADD3 R19, P4, PT, R8, UR65, RZ ;  /* 0x0000004108137c10 */ /* 0x000fe4000ff9e0ff */
        /* <DEDUP_REMOVED lines=8> */
[----:B------:R-:W4:Y:S01]  /*d380*/  LDL.LU.64 R12, [R1+0xb0] ;  /* 0x0000b000010c7983 */ /* 0x000f220000300a00 */
[----:B0-----:R-:W-:-:S03]  /*d390*/  IADD3.X R0, PT, PT, R7, UR64, RZ, P5, !PT ;  /* 0x0000004007007c10 */ /* 0x001fc6000affe4ff */
[----:B------:R0:W-:Y:S04]  /*d3a0*/  STL [R1+0xdfc], R8 ;  /* 0x000dfc0801007387 */ /* 0x0001e80000100800 */
[----:B-1----:R-:W4:Y:S04]  /*d3b0*/  LDL.LU.64 R10, [R1+0xb8] ;  /* 0x0000b800010a7983 */ /* 0x002f280000300a00 */
[----:B------:R3:W-:Y:S04]  /*d3c0*/  STL [R1+0xd68], R0 ;  /* 0x000d680001007387 */ /* 0x0007e80000100800 */
[----:B0-----:R-:W4:Y:S04]  /*d3d0*/  LDL.LU.64 R8, [R1+0xc0] ;  /* 0x0000c00001087983 */ /* 0x001f280000300a00 */
[----:B------:R-:W4:Y:S01]  /*d3e0*/  LDL.LU.64 R6, [R1+0xc8] ;  /* 0x0000c80001067983 */ /* 0x000f220000300a00 */
        /* <DEDUP_REMOVED lines=805> */
[----:B0-----:R-:W-:Y:S02]  /*10640*/  IADD3 R18, P5, PT, R2, UR65, RZ ;  /* 0x0000004102127c10 */ /* 0x001fe4000ffbe0ff */
[----:B-1----:R-:W-:Y:S01]  /*10650*/  IADD3.X R0, PT, PT, R17, UR64, RZ, P1, !PT ;  /* 0x0000004011007c10 */ /* 0x002fe20008ffe4ff */
[----:B------:R-:W-:Y:S01]  /*10660*/  STL [R1+0xfc], R19 ;  /* 0x0000fc1301007387 */ /* 0x000fe20000100800 */
[----:B------:R-:W-:-:S02]  /*10670*/  IADD3.X R15, PT, PT, R15, UR64, RZ, P3, !PT ;  /* 0x000000400f0f7c10 */ /* 0x000fc40009ffe4ff */
[----:B------:R-:W-:Y:S01]  /*10680*/  IADD3.X R14, PT, PT, R5, UR64, RZ, P4, !PT ;  /* 0x00000040050e7c10 */ /* 0x000fe2000a7fe4ff */
        /* <DEDUP_REMOVED lines=8> */
[----:B------:R-:W4:Y:S04]  /*10710*/  LDL.LU.64 R20, [R1+0x5d0] ;  /* 0x0005d00001147983 */ /* 0x000f280000300a00 */
[----:B------:R-:W4:Y:S01]  /*10720*/  LDL.LU.64 R18, [R1+0x5d8] ;  /* 0x0005d80001127983 */ /* 0x000f220000300a00 */
[----:B0-----:R-:W-:-:S02]  /*10730*/  IADD3 R14, P1, PT, R12, UR65, RZ ;  /* 0x000000410c0e7c10 */ /* 0x001fc4000ff3e0ff */
        /* <DEDUP_REMOVED lines=15> */
[----:B------:R-:W4:Y:S04]  /*10830*/  LDL.LU.64 R12, [R1+0x5e8] ;  /* 0x0005e800010c7983 */ /* 0x000f280000300a00 */
[----:B------:R4:W-:Y:S04]  /*10840*/  STL [R1+0xb0], R0 ;  /* 0x0000b00001007387 */ /* 0x0009e80000100800 */
[----:B-1----:R-:W4:Y:S04]  /*10850*/  LDL.LU.64 R10, [R1+0x5f0] ;  /* 0x0005f000010a7983 */ /* 0x002f280000300a00 */
[----:B0-----:R-:W4:Y:S01]  /*10860*/  LDL.LU.64 R8, [R1+0x5f8] ;  /* 0x0005f80001087983 */ /* 0x001f220000300a00 */
[----:B--2---:R-:W-:-:S05]  /*10870*/  IADD3 R6, P1, PT, R4, UR65, RZ ;  /* 0x0000004104067c10 */ /* 0x004fca000ff3e0ff */
[----:B------:R0:W-:Y:S01]  /*10880*/  STL [R1+0xc4], R6 ;  /* 0x0000c40601007387 */ /* 0x0001e20000100800 */
[----:B---3--:R-:W-:Y:S02]  /*10890*/  IADD3 R7, P3, PT, R2, UR65, RZ ;  /* 0x0000004102077c10 */ /* 0x008fe4000ff7e0ff */
[----:B------:R-:W-:Y:S02]  /*108a0*/  IADD3.X R4, PT, PT, R5, UR64, RZ, P1, !PT ;  /* 0x0000004005047c10 */ /* 0x000fe40008ffe4ff */
[----:B----4-:R-:W-:Y:S01]  /*108b0*/  IADD3 R0, P4, PT, R20, UR65, RZ ;  /* 0x0000004114007c10 */ /* 0x010fe2000ff9e0ff */
[----:B------:R-:W-:Y:S01]  /*108c0*/  STL [R1+0xb8], R7 ;  /* 0x0000b80701007387 */ /* 0x000fe20000100800 */
[----:B0-----:R-:W-:-:S03]  /*108d0*/  IADD3 R6, P5, PT, R18, UR65, RZ ;  /* 0x0000004112067c10 */ /* 0x001fc6000ffbe0ff */
[----:B------:R0:W-:Y:S04]  /*108e0*/  STL [R1+0xbc], R0 ;  /* 0x0000bc0001007387 */ /* 0x0001e80000100800 */
[----:B------:R1:W-:Y:S01]  /*108f0*/  STL [R1+0xc0], R6 ;  /* 0x0000c00601007387 */ /* 0x0003e20000100800 */
[----:B0-----:R-:W-:-:S03]  /*10900*/  IADD3.X R0, PT, PT, R3, UR64, RZ, P3, !PT ;  /* 0x0000004003007c10 */ /* 0x001fc60009ffe4ff */
[----:B------:R-:W2:Y:S04]  /*10910*/  LDL.LU.64 R2, [R1+0x600] ;  /* 0x0006000001027983 */ /* 0x000ea80000300a00 */
[----:B------:R0:W-:Y:S04]  /*10920*/  STL [R1+0xb4], R4 ;  /* 0x0000b40401007387 */ /* 0x0001e80000100800 */
[----:B------:R-:W3:Y:S04]  /*10930*/  LDL.LU.64 R14, [R1+0x608] ;  /* 0x00060800010e7983 */ /* 0x000ee80000300a00 */
[----:B------:R4:W-:Y:S04]  /*10940*/  STL [R1+0xa8], R0 ;  /* 0x0000a80001007387 */ /* 0x0009e80000100800 */
[----:B-1----:R-:W3:Y:S04]  /*10950*/  LDL.LU.64 R6, [R1+0x610] ;  /* 0x0006100001067983 */ /* 0x002ee80000300a00 */
[----:B0-----:R-:W3:Y:S01]  /*10960*/  LDL.LU.64 R4, [R1+0x618] ;  /* 0x0006180001047983 */ /* 0x001ee20000300a00 */
[----:B----4-:R-:W-:-:S02]  /*10970*/  IADD3.X R0, PT, PT, R21, UR64, RZ, P4, !PT ;  /* 0x0000004015007c10 */ /* 0x010fc4000a7fe4ff */
[----:B------:R-:W-:Y:S02]  /*10980*/  IADD3.X R19, PT, PT, R19, UR64, RZ, P5, !PT ;  /* 0x0000004013137c10 */ /* 0x000fe4000affe4ff */
[----:B------:R-:W-:Y:S01]  /*10990*/  IADD3 R18, P1, PT, R16, UR65, RZ ;  /* 0x0000004110127c10 */ /* 0x000fe2000ff3e0ff */
[----:B------:R0:W-:Y:S04]  /*109a0*/  STL [R1+0xac], R0 ;  /* 0x0000ac0001007387 */ /* 0x0001e80000100800 */
[----:B------:R1:W-:Y:S01]  /*109b0*/  STL [R1+0x90], R19 ;  /* 0x0000901301007387 */ /* 0x0003e20000100800 */
[----:B0-----:R-:W-:-:S03]  /*109c0*/  IADD3 R0, P3, PT, R12, UR65, RZ ;  /* 0x000000410c007c10 */ /* 0x001fc6000ff7e0ff */
[----:B------:R0:W-:Y:S01]  /*109d0*/  STL [R1+0xa4], R18 ;  /* 0x0000a41201007387 */ /* 0x0001e20000100800 */
[----:B-1----:R-:W-:-:S03]  /*109e0*/  IADD3 R19, P4, PT, R10, UR65, RZ ;  /* 0x000000410a137c10 */ /* 0x002fc6000ff9e0ff */
[----:B------:R1:W-:Y:S01]  /*109f0*/  STL [R1+0x98], R0 ;  /* 0x0000980001007387 */ /* 0x0003e20000100800 */
[----:B------:R-:W-:Y:S02]  /*10a00*/  IADD3.X R12, PT, PT, R13, UR64, RZ, P3, !PT ;  /* 0x000000400d0c7c10 */ /* 0x000fe40009ffe4ff */
[----:B0-----:R-:W-:Y:S01]  /*10a10*/  IADD3 R18, P5, PT, R8, UR65, RZ ;  /* 0x0000004108127c10 */ /* 0x001fe2000ffbe0ff */
[----:B------:R-:W-:Y:S01]  /*10a20*/  STL [R1+0x9c], R19 ;  /* 0x00009c1301007387 */ /* 0x000fe20000100800 */
[----:B-1----:R-:W-:-:S03]  /*10a30*/  IADD3.X R0, PT, PT, R17, UR64, RZ, P1, !PT ;  /* 0x0000004011007c10 */ /* 0x002fc60008ffe4ff */
[----:B------:R-:W-:Y:S01]  /*10a40*/  STL [R1+0xa0], R18 ;  /* 0x0000a01201007387 */ /* 0x000fe20000100800 */
[----:B------:R-:W-:-:S03]  /*10a50*/  IADD3.X R10, PT, PT, R11, UR64, RZ, P4, !PT ;  /* 0x000000400b0a7c10 */ /* 0x000fc6000a7fe4ff */
[----:B------:R0:W-:Y:S04]  /*10a60*/  STL [R1+0x94], R0 ;  /* 0x0000940001007387 */ /* 0x0001e80000100800 */
[----:B------:R1:W-:Y:S01]  /*10a70*/  STL [R1+0x88], R12 ;  /* 0x0000880c01007387 */ /* 0x0003e20000100800 */
[----:B0-----:R-:W-:-:S03]  /*10a80*/  IADD3.X R0, PT, PT, R9, UR64, RZ, P5, !PT ;  /* 0x0000004009007c10 */ /* 0x001fc6000affe4ff */
[----:B-1----:R-:W4:Y:S04]  /*10a90*/  LDL.LU.64 R12, [R1+0x620] ;  /* 0x00062000010c7983 */ /* 0x002f280000300a00 */
[----:B------:R0:W-:Y:S04]  /*10aa0*/  STL [R1+0x8c], R10 ;  /* 0x00008c0a01007387 */ /* 0x0001e80000100800 */
[----:B0-----:R-:W4:Y:S04]  /*10ab0*/  LDL.LU.64 R10, [R1+0x628] ;  /* 0x00062800010a7983 */ /* 0x001f280000300a00 */
[----:B------:R3:W-:Y:S01]  /*10ac0*/  STL [R1+0x70], R0 ;  /* 0x0000700001007387 */ /* 0x0007e20000100800 */
[----:B--2---:R-:W-:-:S02]  /*10ad0*/  IADD3 R9, P1, PT, R2, UR65, RZ ;  /* 0x0000004102097c10 */ /* 0x004fc4000ff3e0ff */
[----:B---3--:R-:W-:-:S03]  /*10ae0*/  IADD3 R0, P3, PT, R14, UR65, RZ ;  /* 0x000000410e007c10 */ /* 0x008fc6000ff7e0ff */
[----:B------:R-:W-:Y:S01]  /*10af0*/  STL [R1+0x84], R9 ;  /* 0x0000840901007387 */ /* 0x000fe20000100800 */
[----:B------:R-:W-:-:S03]  /*10b00*/  IADD3 R8, P4, PT, R6, UR65, RZ ;  /* 0x0000004106087c10 */ /* 0x000fc6000ff9e0ff */
[----:B------:R0:W-:Y:S01]  /*10b10*/  STL [R1+0x78], R0 ;  /* 0x0000780001007387 */ /* 0x0001e20000100800 */
[----:B------:R-:W-:-:S03]  /*10b20*/  IADD3 R16, P5, PT, R4, UR65, RZ ;  /* 0x0000004104107c10 */ /* 0x000fc6000ffbe0ff */
[----:B------:R1:W-:Y:S01]  /*10b30*/  STL [R1+0x7c], R8 ;  /* 0x00007c0801007387 */ /* 0x0003e20000100800 */
[----:B0-----:R-:W-:-:S03]  /*10b40*/  IADD3.X R0, PT, PT, R3, UR64, RZ, P1, !PT ;  /* 0x0000004003007c10 */ /* 0x001fc60008ffe4ff */
[----:B-1----:R-:W2:Y:S04]  /*10b50*/  LDL.LU.64 R8, [R1+0x630] ;  /* 0x0006300001087983 */ /* 0x002ea80000300a00 */
[----:B------:R0:W-:Y:S04]  /*10b60*/  STL [R1+0x80], R16 ;  /* 0x0000801001007387 */ /* 0x0001e80000100800 */
[----:B------:R-:W3:Y:S01]  /*10b70*/  LDL.LU.64 R2, [R1+0x638] ;  /* 0x0006380001027983 */ /* 0x000ee20000300a00 */
[----:B------:R-:W-:Y:S02]  /*10b80*/  IADD3.X R52, PT, PT, R15, UR64, RZ, P3, !PT ;  /* 0x000000400f347c10 */ /* 0x000fe40009ffe4ff */
[----:B------:R-:W-:Y:S01]  /*10b90*/  IADD3.X R51, PT, PT, R7, UR64, RZ, P4, !PT ;  /* 0x0000004007337c10 */ /* 0x000fe2000a7fe4ff */
[----:B------:R-:W-:Y:S04]  /*10ba0*/  STL [R1+0x74], R0 ;  /* 0x0000740001007387 */ /* 0x000fe80000100800 */
[----:B------:R-:W-:Y:S04]  /*10bb0*/  STL [R1+0xf30], R52 ;  /* 0x000f303401007387 */ /* 0x000fe80000100800 */
[----:B------:R-:W3:Y:S04]  /*10bc0*/  LDL.LU.64 R24, [R1+0x640] ;  /* 0x0006400001187983 */ /* 0x000ee80000300a00 */
[----:B------:R-:W-:Y:S04]  /*10bd0*/  STL [R1+0xf34], R51 ;  /* 0x000f343301007387 */ /* 0x000fe80000100800 */
[----:B------:R-:W3:Y:S04]  /*10be0*/  LDL.LU.64 R22, [R1+0x648] ;  /* 0x0006480001167983 */ /* 0x000ee80000300a00 */
[----:B------:R-:W3:Y:S04]  /*10bf0*/  LDL.LU.64 R20, [R1+0x650] ;  /* 0x0006500001147983 */ /* 0x000ee80000300a00 */
[----:B------:R-:W3:Y:S04]  /*10c00*/  LDL.LU.64 R18, [R1+0x658] ;  /* 0x0006580001127983 */ /* 0x000ee80000300a00 */
[----:B------:R-:W3:Y:S01]  /*10c10*/  LDL.LU.64 R6, [R1+0x660] ;  /* 0x0006600001067983 */ /* 0x000ee20000300a00 */
[----:B------:R-:W-:-:S02]  /*10c20*/  IADD3.X R50, PT, PT, R5, UR64, RZ, P5, !PT ;  /* 0x0000004005327c10 */ /* 0x000fc4000affe4ff */
[----:B----4-:R-:W-:Y:S01]  /*10c30*/  IADD3 R49, P1, PT, R12, UR65, RZ ;  /* 0x000000410c317c10 */ /* 0x010fe2000ff3e0ff */
[----:B------:R-:W4:Y:S03]  /*10c40*/  LDL.LU.64 R4, [R1+0x668] ;  /* 0x0006680001047983 */ /* 0x000f260000300a00 */
[----:B------:R-:W-:Y:S01]  /*10c50*/  IADD3.X R45, PT, PT, R13, UR64, RZ, P1, !PT ;  /* 0x000000400d2d7c10 */ /* 0x000fe20008ffe4ff */
[----:B------:R-:W-:Y:S01]  /*10c60*/  STL [R1+0xf38], R50 ;  /* 0x000f383201007387 */ /* 0x000fe20000100800 */
[----:B------:R-:W-:-:S03]  /*10c70*/  IADD3 R48, P3, PT, R10, UR65, RZ ;  /* 0x000000410a307c10 */ /* 0x000fc6000ff7e0ff */
[----:B------:R-:W-:Y:S01]  /*10c80*/  STL [R1+0xf3c], R49 ;  /* 0x000f3c3101007387 */ /* 0x000fe20000100800 */
[----:B------:R-:W-:-:S03]  /*10c90*/  IADD3.X R44, PT, PT, R11, UR64, RZ, P3, !PT ;  /* 0x000000400b2c7c10 */ /* 0x000fc60009ffe4ff */
[----:B------:R-:W-:Y:S01]  /*10ca0*/  STL [R1+0xf40], R48 ;  /* 0x000f403001007387 */ /* 0x000fe20000100800 */
[----:B--2---:R-:W-:Y:S02]  /*10cb0*/  IADD3 R47, P4, PT, R8, UR65, RZ ;  /* 0x00000041082f7c10 */ /* 0x004fe4000ff9e0ff */
[----:B---3--:R-:W-:-:S03]  /*10cc0*/  IADD3 R46, P5, PT, R2, UR65, RZ ;  /* 0x00000041022e7c10 */ /* 0x008fc6000ffbe0ff */
[----:B------:R-:W-:Y:S01]  /*10cd0*/  STL [R1+0xf44], R47 ;  /* 0x000f442f01007387 */ /* 0x000fe20000100800 */
[----:B------:R-:W-:-:S03]  /*10ce0*/  IADD3.X R43, PT, PT, R9, UR64, RZ, P4, !PT ;  /* 0x00000040092b7c10 */ /* 0x000fc6000a7fe4ff */
[----:B------:R-:W-:Y:S04]  /*10cf0*/  STL [R1+0xf48], R46 ;  /* 0x000f482e01007387 */ /* 0x000fe80000100800 */
[----:B------:R-:W-:Y:S04]  /*10d00*/  STL [R1+0xf4c], R45 ;  /* 0x000f4c2d01007387 */ /* 0x000fe80000100800 */
[----:B0-----:R-:W2:Y:S04]  /*10d10*/  LDL.LU.64 R16, [R1+0x670] ;  /* 0x0006700001107983 */ /* 0x001ea80000300a00 */
[----:B------:R-:W3:Y:S04]  /*10d20*/  LDL.LU.64 R14, [R1+0x678] ;  /* 0x00067800010e7983 */ /* 0x000ee80000300a00 */
[----:B------:R-:W-:Y:S01]  /*10d30*/  STL [R1+0xf50], R44 ;  /* 0x000f502c01007387 */ /* 0x000fe20000100800 */
[----:B------:R-:W-:-:S03]  /*10d40*/  IADD3.X R42, PT, PT, R3, UR64, RZ, P5, !PT ;  /* 0x00000040032a7c10 */ /* 0x000fc6000affe4ff */
[----:B------:R-:W-:Y:S04]  /*10d50*/  STL [R1+0xf54], R43 ;  /* 0x000f542b01007387 */ /* 0x000fe80000100800 */
[----:B------:R-:W3:Y:S04]  /*10d60*/  LDL.LU.64 R12, [R1+0x680] ;  /* 0x00068000010c7983 */ /* 0x000ee80000300a00 */
[----:B------:R-:W3:Y:S04]  /*10d70*/  LDL.LU.64 R10, [R1+0x688] ;  /* 0x00068800010a7983 */ /* 0x000ee80000300a00 */
[----:B------:R-:W3:Y:S04]  /*10d80*/  LDL.LU.64 R8, [R1+0x690] ;  /* 0x0006900001087983 */ /* 0x000ee80000300a00 */
[----:B------:R-:W3:Y:S01]  /*10d90*/  LDL.LU.64 R2, [R1+0x698] ;  /* 0x0006980001027983 */ /* 0x000ee20000300a00 */
[----:B------:R-:W-:-:S02]  /*10da0*/  IADD3 R41, P1, PT, R24, UR65, RZ ;  /* 0x0000004118297c10 */ /* 0x000fc4000ff3e0ff */
[----:B------:R-:W-:Y:S02]  /*10db0*/  IADD3 R40, P3, PT, R22, UR65, RZ ;  /* 0x0000004116287c10 */ /* 0x000fe4000ff7e0ff */
[----:B------:R-:W-:Y:S02]  /*10dc0*/  IADD3 R39, P4, PT, R20, UR65, RZ ;  /* 0x0000004114277c10 */ /* 0x000fe4000ff9e0ff */
[----:B------:R-:W-:Y:S01]  /*10dd0*/  IADD3 R38, P5, PT, R18, UR65, RZ ;  /* 0x0000004112267c10 */ /* 0x000fe2000ffbe0ff */
[----:B------:R-:W-:Y:S01]  /*10de0*/  STL [R1+0xf58], R42 ;  /* 0x000f582a01007387 */ /* 0x000fe20000100800 */
[----:B------:R-:W-:Y:S02]  /*10df0*/  IADD3.X R37, PT, PT, R25, UR64, RZ, P1, !PT ;  /* 0x0000004019257c10 */ /* 0x000fe40008ffe4ff */
[----:B------:R-:W-:Y:S01]  /*10e00*/  IADD3.X R36, PT, PT, R23, UR64, RZ, P3, !PT ;  /* 0x0000004017247c10 */ /* 0x000fe20009ffe4ff */
[----:B------:R-:W-:Y:S01]  /*10e10*/  STL [R1+0xf5c], R41 ;  /* 0x000f5c2901007387 */ /* 0x000fe20000100800 */
[----:B------:R-:W-:-:S02]  /*10e20*/  IADD3.X R35, PT, PT, R21, UR64, RZ, P4, !PT ;  /* 0x0000004015237c10 */ /* 0x000fc4000a7fe4ff */
[----:B------:R-:W-:Y:S01]  /*10e30*/  IADD3.X R34, PT, PT, R19, UR64, RZ, P5, !PT ;  /* 0x0000004013227c10 */ /* 0x000fe2000affe4ff */
[----:B------:R-:W-:Y:S04]  /*10e40*/  STL [R1+0xf60], R40 ;  /* 0x000f602801007387 */ /* 0x000fe80000100800 */
[----:B------:R-:W-:Y:S01]  /*10e50*/  STL [R1+0xf64], R39 ;  /* 0x000f642701007387 */ /* 0x000fe20000100800 */
[----:B------:R-:W-:-:S03]  /*10e60*/  IADD3 R33, P1, PT, R6, UR65, RZ ;  /* 0x0000004106217c10 */ /* 0x000fc6000ff3e0ff */
[----:B------:R-:W-:Y:S04]  /*10e70*/  STL [R1+0xf78], R38 ;  /* 0x000f782601007387 */ /* 0x000fe80000100800 */
[----:B------:R-:W-:Y:S04]  /*10e80*/  STL.64 [R1+0xf80], R36 ;  /* 0x000f802401007387 */ /* 0x000fe80000100a00 */
[----:B------:R0:W-:Y:S01]  /*10e90*/  STL.64 [R1+0xf88], R34 ;  /* 0x000f882201007387 */ /* 0x0001e20000100a00 */
[----:B------:R-:W-:-:S03]  /*10ea0*/  IADD3.X R29, PT, PT, R7, UR64, RZ, P1, !PT ;  /* 0x00000040071d7c10 */ /* 0x000fc60008ffe4ff */
[----:B0-----:R-:W3:Y:S04]  /*10eb0*/  LDL.LU.64 R34, [R1+0x6a0] ;  /* 0x0006a00001227983 */ /* 0x001ee80000300a00 */
[----:B------:R-:W3:Y:S04]  /*10ec0*/  LDL.LU.64 R6, [R1+0x6a8] ;  /* 0x0006a80001067983 */ /* 0x000ee80000300a00 */
[----:B------:R-:W3:Y:S01]  /*10ed0*/  LDL.LU.64 R24, [R1+0x6b0] ;  /* 0x0006b00001187983 */ /* 0x000ee20000300a00 */
[----:B----4-:R-:W-:-:S04]  /*10ee0*/  IADD3 R32, P3, PT, R4, UR65, RZ ;  /* 0x0000004104207c10 */ /* 0x010fc8000ff7e0ff */
[----:B------:R-:W-:Y:S02]  /*10ef0*/  IADD3.X R23, PT, PT, R5, UR64, RZ, P3, !PT ;  /* 0x0000004005177c10 */ /* 0x000fe40009ffe4ff */
[----:B------:R-:W4:Y:S01]  /*10f00*/  LDL.LU.64 R4, [R1+0x6b8] ;  /* 0x0006b80001047983 */ /* 0x000f220000300a00 */
[----:B--2---:R-:W-:Y:S02]  /*10f10*/  IADD3 R31, P4, PT, R16, UR65, RZ ;  /* 0x00000041101f7c10 */ /* 0x004fe4000ff9e0ff */
[----:B---3--:R-:W-:Y:S02]  /*10f20*/  IADD3 R30, P5, PT, R14, UR65, RZ ;  /* 0x000000410e1e7c10 */ /* 0x008fe4000ffbe0ff */
[----:B------:R-:W-:Y:S02]  /*10f30*/  IADD3.X R22, PT, PT, R17, UR64, RZ, P4, !PT ;  /* 0x0000004011167c10 */ /* 0x000fe4000a7fe4ff */
[----:B------:R-:W-:Y:S02]  /*10f40*/  IADD3.X R21, PT, PT, R15, UR64, RZ, P5, !PT ;  /* 0x000000400f157c10 */ /* 0x000fe4000affe4ff */
[----:B------:R-:W-:-:S04]  /*10f50*/  IADD3 R20, P1, PT, R12, UR65, RZ ;  /* 0x000000410c147c10 */ /* 0x000fc8000ff3e0ff */
[----:B------:R-:W-:Y:S02]  /*10f60*/  IADD3.X R16, PT, PT, R13, UR64, RZ, P1, !PT ;  /* 0x000000400d107c10 */ /* 0x000fe40008ffe4ff */
[----:B------:R-:W-:-:S04]  /*10f70*/  IADD3 R17, P5, PT, R2, UR65, RZ ;  /* 0x0000004102117c10 */ /* 0x000fc8000ffbe0ff */
[----:B------:R-:W-:Y:S02]  /*10f80*/  IADD3.X R13, PT, PT, R3, UR64, RZ, P5, !PT ;  /* 0x00000040030d7c10 */ /* 0x000fe4000affe4ff */
[----:B------:R-:W2:Y:S04]  /*10f90*/  LDL.LU.64 R2, [R1+0x6c0] ;  /* 0x0006c00001027983 */ /* 0x000ea80000300a00 */
[----:B------:R-:W3:Y:S04]  /*10fa0*/  LDL.LU.64 R42, [R1+0x6c8] ;  /* 0x0006c800012a7983 */ /* 0x000ee80000300a00 */
[----:B------:R-:W2:Y:S04]  /*10fb0*/  LDL.LU.64 R26, [R1+0x6d0] ;  /* 0x0006d000011a7983 */ /* 0x000ea80000300a00 */
[----:B------:R-:W3:Y:S01]  /*10fc0*/  LDL.LU.64 R40, [R1+0x6d8] ;  /* 0x0006d80001287983 */ /* 0x000ee20000300a00 */
[----:B------:R-:W-:-:S02]  /*10fd0*/  IADD3 R18, P4, PT, R8, UR65, RZ ;  /* 0x0000004108127c10 */ /* 0x000fc4000ff9e0ff */
[----:B------:R-:W-:Y:S02]  /*10fe0*/  IADD3 R19, P3, PT, R10, UR65, RZ ;  /* 0x000000410a137c10 */ /* 0x000fe4000ff7e0ff */
[----:B------:R-:W-:Y:S02]  /*10ff0*/  IADD3.X R14, PT, PT, R9, UR64, RZ, P4, !PT ;  /* 0x00000040090e7c10 */ /* 0x000fe4000a7fe4ff */
[----:B------:R-:W-:Y:S02]  /*11000*/  IADD3.X R15, PT, PT, R11, UR64, RZ, P3, !PT ;  /* 0x000000400b0f7c10 */ /* 0x000fe40009ffe4ff */
[----:B------:R-:W-:-:S04]  /*11010*/  IADD3 R12, P1, PT, R34, UR65, RZ ;  /* 0x00000041220c7c10 */ /* 0x000fc8000ff3e0ff */
[----:B------:R-:W-:Y:S02]  /*11020*/  IADD3.X R8, PT, PT, R35, UR64, RZ, P1, !PT ;  /* 0x0000004023087c10 */ /* 0x000fe40008ffe4ff */
[----:B------:R-:W3:Y:S01]  /*11030*/  LDL.LU.64 R34, [R1+0x6e0] ;  /* 0x0006e00001227983 */ /* 0x000ee20000300a00 */
[----:B------:R-:W-:-:S03]  /*11040*/  IADD3 R10, P4, PT, R24, UR65, RZ ;  /* 0x00000041180a7c10 */ /* 0x000fc6000ff9e0ff */
[----:B------:R-:W3:Y:S01]  /*11050*/  LDL.LU.64 R36, [R1+0x6e8] ;  /* 0x0006e80001247983 */ /* 0x000ee20000300a00 */
[----:B------:R-:W-:Y:S02]  /*11060*/  IADD3 R11, P3, PT, R6, UR65, RZ ;  /* 0x00000041060b7c10 */ /* 0x000fe4000ff7e0ff */
[----:B------:R-:W-:Y:S01]  /*11070*/  IADD3.X R6, PT, PT, R25, UR64, RZ, P4, !PT ;  /* 0x0000004019067c10 */ /* 0x000fe2000a7fe4ff */
[----:B------:R-:W3:Y:S04]  /*11080*/  LDL.LU.64 R38, [R1+0x6f0] ;  /* 0x0006f00001267983 */ /* 0x000ee80000300a00 */
[----:B------:R-:W3:Y:S01]  /*11090*/  LDL.LU.64 R24, [R1+0x6f8] ;  /* 0x0006f80001187983 */ /* 0x000ee20000300a00 */
[----:B----4-:R-:W-:-:S04]  /*110a0*/  IADD3 R9, P5, PT, R4, UR65, RZ ;  /* 0x0000004104097c10 */ /* 0x010fc8000ffbe0ff */
[----:B------:R-:W-:Y:S02]  /*110b0*/  IADD3.X R5, PT, PT, R5, UR64, RZ, P5, !PT ;  /* 0x0000004005057c10 */ /* 0x000fe4000affe4ff */
[----:B------:R-:W-:Y:S02]  /*110c0*/  IADD3.X R7, PT, PT, R7, UR64, RZ, P3, !PT ;  /* 0x0000004007077c10 */ /* 0x000fe40009ffe4ff */
[----:B--2---:R-:W-:Y:S02]  /*110d0*/  IADD3 R28, P4, PT, R26, UR65, RZ ;  /* 0x000000411a1c7c10 */ /* 0x004fe4000ff9e0ff */
[----:B---3--:R-:W-:-:S03]  /*110e0*/  IADD3 R0, P5, PT, R40, UR65, RZ ;  /* 0x0000004128007c10 */ /* 0x008fc6000ffbe0ff */
[----:B------:R-:W-:Y:S04]  /*110f0*/  STL [R1+0x4], R28 ;  /* 0x0000041c01007387 */ /* 0x000fe80000100800 */
[----:B------:R0:W-:Y:S01]  /*11100*/  STL [R1+0xc], R0 ;  /* 0x00000c0001007387 */ /* 0x0001e20000100800 */
[----:B------:R-:W-:Y:S02]  /*11110*/  IADD3 R4, P1, PT, R2, UR65, RZ ;  /* 0x0000004102047c10 */ /* 0x000fe4000ff3e0ff */
[----:B------:R-:W-:Y:S02]  /*11120*/  IADD3 R53, P3, PT, R42, UR65, RZ ;  /* 0x000000412a357c10 */ /* 0x000fe4000ff7e0ff */
[----:B0-----:R-:W-:Y:S02]  /*11130*/  IADD3.X R0, PT, PT, R27, UR64, RZ, P4, !PT ;  /* 0x000000401b007c10 */ /* 0x001fe4000a7fe4ff */
[----:B------:R-:W2:Y:S04]  /*11140*/  LDL.LU.64 R26, [R1+0x700] ;  /* 0x00070000011a7983 */ /* 0x000ea80000300a00 */
[----:B------:R-:W3:Y:S01]  /*11150*/  LDL.LU.64 R50, [R1+0x708] ;  /* 0x0007080001327983 */ /* 0x000ee20000300a00 */
[----:B------:R-:W-:-:S03]  /*11160*/  IADD3.X R28, PT, PT, R41, UR64, RZ, P5, !PT ;  /* 0x00000040291c7c10 */ /* 0x000fc6000affe4ff */
[----:B------:R0:W-:Y:S01]  /*11170*/  STL [R1], R0 ;  /* 0x0000000001007387 */ /* 0x0001e20000100800 */
[----:B------:R-:W-:-:S03]  /*11180*/  IADD3.X R3, PT, PT, R3, UR64, RZ, P1, !PT ;  /* 0x0000004003037c10 */ /* 0x000fc60008ffe4ff */
[----:B------:R-:W4:Y:S01]  /*11190*/  LDL.LU.64 R48, [R1+0x710] ;  /* 0x0007100001307983 */ /* 0x000f220000300a00 */
[----:B------:R-:W-:-:S03]  /*111a0*/  IADD3.X R2, PT, PT, R43, UR64, RZ, P3, !PT ;  /* 0x000000402b027c10 */ /* 0x000fc60009ffe4ff */
[----:B------:R-:W4:Y:S01]  /*111b0*/  LDL.LU.64 R46, [R1+0x718] ;  /* 0x00071800012e7983 */ /* 0x000f220000300a00 */
[----:B0-----:R-:W-:Y:S02]  /*111c0*/  IADD3 R0, P1, PT, R34, UR65, RZ ;  /* 0x0000004122007c10 */ /* 0x001fe4000ff3e0ff */
[----:B------:R-:W-:Y:S01]  /*111d0*/  IADD3 R40, P3, PT, R36, UR65, RZ ;  /* 0x0000004124287c10 */ /* 0x000fe2000ff7e0ff */
[----:B------:R0:W-:Y:S04]  /*111e0*/  STL [R1+0x8], R28 ;  /* 0x0000081c01007387 */ /* 0x0001e80000100800 */
[----:B------:R1:W-:Y:S01]  /*111f0*/  STL [R1+0x14], R0 ;  /* 0x0000140001007387 */ /* 0x0003e20000100800 */
[----:B0-----:R-:W-:-:S03]  /*11200*/  IADD3 R28, P4, PT, R38, UR65, RZ ;  /* 0x00000041261c7c10 */ /* 0x001fc6000ff9e0ff */
[----:B------:R0:W-:Y:S01]  /*11210*/  STL [R1+0x1c], R40 ;  /* 0x00001c2801007387 */ /* 0x0001e20000100800 */
[----:B-1----:R-:W-:-:S03]  /*11220*/  IADD3 R0, P5, PT, R24, UR65, RZ ;  /* 0x0000004118007c10 */ /* 0x002fc6000ffbe0ff */
[----:B------:R-:W4:Y:S04]  /*11230*/  LDL.LU.64 R44, [R1+0x720] ;  /* 0x00072000012c7983 */ /* 0x000f280000300a00 */
[----:B------:R1:W-:Y:S04]  /*11240*/  STL [R1+0x24], R28 ;  /* 0x0000241c01007387 */ /* 0x0003e80000100800 */
[----:B------:R-:W4:Y:S04]  /*11250*/  LDL.LU.64 R42, [R1+0x728] ;  /* 0x00072800012a7983 */ /* 0x000f280000300a00 */
[----:B------:R1:W-:Y:S04]  /*11260*/  STL [R1+0x2c], R0 ;  /* 0x00002c0001007387 */ /* 0x0003e80000100800 */
[----:B0-----:R-:W4:Y:S01]  /*11270*/  LDL.LU.64 R40, [R1+0x730] ;  /* 0x0007300001287983 */ /* 0x001f220000300a00 */
[----:B-1----:R-:W-:-:S02]  /*11280*/  IADD3.X R28, PT, PT, R37, UR64, RZ, P3, !PT ;  /* 0x00000040251c7c10 */ /* 0x002fc40009ffe4ff */
[----:B------:R-:W-:Y:S02]  /*11290*/  IADD3.X R0, PT, PT, R35, UR64, RZ, P1, !PT ;  /* 0x0000004023007c10 */ /* 0x000fe40008ffe4ff */
[----:B------:R0:W5:Y:S04]  /*112a0*/  LDL.LU.64 R34, [R1+0xf88] ;  /* 0x000f880001227983 */ /* 0x0001680000300a00 */
[----:B------:R0:W5:Y:S04]  /*112b0*/  LDL.LU.64 R36, [R1+0xf80] ;  /* 0x000f800001247983 */ /* 0x0001680000300a00 */
[----:B------:R1:W-:Y:S04]  /*112c0*/  STL [R1+0x10], R0 ;  /* 0x0000100001007387 */ /* 0x0003e80000100800 */
[----:B------:R0:W5:Y:S04]  /*112d0*/  LDL.LU R38, [R1+0xf78] ;  /* 0x000f780001267983 */ /* 0x0001680000300800 */
[----:B------:R2:W-:Y:S01]  /*112e0*/  STL [R1+0x18], R28 ;  /* 0x0000181c01007387 */ /* 0x0005e20000100800 */
[----:B-1----:R-:W-:-:S02]  /*112f0*/  IADD3.X R0, PT, PT, R39, UR64, RZ, P4, !PT ;  /* 0x0000004027007c10 */ /* 0x002fc4000a7fe4ff */
[----:B------:R-:W-:Y:S02]  /*11300*/  IADD3.X R39, PT, PT, R25, UR64, RZ, P5, !PT ;  /* 0x0000004019277c10 */ /* 0x000fe4000affe4ff */
[----:B------:R-:W4:Y:S04]  /*11310*/  LDL.LU.64 R24, [R1+0xf70] ;  /* 0x000f700001187983 */ /* 0x000f280000300a00 */
[----:B------:R3:W-:Y:S04]  /*11320*/  STL [R1+0x20], R0 ;  /* 0x0000200001007387 */ /* 0x0007e80000100800 */
[----:B------:R4:W-:Y:S01]  /*11330*/  STL [R1+0x28], R39 ;  /* 0x0000282701007387 */ /* 0x0009e20000100800 */
[----:B--2---:R-:W-:-:S02]  /*11340*/  IADD3 R28, P1, PT, R26, UR65, RZ ;  /* 0x000000411a1c7c10 */ /* 0x004fc4000ff3e0ff */
[----:B---3--:R-:W-:-:S03]  /*11350*/  IADD3 R0, P3, PT, R50, UR65, RZ ;  /* 0x0000004132007c10 */ /* 0x008fc6000ff7e0ff */
[----:B------:R1:W-:Y:S04]  /*11360*/  STL [R1+0x34], R28 ;  /* 0x0000341c01007387 */ /* 0x0003e80000100800 */
[----:B------:R2:W-:Y:S01]  /*11370*/  STL [R1+0x3c], R0 ;  /* 0x00003c0001007387 */ /* 0x0005e20000100800 */
[----:B----4-:R-:W-:Y:S02]  /*11380*/  IADD3 R39, P4, PT, R48, UR65, RZ ;  /* 0x0000004130277c10 */ /* 0x010fe4000ff9e0ff */
[----:B-1----:R-:W-:-:S03]  /*11390*/  IADD3 R28, P5, PT, R46, UR65, RZ ;  /* 0x000000412e1c7c10 */ /* 0x002fc6000ffbe0ff */
[----:B------:R1:W-:Y:S01]  /*113a0*/  STL [R1+0x44], R39 ;  /* 0x0000442701007387 */ /* 0x0003e20000100800 */
[----:B--2---:R-:W-:-:S03]  /*113b0*/  IADD3.X R0, PT, PT, R27, UR64, RZ, P1, !PT ;  /* 0x000000401b007c10 */ /* 0x004fc60008ffe4ff */
[----:B------:R-:W2:Y:S04]  /*113c0*/  LDL.LU.64 R26, [R1+0xf68] ;  /* 0x000f6800011a7983 */ /* 0x000ea80000300a00 */
[----:B------:R3:W-:Y:S01]  /*113d0*/  STL [R1+0x4c], R28 ;  /* 0x00004c1c01007387 */ /* 0x0007e20000100800 */
[----:B-1----:R-:W-:-:S03]  /*113e0*/  IADD3.X R39, PT, PT, R51, UR64, RZ, P3, !PT ;  /* 0x0000004033277c10 */ /* 0x002fc60009ffe4ff */
[----:B------:R1:W-:Y:S01]  /*113f0*/  STL [R1+0x30], R0 ;  /* 0x0000300001007387 */ /* 0x0003e20000100800 */
[----:B---3--:R-:W-:-:S03]  /*11400*/  IADD3.X R28, PT, PT, R49, UR64, RZ, P4, !PT ;  /* 0x00000040311c7c10 */ /* 0x008fc6000a7fe4ff */
[----:B------:R3:W-:Y:S01]  /*11410*/  STL [R1+0x38], R39 ;  /* 0x0000382701007387 */ /* 0x0007e20000100800 */
[----:B-1----:R-:W-:-:S03]  /*11420*/  IADD3.X R0, PT, PT, R47, UR64, RZ, P5, !PT ;  /* 0x000000402f007c10 */ /* 0x002fc6000affe4ff */
[----:B------:R1:W-:Y:S04]  /*11430*/  STL [R1+0x40], R28 ;  /* 0x0000401c01007387 */ /* 0x0003e80000100800 */
[----:B------:R4:W-:Y:S01]  /*11440*/  STL [R1+0x48], R0 ;  /* 0x0000480001007387 */ /* 0x0009e20000100800 */
[----:B---3--:R-:W-:Y:S02]  /*11450*/  IADD3 R39, P1, PT, R44, UR65, RZ ;  /* 0x000000412c277c10 */ /* 0x008fe4000ff3e0ff */
[----:B-1----:R-:W-:-:S03]  /*11460*/  IADD3 R28, P3, PT, R42, UR65, RZ ;  /* 0x000000412a1c7c10 */ /* 0x002fc6000ff7e0ff */
[----:B------:R1:W-:Y:S01]  /*11470*/  STL [R1+0x54], R39 ;  /* 0x0000542701007387 */ /* 0x0003e20000100800 */
[----:B----4-:R-:W-:-:S03]  /*11480*/  IADD3 R0, P4, PT, R40, UR65, RZ ;  /* 0x0000004128007c10 */ /* 0x010fc6000ff9e0ff */
[----:B------:R3:W-:Y:S04]  /*11490*/  STL [R1+0x5c], R28 ;  /* 0x00005c1c01007387 */ /* 0x0007e80000100800 */
[----:B------:R4:W-:Y:S01]  /*114a0*/  STL [R1+0x64], R0 ;  /* 0x0000640001007387 */ /* 0x0009e20000100800 */
[----:B-1----:R-:W-:Y:S02]  /*114b0*/  IADD3.X R39, PT, PT, R45, UR64, RZ, P1, !PT ;  /* 0x000000402d277c10 */ /* 0x002fe40008ffe4ff */
[----:B---3--:R-:W-:Y:S02]  /*114c0*/  IADD3.X R28, PT, PT, R41, UR64, RZ, P4, !PT ;  /* 0x00000040291c7c10 */ /* 0x008fe4000a7fe4ff */
[----:B----4-:R-:W-:Y:S01]  /*114d0*/  IADD3.X R0, PT, PT, R43, UR64, RZ, P3, !PT ;  /* 0x000000402b007c10 */ /* 0x010fe20009ffe4ff */
[----:B------:R-:W-:Y:S04]  /*114e0*/  STL [R1+0x50], R39 ;  /* 0x0000502701007387 */ /* 0x000fe80000100800 */
[----:B------:R1:W-:Y:S04]  /*114f0*/  STL [R1+0x58], R0 ;  /* 0x0000580001007387 */ /* 0x0003e80000100800 */
[----:B------:R3:W-:Y:S04]  /*11500*/  STL [R1+0x60], R28 ;  /* 0x0000601c01007387 */ /* 0x0007e80000100800 */
[----:B------:R-:W4:Y:S01]  /*11510*/  LDL.LU R51, [R1+0x8f0] ;  /* 0x0008f00001337983 */ /* 0x000f220000300800 */
[----:B-1----:R-:W-:-:S03]  /*11520*/  IADD3 R0, P1, PT, R24, UR65, RZ ;  /* 0x0000004118007c10 */ /* 0x002fc6000ff3e0ff */
[----:B------:R-:W4:Y:S04]  /*11530*/  LDL.LU R50, [R1+0x8e0] ;  /* 0x0008e00001327983 */ /* 0x000f280000300800 */
[----:B------:R1:W-:Y:S04]  /*11540*/  STL [R1+0x68], R0 ;  /* 0x0000680001007387 */ /* 0x0003e80000100800 */
[----:B------:R-:W4:Y:S04]  /*11550*/  LDL.LU R49, [R1+0x8d0] ;  /* 0x0008d00001317983 */ /* 0x000f280000300800 */
        /* <DEDUP_REMOVED lines=10> */
[----:B---3--:R-:W3:Y:S04]  /*11600*/  LDL.LU R28, [R1+0x89c] ;  /* 0x00089c00011c7983 */ /* 0x008ee80000300800 */
[----:B-1----:R-:W3:Y:S01]  /*11610*/  LDL.LU R0, [R1+0x8b0] ;  /* 0x0008b00001007983 */ /* 0x002ee20000300800 */
[----:B------:R-:W-:-:S02]  /*11620*/  USHF.L.U32 UR62, UR62, 0x1f, URZ ;  /* 0x0000001f3e3e7899 */ /* 0x000fc400080006ff */
[----:B------:R-:W-:-:S04]  /*11630*/  USHF.L.U32 UR63, UR51, 0x7, URZ ;  /* 0x00000007333f7899 */ /* 0x000fc800080006ff */
[----:B------:R-:W-:Y:S01]  /*11640*/  IMAD.U32 R24, RZ, RZ, UR62 ;  /* 0x0000003eff187e24 */ /* 0x000fe2000f8e00ff */
[----:B------:R-:W-:Y:S02]  /*11650*/  USHF.L.U32 UR66, UR63, 0x1, URZ ;  /* 0x000000013f427899 */ /* 0x000fe400080006ff */
[----:B------:R-:W-:-:S04]  /*11660*/  USHF.R.S32.HI UR62, URZ, 0x1f, UR63 ;  /* 0x0000001fff3e7899 */ /* 0x000fc8000801143f */
[----:B------:R-:W-:Y:S01]  /*11670*/  USHF.L.U64.HI UR62, UR63, 0x1, UR62 ;  /* 0x000000013f3e7899 */ /* 0x000fe2000801023e */
[----:B--2---:R-:W-:-:S04]  /*11680*/  IADD3 R52, P3, PT, R26, UR65, RZ ;  /* 0x000000411a347c10 */ /* 0x004fc8000ff7e0ff */
[----:B------:R-:W-:Y:S01]  /*11690*/  IADD3.X R26, PT, PT, R27, UR64, RZ, P3, !PT ;  /* 0x000000401b1a7c10 */ /* 0x000fe20009ffe4ff */
[----:B------:R-:W-:Y:S01]  /*116a0*/  STL [R1+0x6c], R52 ;  /* 0x00006c3401007387 */ /* 0x000fe20000100800 */
[----:B----4-:R-:W-:Y:S02]  /*116b0*/  IADD3 R51, P5, PT, R51, UR66, RZ ;  /* 0x0000004233337c10 */ /* 0x010fe4000ffbe0ff */
[----:B------:R-:W-:-:S03]  /*116c0*/  IADD3 R50, P6, PT, R50, UR66, RZ ;  /* 0x0000004232327c10 */ /* 0x000fc6000ffde0ff */
[----:B------:R-:W-:Y:S01]  /*116d0*/  STL [R1+0x8f0], R51 ;  /* 0x0008f03301007387 */ /* 0x000fe20000100800 */
[----:B------:R-:W-:-:S03]  /*116e0*/  IADD3 R49, P3, PT, R49, UR66, RZ ;  /* 0x0000004231317c10 */ /* 0x000fc6000ff7e0ff */
[----:B------:R-:W-:Y:S01]  /*116f0*/  STL [R1+0x8e0], R50 ;  /* 0x0008e03201007387 */ /* 0x000fe20000100800 */
[----:B------:R-:W-:-:S03]  /*11700*/  IADD3 R48, P4, PT, R48, UR66, RZ ;  /* 0x0000004230307c10 */ /* 0x000fc6000ff9e0ff */
[----:B------:R-:W-:Y:S01]  /*11710*/  STL [R1+0x8d0], R49 ;  /* 0x0008d03101007387 */ /* 0x000fe20000100800 */
[----:B------:R-:W-:-:S03]  /*11720*/  IADD3.X R47, PT, PT, R47, UR62, RZ, P5, !PT ;  /* 0x0000003e2f2f7c10 */ /* 0x000fc6000affe4ff */
        /* <DEDUP_REMOVED lines=17> */
[----:B---3--:R-:W-:-:S03]  /*11840*/  IADD3 R28, P5, PT, R28, UR66, RZ ;  /* 0x000000421c1c7c10 */ /* 0x008fc6000ffbe0ff */
[----:B------:R1:W-:Y:S01]  /*11850*/  STL [R1+0x8b8], R39 ;  /* 0x0008b82701007387 */ /* 0x0003e20000100800 */
[----:B------:R-:W-:-:S03]  /*11860*/  IADD3.X R0, PT, PT, R0, UR62, RZ, P6, !PT ;  /* 0x0000003e00007c10 */ /* 0x000fc6000b7fe4ff */
[----:B-1----:R-:W2:Y:S04]  /*11870*/  LDL.LU R39, [R1+0x894] ;  /* 0x0008940001277983 */ /* 0x002ea80000300800 */
[----:B------:R-:W3:Y:S04]  /*11880*/  LDL.LU R40, [R1+0x8a8] ;  /* 0x0008a80001287983 */ /* 0x000ee80000300800 */
[----:B------:R-:W-:Y:S04]  /*11890*/  STL [R1+0x89c], R28 ;  /* 0x00089c1c01007387 */ /* 0x000fe80000100800 */
        /* <DEDUP_REMOVED lines=13> */
[----:B-1----:R-:W4:Y:S04]  /*11970*/  LDL.LU R0, [R1+0x870] ;  /* 0x0008700001007983 */ /* 0x002f280000300800 */
[----:B------:R-:W4:Y:S04]  /*11980*/  LDL.LU R28, [R1+0x868] ;  /* 0x00086800011c7983 */ /* 0x000f280000300800 */
[----:B------:R-:W4:Y:S01]  /*11990*/  LDL.LU R27, [R1+0x860] ;  /* 0x00086000011b7983 */ /* 0x000f220000300800 */
[----:B------:R-:W-:Y:S01]  /*119a0*/  IADD3.X R25, PT, PT, R25, UR64, RZ, P1, !PT ;  /* 0x0000004019197c10 */ /* 0x000fe20008ffe4ff */
[----:B------:R-:W1:Y:S01]  /*119b0*/  SYNCS.PHASECHK.TRANS64.TRYWAIT P1, [UR8], R24 ;  /* 0x00000018ff0075a7 */ /* 0x000e620008021108 */
[----:B--2---:R-:W-:-:S02]  /*119c0*/  IADD3 R39, P6, PT, R39, UR66, RZ ;  /* 0x0000004227277c10 */ /* 0x004fc4000ffde0ff */
[----:B---3--:R-:W-:-:S03]  /*119d0*/  IADD3.X R40, PT, PT, R40, UR62, RZ, P3, !PT ;  /* 0x0000003e28287c10 */ /* 0x008fc60009ffe4ff */
[----:B------:R2:W-:Y:S01]  /*119e0*/  STL [R1+0x894], R39 ;  /* 0x0008942701007387 */ /* 0x0005e20000100800 */
[----:B----4-:R-:W-:-:S03]  /*119f0*/  IADD3 R41, P3, PT, R41, UR66, RZ ;  /* 0x0000004229297c10 */ /* 0x010fc6000ff7e0ff */
[----:B--2---:R0:W5:Y:S04]  /*11a00*/  LDL.LU R39, [R1+0xf64] ;  /* 0x000f640001277983 */ /* 0x0041680000300800 */
[----:B------:R2:W-:Y:S01]  /*11a10*/  STL [R1+0x8a8], R40 ;  /* 0x0008a82801007387 */ /* 0x0005e20000100800 */
[----:B------:R-:W-:Y:S02]  /*11a20*/  IADD3.X R42, PT, PT, R42, UR62, RZ, P4, !PT ;  /* 0x0000003e2a2a7c10 */ /* 0x000fe4000a7fe4ff */
[----:B------:R-:W-:Y:S01]  /*11a30*/  IADD3 R43, P4, PT, R43, UR66, RZ ;  /* 0x000000422b2b7c10 */ /* 0x000fe2000ff9e0ff */
[----:B--2---:R0:W5:Y:S01]  /*11a40*/  LDL.LU R40, [R1+0xf60] ;  /* 0x000f600001287983 */ /* 0x0041620000300800 */
[----:B------:R-:W-:-:S03]  /*11a50*/  IADD3.X R44, PT, PT, R44, UR62, RZ, P5, !PT ;  /* 0x0000003e2c2c7c10 */ /* 0x000fc6000affe4ff */
[----:B------:R2:W-:Y:S01]  /*11a60*/  STL [R1+0x88c], R41 ;  /* 0x00088c2901007387 */ /* 0x0005e20000100800 */
[----:B------:R-:W-:Y:S02]  /*11a70*/  IADD3 R45, P5, PT, R45, UR66, RZ ;  /* 0x000000422d2d7c10 */ /* 0x000fe4000ffbe0ff */
[----:B------:R-:W-:Y:S01]  /*11a80*/  IADD3.X R46, PT, PT, R46, UR62, RZ, P6, !PT ;  /* 0x0000003e2e2e7c10 */ /* 0x000fe2000b7fe4ff */
[----:B--2---:R0:W5:Y:S04]  /*11a90*/  LDL.LU R41, [R1+0xf5c] ;  /* 0x000f5c0001297983 */ /* 0x0041680000300800 */
[----:B------:R2:W-:Y:S01]  /*11aa0*/  STL [R1+0x8a0], R42 ;  /* 0x0008a02a01007387 */ /* 0x0005e20000100800 */
[----:B------:R-:W-:Y:S02]  /*11ab0*/  IADD3 R47, P6, PT, R47, UR66, RZ ;  /* 0x000000422f2f7c10 */ /* 0x000fe4000ffde0ff */
[----:B------:R-:W-:Y:S01]  /*11ac0*/  IADD3.X R48, PT, PT, R48, UR62, RZ, P3, !PT ;  /* 0x0000003e30307c10 */ /* 0x000fe20009ffe4ff */
[----:B--2---:R0:W5:Y:S04]  /*11ad0*/  LDL.LU R42, [R1+0xf58] ;  /* 0x000f5800012a7983 */ /* 0x0041680000300800 */
[----:B------:R2:W-:Y:S01]  /*11ae0*/  STL [R1+0x884], R43 ;  /* 0x0008842b01007387 */ /* 0x0005e20000100800 */
[----:B------:R-:W-:-:S03]  /*11af0*/  IADD3 R49, P3, PT, R49, UR66, RZ ;  /* 0x0000004231317c10 */ /* 0x000fc6000ff7e0ff */
[----:B--2---:R0:W5:Y:S04]  /*11b00*/  LDL.LU R43, [R1+0xf54] ;  /* 0x000f5400012b7983 */ /* 0x0041680000300800 */
[----:B------:R2:W-:Y:S01]  /*11b10*/  STL [R1+0x898], R44 ;  /* 0x0008982c01007387 */ /* 0x0005e20000100800 */
[----:B------:R-:W-:-:S03]  /*11b20*/  IADD3.X R50, PT, PT, R50, UR62, RZ, P4, !PT ;  /* 0x0000003e32327c10 */ /* 0x000fc6000a7fe4ff */
        /* <DEDUP_REMOVED lines=8> */
[----:B------:R-:W-:-:S03]  /*11bb0*/  IADD3.X R0, PT, PT, R0, UR62, RZ, P6, !PT ;  /* 0x0000003e00007c10 */ /* 0x000fc6000b7fe4ff */
[----:B--2---:R0:W5:Y:S04]  /*11bc0*/  LDL.LU R47, [R1+0xf44] ;  /* 0x000f4400012f7983 */ /* 0x0041680000300800 */
[----:B------:R2:W-:Y:S01]  /*11bd0*/  STL [R1+0x888], R48 ;  /* 0x0008883001007387 */ /* 0x0005e20000100800 */
[----:B------:R-:W-:Y:S02]  /*11be0*/  IADD3.X R27, PT, PT, R27, UR62, RZ, P4, !PT ;  /* 0x0000003e1b1b7c10 */ /* 0x000fe4000a7fe4ff */
[----:B------:R-:W-:Y:S01]  /*11bf0*/  IADD3.X R28, PT, PT, R28, UR62, RZ, P3, !PT ;  /* 0x0000003e1c1c7c10 */ /* 0x000fe20009ffe4ff */
[----:B--2---:R0:W5:Y:S04]  /*11c00*/  LDL.LU R48, [R1+0xf40] ;  /* 0x000f400001307983 */ /* 0x0041680000300800 */
[----:B------:R2:W-:Y:S04]  /*11c10*/  STL [R1+0x86c], R49 ;  /* 0x00086c3101007387 */ /* 0x0005e80000100800 */
        /* <DEDUP_REMOVED lines=10> */
[----:B------:R0:W-:Y:S01]  /*11cc0*/  STL [R1+0x868], R28 ;  /* 0x0008681c01007387 */ /* 0x0001e20000100800 */
[----:B-1----:R-:W-:Y:S05]  /*11cd0*/  @!P1 BRA `(.L_x_8) ;  /* 0x000000ec00c49947 */ /* 0x002fea0003800000 */
.L_x_16:
        /* <DEDUP_REMOVED lines=166> */
[----:B------:R-:W-:Y:S04]  /*12740*/  STL.64 [R1+0x1138], R4 ;  /* 0x0011380401007387 */ /* 0x000fe80000100a00 */
[----:B------:R-:W-:Y:S04]  /*12750*/  STL [R1+0x1134], R10 ;  /* 0x0011340a01007387 */ /* 0x000fe80000100800 */
[----:B------:R-:W-:Y:S04]  /*12760*/  STL [R1+0x1130], R17 ;  /* 0x0011301101007387 */ /* 0x000fe80000100800 */
[----:B------:R-:W-:Y:S04]  /*12770*/  STL.64 [R1+0x1128], R6 ;  /* 0x0011280601007387 */ /* 0x000fe80000100a00 */
[----:B------:R-:W-:Y:S04]  /*12780*/  STL [R1+0x1120], R8 ;  /* 0x0011200801007387 */ /* 0x000fe80000100800 */
[----:B------:R1:W-:Y:S04]  /*12790*/  STL.64 [R1+0x1118], R12 ;  /* 0x0011180c01007387 */ /* 0x0003e80000100a00 */
[----:B-1----:R-:W2:Y:S01]  /*127a0*/  LDL.LU R12, [R1+0x778] ;  /* 0x00077800010c7983 */ /* 0x002ea20000300800 */
[----:B0-----:R-:W-:-:S02]  /*127b0*/  PRMT R28, RZ, 0x7610, R28 ;  /* 0x00007610ff1c7816 */ /* 0x001fc4000000001c */
[----:B------:R-:W-:Y:S01]  /*127c0*/  PRMT R27, RZ, 0x7610, R27 ;  /* 0x00007610ff1b7816 */ /* 0x000fe2000000001b */
[----:B------:R-:W-:Y:S01]  /*127d0*/  STL [R1+0x1110], R30 ;  /* 0x0011101e01007387 */ /* 0x000fe20000100800 */
[----:B------:R-:W-:Y:S02]  /*127e0*/  PRMT R24, RZ, 0x7610, R24 ;  /* 0x00007610ff187816 */ /* 0x000fe40000000018 */
[----:B------:R-:W-:Y:S01]  /*127f0*/  PRMT R25, RZ, 0x7610, R25 ;  /* 0x00007610ff197816 */ /* 0x000fe20000000019 */
[----:B------:R-:W-:Y:S01]  /*12800*/  STL.64 [R1+0x1108], R18 ;  /* 0x0011081201007387 */ /* 0x000fe20000100a00 */
[----:B------:R-:W-:Y:S02]  /*12810*/  PRMT R26, RZ, 0x7610, R26 ;  /* 0x00007610ff1a7816 */ /* 0x000fe4000000001a */
[----:B------:R-:W-:Y:S01]  /*12820*/  PRMT R53, RZ, 0x7610, R53 ;  /* 0x00007610ff357816 */ /* 0x000fe20000000035 */
[----:B------:R-:W-:Y:S01]  /*12830*/  STL [R1+0x1100], R16 ;  /* 0x0011001001007387 */ /* 0x000fe20000100800 */
[----:B------:R-:W-:-:S02]  /*12840*/  PRMT R2, RZ, 0x7610, R2 ;  /* 0x00007610ff027816 */ /* 0x000fc40000000002 */
[----:B------:R-:W-:Y:S01]  /*12850*/  PRMT R9, RZ, 0x7610, R9 ;  /* 0x00007610ff097816 */ /* 0x000fe20000000009 */
[----:B------:R0:W-:Y:S01]  /*12860*/  STL.64 [R1+0x10f8], R14 ;  /* 0x0010f80e01007387 */ /* 0x0001e20000100a00 */
[----:B------:R-:W-:Y:S02]  /*12870*/  PRMT R3, RZ, 0x7610, R3 ;  /* 0x00007610ff037816 */ /* 0x000fe40000000003 */
[----:B------:R-:W-:Y:S01]  /*12880*/  PRMT R11, RZ, 0x7610, R11 ;  /* 0x00007610ff0b7816 */ /* 0x000fe2000000000b */
[----:B------:R-:W-:Y:S01]  /*12890*/  STL [R1+0x10f0], R32 ;  /* 0x0010f02001007387 */ /* 0x000fe20000100800 */
[----:B------:R-:W-:Y:S02]  /*128a0*/  PRMT R13, RZ, 0x7610, R13 ;  /* 0x00007610ff0d7816 */ /* 0x000fe4000000000d */
[----:B------:R-:W-:Y:S01]  /*128b0*/  PRMT R5, RZ, 0x7610, R5 ;  /* 0x00007610ff057816 */ /* 0x000fe20000000005 */
[----:B------:R1:W-:Y:S01]  /*128c0*/  STL.64 [R1+0x10e8], R20 ;  /* 0x0010e81401007387 */ /* 0x0003e20000100a00 */
[----:B------:R-:W-:-:S02]  /*128d0*/  PRMT R4, RZ, 0x7610, R4 ;  /* 0x00007610ff047816 */ /* 0x000fc40000000004 */
[----:B------:R-:W-:Y:S01]  /*128e0*/  PRMT R7, RZ, 0x7610, R7 ;  /* 0x00007610ff077816 */ /* 0x000fe20000000007 */
[----:B------:R3:W-:Y:S01]  /*128f0*/  STL [R1+0x10e4], R23 ;  /* 0x0010e41701007387 */ /* 0x0007e20000100800 */
[----:B------:R-:W-:Y:S02]  /*12900*/  PRMT R6, RZ, 0x7610, R6 ;  /* 0x00007610ff067816 */ /* 0x000fe40000000006 */
[----:B------:R-:W-:Y:S01]  /*12910*/  PRMT R10, RZ, 0x7610, R10 ;  /* 0x00007610ff0a7816 */ /* 0x000fe2000000000a */
[----:B------:R4:W-:Y:S01]  /*12920*/  STL [R1+0x10e0], R31 ;  /* 0x0010e01f01007387 */ /* 0x0009e20000100800 */
[----:B------:R-:W-:Y:S02]  /*12930*/  PRMT R17, RZ, 0x7610, R17 ;  /* 0x00007610ff117816 */ /* 0x000fe40000000011 */
[----:B------:R-:W-:Y:S01]  /*12940*/  PRMT R8, RZ, 0x7610, R8 ;  /* 0x00007610ff087816 */ /* 0x000fe20000000008 */
[----:B------:R0:W-:Y:S01]  /*12950*/  STL [R1+0x10dc], R22 ;  /* 0x0010dc1601007387 */ /* 0x0001e20000100800 */
[----:B--2---:R-:W-:-:S03]  /*12960*/  VIADD R12, R12, 0x1 ;  /* 0x000000010c0c7836 */ /* 0x004fc60000000000 */
[----:B-----5:R2:W-:Y:S01]  /*12970*/  STL [R1+0x10d8], R38 ;  /* 0x0010d82601007387 */ /* 0x0205e20000100800 */
[----:B0-----:R-:W-:Y:S02]  /*12980*/  PRMT R14, RZ, 0x7610, R14 ;  /* 0x00007610ff0e7816 */ /* 0x001fe4000000000e */
[----:B-1----:R-:W-:Y:S01]  /*12990*/  PRMT R21, RZ, 0x7610, R21 ;  /* 0x00007610ff157816 */ /* 0x002fe20000000015 */
[----:B------:R0:W-:Y:S01]  /*129a0*/  STL [R1+0x10d4], R34 ;  /* 0x0010d42201007387 */ /* 0x0001e20000100800 */
[----:B------:R-:W-:Y:S02]  /*129b0*/  PRMT R20, RZ, 0x7610, R20 ;  /* 0x00007610ff147816 */ /* 0x000fe40000000014 */
[----:B------:R-:W-:Y:S01]  /*129c0*/  PRMT R19, RZ, 0x7610, R19 ;  /* 0x00007610ff137816 */ /* 0x000fe20000000013 */
[----:B------:R1:W-:Y:S01]  /*129d0*/  STL [R1+0x10d0], R33 ;  /* 0x0010d02101007387 */ /* 0x0003e20000100800 */
[----:B------:R-:W-:Y:S02]  /*129e0*/  PRMT R18, RZ, 0x7610, R18 ;  /* 0x00007610ff127816 */ /* 0x000fe40000000012 */
[----:B------:R-:W-:Y:S01]  /*129f0*/  PRMT R15, RZ, 0x7610, R15 ;  /* 0x00007610ff0f7816 */ /* 0x000fe2000000000f */
[----:B------:R0:W-:Y:S01]  /*12a00*/  STL [R1+0x10cc], R29 ;  /* 0x0010cc1d01007387 */ /* 0x0001e20000100800 */
[----:B------:R-:W-:-:S02]  /*12a10*/  PRMT R30, RZ, 0x7610, R30 ;  /* 0x00007610ff1e7816 */ /* 0x000fc4000000001e */
[----:B------:R-:W-:Y:S01]  /*12a20*/  PRMT R16, RZ, 0x7610, R16 ;  /* 0x00007610ff107816 */ /* 0x000fe20000000010 */
[----:B------:R0:W-:Y:S01]  /*12a30*/  STL [R1+0x10c8], R40 ;  /* 0x0010c82801007387 */ /* 0x0001e20000100800 */
[----:B------:R-:W-:Y:S02]  /*12a40*/  PRMT R32, RZ, 0x7610, R32 ;  /* 0x00007610ff207816 */ /* 0x000fe40000000020 */
[----:B---3--:R-:W-:Y:S01]  /*12a50*/  PRMT R23, RZ, 0x7610, R23 ;  /* 0x00007610ff177816 */ /* 0x008fe20000000017 */
[----:B------:R3:W-:Y:S01]  /*12a60*/  STL [R1+0x10c4], R36 ;  /* 0x0010c42401007387 */ /* 0x0007e20000100800 */
[----:B----4-:R-:W-:Y:S02]  /*12a70*/  PRMT R31, RZ, 0x7610, R31 ;  /* 0x00007610ff1f7816 */ /* 0x010fe4000000001f */
[----:B------:R-:W-:Y:S01]  /*12a80*/  PRMT R22, RZ, 0x7610, R22 ;  /* 0x00007610ff167816 */ /* 0x000fe20000000016 */
[----:B------:R4:W-:Y:S01]  /*12a90*/  STL [R1+0x10c0], R39 ;  /* 0x0010c02701007387 */ /* 0x0009e20000100800 */
[----:B--2---:R-:W-:-:S02]  /*12aa0*/  PRMT R38, RZ, 0x7610, R38 ;  /* 0x00007610ff267816 */ /* 0x004fc40000000026 */
[----:B0-----:R-:W-:Y:S01]  /*12ab0*/  PRMT R34, RZ, 0x7610, R34 ;  /* 0x00007610ff227816 */ /* 0x001fe20000000022 */
[----:B------:R0:W-:Y:S01]  /*12ac0*/  STL [R1+0x10bc], R35 ;  /* 0x0010bc2301007387 */ /* 0x0001e20000100800 */
[----:B-1----:R-:W-:Y:S02]  /*12ad0*/  PRMT R33, RZ, 0x7610, R33 ;  /* 0x00007610ff217816 */ /* 0x002fe40000000021 */
[----:B------:R-:W-:Y:S01]  /*12ae0*/  PRMT R29, RZ, 0x7610, R29 ;  /* 0x00007610ff1d7816 */ /* 0x000fe2000000001d */
[----:B------:R1:W-:Y:S01]  /*12af0*/  STL [R1+0x10b8], R46 ;  /* 0x0010b82e01007387 */ /* 0x0003e20000100800 */
[----:B------:R-:W-:Y:S02]  /*12b00*/  PRMT R40, RZ, 0x7610, R40 ;  /* 0x00007610ff287816 */ /* 0x000fe40000000028 */
[----:B---3--:R-:W-:Y:S01]  /*12b10*/  PRMT R36, RZ, 0x7610, R36 ;  /* 0x00007610ff247816 */ /* 0x008fe20000000024 */
[----:B------:R2:W-:Y:S01]  /*12b20*/  STL [R1+0x10b4], R42 ;  /* 0x0010b42a01007387 */ /* 0x0005e20000100800 */
[----:B----4-:R-:W-:-:S02]  /*12b30*/  PRMT R39, RZ, 0x7610, R39 ;  /* 0x00007610ff277816 */ /* 0x010fc40000000027 */
[----:B0-----:R-:W-:Y:S01]  /*12b40*/  PRMT R35, RZ, 0x7610, R35 ;  /* 0x00007610ff237816 */ /* 0x001fe20000000023 */
[----:B------:R0:W-:Y:S01]  /*12b50*/  STL [R1+0x10b0], R41 ;  /* 0x0010b02901007387 */ /* 0x0001e20000100800 */
[----:B-1----:R-:W-:-:S03]  /*12b60*/  PRMT R46, RZ, 0x7610, R46 ;  /* 0x00007610ff2e7816 */ /* 0x002fc6000000002e */
[----:B------:R1:W-:Y:S01]  /*12b70*/  STL [R1+0x10ac], R37 ;  /* 0x0010ac2501007387 */ /* 0x0003e20000100800 */
[----:B--2---:R-:W-:-:S03]  /*12b80*/  PRMT R42, RZ, 0x7610, R42 ;  /* 0x00007610ff2a7816 */ /* 0x004fc6000000002a */
[----:B------:R2:W-:Y:S01]  /*12b90*/  STL [R1+0x10a8], R48 ;  /* 0x0010a83001007387 */ /* 0x0005e20000100800 */
[----:B0-----:R-:W-:-:S03]  /*12ba0*/  PRMT R41, RZ, 0x7610, R41 ;  /* 0x00007610ff297816 */ /* 0x001fc60000000029 */
        /* <DEDUP_REMOVED lines=16> */
[----:B------:R-:W-:Y:S01]  /*12cb0*/  STL [R1+0x1084], R0 ;  /* 0x0010840001007387 */ /* 0x000fe20000100800 */
[----:B0-----:R-:W-:-:S03]  /*12cc0*/  PRMT R52, RZ, 0x7610, R52 ;  /* 0x00007610ff347816 */ /* 0x001fc60000000034 */
[----:B------:R-:W-:Y:S01]  /*12cd0*/  STL [R1+0x778], R12 ;  /* 0x0007780c01007387 */ /* 0x000fe20000100800 */
[----:B-1----:R-:W-:-:S03]  /*12ce0*/  PRMT R51, RZ, 0x7610, R51 ;  /* 0x00007610ff337816 */ /* 0x002fc60000000033 */
[----:B------:R0:W-:Y:S04]  /*12cf0*/  STL.S16 [R1+0xabc], R28 ;  /* 0x000abc1c01007387 */ /* 0x0001e80000100600 */
[----:B0-----:R-:W2:Y:S02]  /*12d00*/  LDL.LU R28, [R1+0x13d4] ;  /* 0x0013d400011c7983 */ /* 0x001ea40000300800 */
[----:B--2---:R-:W-:-:S05]  /*12d10*/  PRMT R28, RZ, 0x7610, R28 ;  /* 0x00007610ff1c7816 */ /* 0x004fca000000001c */
        /* <DEDUP_REMOVED lines=466> */
[----:B0-----:R-:W2:Y:S04]  /*14a40*/  LDL.LU R28, [R1+0x1164] ;  /* 0x00116400011c7983 */ /* 0x001ea80000300800 */
[----:B------:R0:W-:Y:S04]  /*14a50*/  STL.S16 [R1+0x830], R27 ;  /* 0x0008301b01007387 */ /* 0x0001e80000100600 */
[----:B0-----:R-:W3:Y:S04]  /*14a60*/  LDL.LU R27, [R1+0x1160] ;  /* 0x00116000011b7983 */ /* 0x001ee80000300800 */
[----:B------:R0:W-:Y:S04]  /*14a70*/  STL.S16 [R1+0x82c], R24 ;  /* 0x00082c1801007387 */ /* 0x0001e80000100600 */
[----:B0-----:R-:W4:Y:S04]  /*14a80*/  LDL.LU R24, [R1+0x115c] ;  /* 0x00115c0001187983 */ /* 0x001f280000300800 */
[----:B------:R0:W-:Y:S04]  /*14a90*/  STL.S16 [R1+0x828], R25 ;  /* 0x0008281901007387 */ /* 0x0001e80000100600 */
[----:B0-----:R-:W3:Y:S04]  /*14aa0*/  LDL.LU R25, [R1+0x1158] ;  /* 0x0011580001197983 */ /* 0x001ee80000300800 */
[----:B------:R0:W-:Y:S04]  /*14ab0*/  STL.S16 [R1+0x824], R26 ;  /* 0x0008241a01007387 */ /* 0x0001e80000100600 */
[----:B0-----:R-:W3:Y:S04]  /*14ac0*/  LDL.LU R26, [R1+0x1154] ;  /* 0x00115400011a7983 */ /* 0x001ee80000300800 */
[----:B------:R0:W-:Y:S04]  /*14ad0*/  STL.S16 [R1+0x820], R53 ;  /* 0x0008203501007387 */ /* 0x0001e80000100600 */
[----:B0-----:R-:W4:Y:S04]  /*14ae0*/  LDL.LU R53, [R1+0x1150] ;  /* 0x0011500001357983 */ /* 0x001f280000300800 */
[----:B------:R0:W-:Y:S04]  /*14af0*/  STL.S16 [R1+0x81c], R2 ;  /* 0x00081c0201007387 */ /* 0x0001e80000100600 */
[----:B0-----:R-:W4:Y:S01]  /*14b00*/  LDL.LU R2, [R1+0x114c] ;  /* 0x00114c0001027983 */ /* 0x001f220000300800 */
[----:B--2---:R-:W-:-:S05]  /*14b10*/  PRMT R28, RZ, 0x7610, R28 ;  /* 0x00007610ff1c7816 */ /* 0x004fca000000001c */
[----:B------:R0:W-:Y:S04]  /*14b20*/  STL.S16 [R1+0x818], R28 ;  /* 0x0008181c01007387 */ /* 0x0001e80000100600 */
[----:B------:R1:W-:Y:S01]  /*14b30*/  STL.S16 [R1+0x814], R14 ;  /* 0x0008140e01007387 */ /* 0x0003e20000100600 */
[----:B0-----:R-:W0:Y:S03]  /*14b40*/  LDC R28, c[0x0][0x3a0] ;  /* 0x0000e800ff1c7b82 */ /* 0x001e260000000800 */
[----:B-1----:R-:W2:Y:S01]  /*14b50*/  LDL.LU R14, [R1+0x68] ;  /* 0x00006800010e7983 */ /* 0x002ea20000300800 */
[----:B0-----:R-:W-:-:S03]  /*14b60*/  IMAD R28, R12, -0x80, R28 ;  /* 0xffffff800c1c7824 */ /* 0x001fc600078e021c */
[----:B------:R-:W2:Y:S01]  /*14b70*/  LDL.LU R12, [R1+0x6c] ;  /* 0x00006c00010c7983 */ /* 0x000ea20000300800 */
[----:B---3--:R-:W-:Y:S02]  /*14b80*/  PRMT R27, RZ, 0x7610, R27 ;  /* 0x00007610ff1b7816 */ /* 0x008fe4000000001b */
[----:B------:R-:W-:Y:S01]  /*14b90*/  ISETP.GT.AND P3, PT, R28, RZ, PT ;  /* 0x000000ff1c00720c */ /* 0x000fe20003f64270 */
[----:B------:R0:W-:Y:S04]  /*14ba0*/  STL.S16 [R1+0x810], R9 ;  /* 0x0008100901007387 */ /* 0x0001e80000100600 */
[----:B0-----:R-:W3:Y:S04]  /*14bb0*/  LDL.LU R9, [R1+0x1148] ;  /* 0x0011480001097983 */ /* 0x001ee80000300800 */
[----:B------:R0:W-:Y:S04]  /*14bc0*/  STL.S16 [R1+0x80c], R3 ;  /* 0x00080c0301007387 */ /* 0x0001e80000100600 */
[----:B0-----:R-:W3:Y:S04]  /*14bd0*/  LDL.LU R3, [R1+0x1144] ;  /* 0x0011440001037983 */ /* 0x001ee80000300800 */
[----:B------:R0:W-:Y:S04]  /*14be0*/  STL.S16 [R1+0x808], R11 ;  /* 0x0008080b01007387 */ /* 0x0001e80000100600 */
[----:B0-----:R-:W3:Y:S04]  /*14bf0*/  LDL.LU R11, [R1+0x1140] ;  /* 0x00114000010b7983 */ /* 0x001ee80000300800 */
[----:B------:R0:W-:Y:S02]  /*14c00*/  STL.S16 [R1+0x804], R27 ;  /* 0x0008041b01007387 */ /* 0x0001e40000100600 */
[----:B0-----:R-:W-:-:S02]  /*14c10*/  IMAD.MOV.U32 R27, RZ, RZ, R26 ;  /* 0x000000ffff1b7224 */ /* 0x001fc400078e001a */
[----:B--2---:R-:W-:-:S05]  /*14c20*/  IMAD.MOV.U32 R26, RZ, RZ, R12 ;  /* 0x000000ffff1a7224 */ /* 0x004fca00078e000c */
[----:B------:R-:W2:Y:S01]  /*14c30*/  @P3 LDG.E.U16 R13, desc[UR20][R26.64] ;  /* 0x000000141a0d3981 */ /* 0x000ea2000c1e1500 */
[----:B----4-:R-:W-:-:S05]  /*14c40*/  PRMT R24, RZ, 0x7610, R24 ;  /* 0x00007610ff187816 */ /* 0x010fca0000000018 */
[----:B------:R0:W-:Y:S04]  /*14c50*/  STL.S16 [R1+0x800], R24 ;  /* 0x0008001801007387 */ /* 0x0001e80000100600 */
[----:B------:R1:W-:Y:S04]  /*14c60*/  STL.S16 [R1+0x7fc], R21 ;  /* 0x0007fc1501007387 */ /* 0x0003e80000100600 */
[----:B------:R4:W-:Y:S01]  /*14c70*/  STL.S16 [R1+0x7f8], R20 ;  /* 0x0007f81401007387 */ /* 0x0009e20000100600 */
[----:B0-----:R-:W-:-:S03]  /*14c80*/  IMAD.MOV.U32 R24, RZ, RZ, R14 ;  /* 0x000000ffff187224 */ /* 0x001fc600078e000e */
[----:B------:R-:W-:Y:S04]  /*14c90*/  STL.S16 [R1+0x7f4], R19 ;  /* 0x0007f41301007387 */ /* 0x000fe80000100600 */
[----:B------:R-:W-:Y:S04]  /*14ca0*/  STL.S16 [R1+0x7f0], R18 ;  /* 0x0007f01201007387 */ /* 0x000fe80000100600 */
[----:B-1----:R-:W3:Y:S04]  /*14cb0*/  LDL.LU R21, [R1+0x58] ;  /* 0x0000580001157983 */ /* 0x002ee80000300800 */
[----:B----4-:R-:W3:Y:S04]  /*14cc0*/  LDL.LU R20, [R1+0x5c] ;  /* 0x00005c0001147983 */ /* 0x010ee80000300800 */
[----:B------:R-:W4:Y:S04]  /*14cd0*/  @P3 LDG.E.U16 R15, desc[UR20][R24.64] ;  /* 0x00000014180f3981 */ /* 0x000f28000c1e1500 */
[----:B--2---:R0:W-:Y:S04]  /*14ce0*/  STL [R1+0xb3c], R13 ;  /* 0x000b3c0d01007387 */ /* 0x0041e80000100800 */
[----:B0-----:R-:W2:Y:S04]  /*14cf0*/  LDL.LU R13, [R1+0x48] ;  /* 0x00004800010d7983 */ /* 0x001ea80000300800 */
[----:B------:R-:W2:Y:S04]  /*14d00*/  LDL.LU R12, [R1+0x4c] ;  /* 0x00004c00010c7983 */ /* 0x000ea80000300800 */
[----:B------:R-:W2:Y:S04]  /*14d10*/  LDL.LU R19, [R1+0x50] ;  /* 0x0000500001137983 */ /* 0x000ea80000300800 */
[----:B------:R-:W2:Y:S04]  /*14d20*/  LDL.LU R18, [R1+0x54] ;  /* 0x0000540001127983 */ /* 0x000ea80000300800 */
[----:B------:R-:W-:Y:S04]  /*14d30*/  STL [R1+0xf30], R26 ;  /* 0x000f301a01007387 */ /* 0x000fe80000100800 */
[----:B------:R0:W-:Y:S04]  /*14d40*/  STL [R1+0x101c], R26 ;  /* 0x00101c1a01007387 */ /* 0x0001e80000100800 */
[----:B0-----:R-:W2:Y:S04]  /*14d50*/  LDL.LU R26, [R1+0x64] ;  /* 0x00006400011a7983 */ /* 0x001ea80000300800 */
[----:B------:R-:W-:Y:S04]  /*14d60*/  STL [R1+0xf2c], R27 ;  /* 0x000f2c1b01007387 */ /* 0x000fe80000100800 */
[----:B------:R0:W-:Y:S04]  /*14d70*/  STL [R1+0x1020], R27 ;  /* 0x0010201b01007387 */ /* 0x0001e80000100800 */
[----:B0-----:R-:W2:Y:S01]  /*14d80*/  LDL.LU R27, [R1+0x60] ;  /* 0x00006000011b7983 */ /* 0x001ea20000300800 */
[----:B------:R-:W-:-:S03]  /*14d90*/  ISETP.GT.AND P4, PT, R28, 0x1, PT ;  /* 0x000000011c00780c */ /* 0x000fc60003f84270 */
[----:B----4-:R0:W-:Y:S04]  /*14da0*/  STL [R1+0xb38], R15 ;  /* 0x000b380f01007387 */ /* 0x0101e80000100800 */
[----:B0-----:R-:W4:Y:S04]  /*14db0*/  LDL.LU R15, [R1+0x38] ;  /* 0x00003800010f7983 */ /* 0x001f280000300800 */
[----:B------:R-:W4:Y:S04]  /*14dc0*/  LDL.LU R14, [R1+0x3c] ;  /* 0x00003c00010e7983 */ /* 0x000f280000300800 */
[----:B------:R-:W-:Y:S04]  /*14dd0*/  STL [R1+0xf38], R24 ;  /* 0x000f381801007387 */ /* 0x000fe80000100800 */
[----:B------:R2:W-:Y:S04]  /*14de0*/  STL [R1+0x1024], R24 ;  /* 0x0010241801007387 */ /* 0x0005e80000100800 */
[----:B------:R-:W-:Y:S04]  /*14df0*/  STL [R1+0xf34], R25 ;  /* 0x000f341901007387 */ /* 0x000fe80000100800 */
[----:B------:R0:W-:Y:S04]  /*14e00*/  STL [R1+0x1028], R25 ;  /* 0x0010281901007387 */ /* 0x0001e80000100800 */
[----:B---3--:R-:W3:Y:S01]  /*14e10*/  @P4 LDG.E.U16 R5, desc[UR20][R20.64] ;  /* 0x0000001414054981 */ /* 0x008ee2000c1e1500 */
[----:B--2---:R-:W-:-:S02]  /*14e20*/  IMAD.MOV.U32 R24, RZ, RZ, R26 ;  /* 0x000000ffff187224 */ /* 0x004fc400078e001a */
[----:B0-----:R-:W-:-:S05]  /*14e30*/  IMAD.MOV.U32 R25, RZ, RZ, R27 ;  /* 0x000000ffff197224 */ /* 0x001fca00078e001b */
[----:B------:R-:W2:Y:S04]  /*14e40*/  @P4 LDG.E.U16 R4, desc[UR20][R24.64] ;  /* 0x0000001418044981 */ /* 0x000ea8000c1e1500 */
[----:B------:R-:W-:Y:S04]  /*14e50*/  STL.64 [R1+0x730], R24 ;  /* 0x0007301801007387 */ /* 0x000fe80000100a00 */
[----:B------:R-:W-:Y:S04]  /*14e60*/  STL.64 [R1+0x728], R20 ;  /* 0x0007281401007387 */ /* 0x000fe80000100a00 */
[----:B---3--:R0:W-:Y:S04]  /*14e70*/  STL [R1+0xb30], R5 ;  /* 0x000b300501007387 */ /* 0x0081e80000100800 */
[----:B0-----:R-:W3:Y:S04]  /*14e80*/  LDL.LU R5, [R1+0x40] ;  /* 0x0000400001057983 */ /* 0x001ee80000300800 */
[----:B--2---:R0:W-:Y:S04]  /*14e90*/  STL [R1+0xb34], R4 ;  /* 0x000b340401007387 */ /* 0x0041e80000100800 */
[----:B0-----:R-:W3:Y:S01]  /*14ea0*/  LDL.LU R4, [R1+0x44] ;  /* 0x0000440001047983 */ /* 0x001ee20000300800 */
[----:B------:R-:W-:-:S02]  /*14eb0*/  ISETP.GT.AND P5, PT, R28, 0x2, PT ;  /* 0x000000021c00780c */ /* 0x000fc40003fa4270 */
[----:B------:R-:W-:-:S11]  /*14ec0*/  ISETP.GT.AND P6, PT, R28, 0x3, PT ;  /* 0x000000031c00780c */ /* 0x000fd60003fc4270 */
[----:B------:R-:W2:Y:S04]  /*14ed0*/  @P5 LDG.E.U16 R7, desc[UR20][R12.64] ;  /* 0x000000140c075981 */ /* 0x000ea8000c1e1500 */
[----:B------:R-:W2:Y:S01]  /*14ee0*/  @P5 LDG.E.U16 R6, desc[UR20][R18.64] ;  /* 0x0000001412065981 */ /* 0x000ea2000c1e1500 */
[----:B----4-:R-:W-:Y:S02]  /*14ef0*/  IMAD.MOV.U32 R26, RZ, RZ, R14 ;  /* 0x000000ffff1a7224 */ /* 0x010fe400078e000e */
[----:B------:R-:W-:-:S05]  /*14f00*/  IMAD.MOV.U32 R27, RZ, RZ, R15 ;  /* 0x000000ffff1b7224 */ /* 0x000fca00078e000f */
[----:B------:R-:W4:Y:S04]  /*14f10*/  @P6 LDG.E.U16 R17, desc[UR20][R26.64] ;  /* 0x000000141a116981 */ /* 0x000f28000c1e1500 */
[----:B---3--:R-:W3:Y:S04]  /*14f20*/  @P6 LDG.E.U16 R10, desc[UR20][R4.64] ;  /* 0x00000014040a6981 */ /* 0x008ee8000c1e1500 */
[----:B------:R-:W-:Y:S04]  /*14f30*/  STL.64 [R1+0x720], R18 ;  /* 0x0007201201007387 */ /* 0x000fe80000100a00 */
[----:B------:R0:W-:Y:S04]  /*14f40*/  STL.64 [R1+0x718], R12 ;  /* 0x0007180c01007387 */ /* 0x0001e80000100a00 */
[----:B0-----:R-:W4:Y:S04]  /*14f50*/  LDL.LU R13, [R1+0x28] ;  /* 0x00002800010d7983 */ /* 0x001f280000300800 */
[----:B------:R-:W4:Y:S04]  /*14f60*/  LDL.LU R12, [R1+0x2c] ;  /* 0x00002c00010c7983 */ /* 0x000f280000300800 */
[----:B--2---:R0:W-:Y:S04]  /*14f70*/  STL [R1+0xb28], R7 ;  /* 0x000b280701007387 */ /* 0x0041e80000100800 */
[----:B0-----:R-:W2:Y:S04]  /*14f80*/  LDL.LU R7, [R1+0x30] ;  /* 0x0000300001077983 */ /* 0x001ea80000300800 */
[----:B------:R0:W-:Y:S04]  /*14f90*/  STL [R1+0xb2c], R6 ;  /* 0x000b2c0601007387 */ /* 0x0001e80000100800 */
[----:B0-----:R-:W2:Y:S04]  /*14fa0*/  LDL.LU R6, [R1+0x34] ;  /* 0x0000340001067983 */ /* 0x001ea80000300800 */
[----:B------:R-:W2:Y:S04]  /*14fb0*/  LDL.LU R15, [R1+0x18] ;  /* 0x00001800010f7983 */ /* 0x000ea80000300800 */
[----:B------:R-:W2:Y:S04]  /*14fc0*/  LDL.LU R14, [R1+0x1c] ;  /* 0x00001c00010e7983 */ /* 0x000ea80000300800 */
[----:B------:R-:W2:Y:S04]  /*14fd0*/  LDL.LU R19, [R1+0x20] ;  /* 0x0000200001137983 */ /* 0x000ea80000300800 */
[----:B------:R-:W-:Y:S04]  /*14fe0*/  STL.64 [R1+0x708], R26 ;  /* 0x0007081a01007387 */ /* 0x000fe80000100a00 */
[----:B------:R-:W2:Y:S04]  /*14ff0*/  LDL.LU R18, [R1+0x24] ;  /* 0x0000240001127983 */ /* 0x000ea80000300800 */
[----:B------:R-:W2:Y:S04]  /*15000*/  LDL.LU R25, [R1+0x8] ;  /* 0x0000080001197983 */ /* 0x000ea80000300800 */
[----:B------:R-:W2:Y:S04]  /*15010*/  LDL.LU R24, [R1+0xc] ;  /* 0x00000c0001187983 */ /* 0x000ea80000300800 */
[----:B------:R-:W2:Y:S04]  /*15020*/  LDL.LU R21, [R1+0x10] ;  /* 0x0000100001157983 */ /* 0x000ea80000300800 */
[----:B------:R0:W-:Y:S04]  /*15030*/  STL.64 [R1+0x710], R4 ;  /* 0x0007100401007387 */ /* 0x0001e80000100a00 */
[----:B------:R-:W2:Y:S04]  /*15040*/  LDL.LU R20, [R1+0x14] ;  /* 0x0000140001147983 */ /* 0x000ea80000300800 */
[----:B0-----:R-:W2:Y:S04]  /*15050*/  LDL.LU.64 R4, [R1+0x1138] ;  /* 0x0011380001047983 */ /* 0x001ea80000300a00 */
[----:B---3--:R0:W-:Y:S04]  /*15060*/  STL [R1+0xb24], R10 ;  /* 0x000b240a01007387 */ /* 0x0081e80000100800 */
[----:B0-----:R-:W3:Y:S04]  /*15070*/  LDL.LU R10, [R1+0x1134] ;  /* 0x00113400010a7983 */ /* 0x001ee80000300800 */
[----:B----4-:R0:W-:Y:S04]  /*15080*/  STL [R1+0xb20], R17 ;  /* 0x000b201101007387 */ /* 0x0101e80000100800 */
[----:B0-----:R-:W4:Y:S04]  /*15090*/  LDL.LU R17, [R1+0x1130] ;  /* 0x0011300001117983 */ /* 0x001f280000300800 */
[----:B------:R-:W3:Y:S04]  /*150a0*/  LDL.LU R27, [R1] ;  /* 0x00000000011b7983 */ /* 0x000ee80000300800 */
[----:B------:R-:W3:Y:S01]  /*150b0*/  LDL.LU R26, [R1+0x4] ;  /* 0x00000400011a7983 */ /* 0x000ee20000300800 */
[----:B------:R-:W-:-:S02]  /*150c0*/  ISETP.GT.AND P1, PT, R28, 0x4, PT ;  /* 0x000000041c00780c */ /* 0x000fc40003f24270 */
[C---:B------:R-:W-:Y:S02]  /*150d0*/  ISETP.GT.AND P3, PT, R28.reuse, 0x5, PT ;  /* 0x000000051c00780c */ /* 0x040fe40003f64270 */
[C---:B------:R-:W-:Y:S02]  /*150e0*/  ISETP.GT.AND P4, PT, R28.reuse, 0x6, PT ;  /* 0x000000061c00780c */ /* 0x040fe40003f84270 */
[----:B------:R-:W-:-:S07]  /*150f0*/  ISETP.GT.AND P5, PT, R28, 0x7, PT ;  /* 0x000000071c00780c */ /* 0x000fce0003fa4270 */
[----:B------:R-:W4:Y:S04]  /*15100*/  @P1 LDG.E.U16 R30, desc[UR20][R12.64] ;  /* 0x000000140c1e1981 */ /* 0x000f28000c1e1500 */
[----:B--2---:R-:W2:Y:S04]  /*15110*/  @P1 LDG.E.U16 R8, desc[UR20][R6.64] ;  /* 0x0000001406081981 */ /* 0x004ea8000c1e1500 */
[----:B------:R-:W4:Y:S04]  /*15120*/  @P3 LDG.E.U16 R32, desc[UR20][R14.64] ;  /* 0x000000140e203981 */ /* 0x000f28000c1e1500 */
[----:B------:R-:W4:Y:S04]  /*15130*/  @P3 LDG.E.U16 R16, desc[UR20][R18.64] ;  /* 0x0000001412103981 */ /* 0x000f28000c1e1500 */
[----:B------:R-:W4:Y:S04]  /*15140*/  @P4 LDG.E.U16 R31, desc[UR20][R24.64] ;  /* 0x00000014181f4981 */ /* 0x000f28000c1e1500 */
[----:B------:R-:W4:Y:S04]  /*15150*/  @P4 LDG.E.U16 R23, desc[UR20][R20.64] ;  /* 0x0000001414174981 */ /* 0x000f28000c1e1500 */
[----:B------:R0:W-:Y:S04]  /*15160*/  STL.64 [R1+0x700], R6 ;  /* 0x0007000601007387 */ /* 0x0001e80000100a00 */
[----:B0-----:R-:W4:Y:S04]  /*15170*/  LDL.LU.64 R6, [R1+0x1128] ;  /* 0x0011280001067983 */ /* 0x001f280000300a00 */
[----:B---3--:R-:W3:Y:S01]  /*15180*/  @P5 LDG.E.U16 R22, desc[UR20][R26.64] ;  /* 0x000000141a165981 */ /* 0x008ee2000c1e1500 */
[----:B------:R-:W-:-:S03]  /*15190*/  ISETP.GT.AND P6, PT, R28, 0x8, PT ;  /* 0x000000081c00780c */ /* 0x000fc60003fc4270 */
[----:B--2---:R0:W-:Y:S04]  /*151a0*/  STL [R1+0xb1c], R8 ;  /* 0x000b1c0801007387 */ /* 0x0041e80000100800 */
[----:B0-----:R-:W2:Y:S04]  /*151b0*/  LDL.LU R8, [R1+0x1120] ;  /* 0x0011200001087983 */ /* 0x001ea80000300800 */
[----:B------:R0:W-:Y:S04]  /*151c0*/  STL.64 [R1+0x6f8], R12 ;  /* 0x0006f80c01007387 */ /* 0x0001e80000100a00 */
[----:B0-----:R-:W2:Y:S04]  /*151d0*/  LDL.LU.64 R12, [R1+0x1118] ;  /* 0x00111800010c7983 */ /* 0x001ea80000300a00 */
[----:B----4-:R0:W-:Y:S04]  /*151e0*/  STL [R1+0xb18], R30 ;  /* 0x000b181e01007387 */ /* 0x0101e80000100800 */
[----:B0-----:R-:W4:Y:S04]  /*151f0*/  LDL.LU R30, [R1+0x1110] ;  /* 0x00111000011e7983 */ /* 0x001f280000300800 */
[----:B------:R0:W-:Y:S04]  /*15200*/  STL.64 [R1+0x6f0], R18 ;  /* 0x0006f01201007387 */ /* 0x0001e80000100a00 */
[----:B0-----:R-:W2:Y:S04]  /*15210*/  LDL.LU.64 R18, [R1+0x1108] ;  /* 0x0011080001127983 */ /* 0x001ea80000300a00 */
[----:B------:R0:W-:Y:S04]  /*15220*/  STL [R1+0xb14], R16 ;  /* 0x000b141001007387 */ /* 0x0001e80000100800 */
[----:B0-----:R-:W2:Y:S04]  /*15230*/  LDL.LU R16, [R1+0x1100] ;  /* 0x0011000001107983 */ /* 0x001ea80000300800 */
[----:B------:R0:W-:Y:S04]  /*15240*/  STL.64 [R1+0x6e8], R14 ;  /* 0x0006e80e01007387 */ /* 0x0001e80000100a00 */
[----:B0-----:R-:W2:Y:S04]  /*15250*/  LDL.LU.64 R14, [R1+0x10f8] ;  /* 0x0010f800010e7983 */ /* 0x001ea80000300a00 */
[----:B------:R0:W-:Y:S04]  /*15260*/  STL [R1+0xb10], R32 ;  /* 0x000b102001007387 */ /* 0x0001e80000100800 */
[----:B0-----:R-:W2:Y:S04]  /*15270*/  LDL.LU R32, [R1+0x10f0] ;  /* 0x0010f00001207983 */ /* 0x001ea80000300800 */
[----:B------:R0:W-:Y:S01]  /*15280*/  STL.64 [R1+0x6e0], R20 ;  /* 0x0006e01401007387 */ /* 0x0001e20000100a00 */
[----:B------:R-:W-:-:S03]  /*15290*/  ISETP.GT.AND P1, PT, R28, 0x9, PT ;  /* 0x000000091c00780c */ /* 0x000fc60003f24270 */
[----:B0-----:R-:W2:Y:S04]  /*152a0*/  LDL.LU.64 R20, [R1+0x10e8] ;  /* 0x0010e80001147983 */ /* 0x001ea80000300a00 */
[----:B------:R0:W-:Y:S04]  /*152b0*/  STL [R1+0xb0c], R23 ;  /* 0x000b0c1701007387 */ /* 0x0001e80000100800 */
[----:B0-----:R-:W2:Y:S04]  /*152c0*/  LDL.LU R23, [R1+0x10e4] ;  /* 0x0010e40001177983 */ /* 0x001ea80000300800 */
[----:B------:R0:W-:Y:S04]  /*152d0*/  STL.64 [R1+0x6d8], R24 ;  /* 0x0006d81801007387 */ /* 0x0001e80000100a00 */
[----:B------:R1:W-:Y:S01]  /*152e0*/  STL [R1+0xb08], R31 ;  /* 0x000b081f01007387 */ /* 0x0003e20000100800 */
[----:B0-----:R-:W-:-:S02]  /*152f0*/  IMAD.MOV.U32 R24, RZ, RZ, R53 ;  /* 0x000000ffff187224 */ /* 0x001fc400078e0035 */
[----:B------:R-:W-:Y:S01]  /*15300*/  IMAD.MOV.U32 R25, RZ, RZ, R2 ;  /* 0x000000ffff197224 */ /* 0x000fe200078e0002 */
[----:B-1----:R-:W2:Y:S01]  /*15310*/  LDL.LU R31, [R1+0x10e0] ;  /* 0x0010e000011f7983 */ /* 0x002ea20000300800 */
[----:B------:R-:W-:-:S03]  /*15320*/  IMAD.MOV.U32 R2, RZ, RZ, R4 ;  /* 0x000000ffff027224 */ /* 0x000fc600078e0004 */
[----:B------:R-:W-:Y:S04]  /*15330*/  STL.64 [R1+0x6d0], R26 ;  /* 0x0006d01a01007387 */ /* 0x000fe80000100a00 */
[----:B------:R0:W2:Y:S04]  /*15340*/  @P5 LDG.E.U16 R38, desc[UR20][R24.64] ;  /* 0x0000001418265981 */ /* 0x0000a8000c1e1500 */
[----:B------:R-:W4:Y:S01]  /*15350*/  @P6 LDG.E.U16 R34, desc[UR20][R2.64] ;  /* 0x0000001402226981 */ /* 0x000f22000c1e1500 */
[----:B------:R-:W-:-:S03]  /*15360*/  IMAD.MOV.U32 R4, RZ, RZ, R10 ;  /* 0x000000ffff047224 */ /* 0x000fc600078e000a */
[----:B---3--:R1:W-:Y:S04]  /*15370*/  STL [R1+0xbb8], R22 ;  /* 0x000bb81601007387 */ /* 0x0083e80000100800 */
[----:B-1----:R-:W3:Y:S04]  /*15380*/  LDL.LU R22, [R1+0x10dc] ;  /* 0x0010dc0001167983 */ /* 0x002ee80000300800 */
[----:B------:R0:W-:Y:S02]  /*15390*/  STL.64 [R1+0x6c8], R24 ;  /* 0x0006c81801007387 */ /* 0x0001e40000100a00 */
[----:B0-----:R-:W-:-:S02]  /*153a0*/  IMAD.MOV.U32 R24, RZ, RZ, R9 ;  /* 0x000000ffff187224 */ /* 0x001fc400078e0009 */
[----:B------:R-:W-:Y:S02]  /*153b0*/  IMAD.MOV.U32 R25, RZ, RZ, R5 ;  /* 0x000000ffff197224 */ /* 0x000fe400078e0005 */
[----:B------:R-:W-:-:S03]  /*153c0*/  IMAD.MOV.U32 R5, RZ, RZ, R6 ;  /* 0x000000ffff057224 */ /* 0x000fc600078e0006 */
[----:B------:R-:W3:Y:S04]  /*153d0*/  @P6 LDG.E.U16 R33, desc[UR20][R24.64] ;  /* 0x0000001418216981 */ /* 0x000ee8000c1e1500 */
[----:B------:R-:W3:Y:S01]  /*153e0*/  @P1 LDG.E.U16 R29, desc[UR20][R4.64] ;  /* 0x00000014041d1981 */ /* 0x000ee2000c1e1500 */
[----:B------:R-:W-:-:S03]  /*153f0*/  ISETP.GT.AND P3, PT, R28, 0xa, PT ;  /* 0x0000000a1c00780c */ /* 0x000fc60003f64270 */
[----:B--2---:R0:W-:Y:S04]  /*15400*/  STL [R1+0xbb4], R38 ;  /* 0x000bb42601007387 */ /* 0x0041e80000100800 */
[----:B0-----:R-:W2:Y:S04]  /*15410*/  LDL.LU R38, [R1+0x10d8] ;  /* 0x0010d80001267983 */ /* 0x001ea80000300800 */
[----:B------:R0:W-:Y:S04]  /*15420*/  STL.64 [R1+0x6c0], R2 ;  /* 0x0006c00201007387 */ /* 0x0001e80000100a00 */
[----:B----4-:R1:W-:Y:S01]  /*15430*/  STL [R1+0xb04], R34 ;  /* 0x000b042201007387 */ /* 0x0103e20000100800 */
[----:B0-----:R-:W-:-:S03]  /*15440*/  IMAD.MOV.U32 R2, RZ, RZ, R11 ;  /* 0x000000ffff027224 */ /* 0x001fc600078e000b */
[----:B-1----:R-:W4:Y:S01]  /*15450*/  LDL.LU R34, [R1+0x10d4] ;  /* 0x0010d40001227983 */ /* 0x002f220000300800 */
[----:B------:R-:W-:-:S03]  /*15460*/  IMAD.MOV.U32 R3, RZ, RZ, R7 ;  /* 0x000000ffff037224 */ /* 0x000fc600078e0007 */
[----:B------:R-:W-:Y:S04]  /*15470*/  STL.64 [R1+0x6b8], R24 ;  /* 0x0006b81801007387 */ /* 0x000fe80000100a00 */
[----:B------:R0:W2:Y:S04]  /*15480*/  @P1 LDG.E.U16 R40, desc[UR20][R2.64] ;  /* 0x0000001402281981 */ /* 0x0000a8000c1e1500 */
[----:B---3--:R1:W-:Y:S04]  /*15490*/  STL [R1+0xb00], R33 ;  /* 0x000b002101007387 */ /* 0x0083e80000100800 */
[----:B-1----:R-:W3:Y:S04]  /*154a0*/  LDL.LU R33, [R1+0x10d0] ;  /* 0x0010d00001217983 */ /* 0x002ee80000300800 */
[----:B------:R1:W-:Y:S04]  /*154b0*/  STL.64 [R1+0x6b0], R4 ;  /* 0x0006b00401007387 */ /* 0x0003e80000100a00 */
[----:B------:R0:W-:Y:S01]  /*154c0*/  STL [R1+0xafc], R29 ;  /* 0x000afc1d01007387 */ /* 0x0001e20000100800 */
[----:B-1----:R-:W-:-:S02]  /*154d0*/  IMAD.MOV.U32 R4, RZ, RZ, R12 ;  /* 0x000000ffff047224 */ /* 0x002fc400078e000c */
[----:B------:R-:W-:Y:S01]  /*154e0*/  IMAD.MOV.U32 R5, RZ, RZ, R8 ;  /* 0x000000ffff057224 */ /* 0x000fe200078e0008 */
[----:B0-----:R-:W3:Y:S04]  /*154f0*/  LDL.LU R29, [R1+0x10cc] ;  /* 0x0010cc00011d7983 */ /* 0x001ee80000300800 */
[----:B------:R0:W3:Y:S04]  /*15500*/  @P3 LDG.E.U16 R36, desc[UR20][R4.64] ;  /* 0x0000001404243981 */ /* 0x0000e8000c1e1500 */
[----:B------:R1:W-:Y:S02]  /*15510*/  STL.64 [R1+0x6a8], R2 ;  /* 0x0006a80201007387 */ /* 0x0003e40000100a00 */
[----:B-1----:R-:W-:-:S02]  /*15520*/  IMAD.MOV.U32 R2, RZ, RZ, R17 ;  /* 0x000000ffff027224 */ /* 0x002fc400078e0011 */
[----:B------:R-:W-:-:S05]  /*15530*/  IMAD.MOV.U32 R3, RZ, RZ, R13 ;  /* 0x000000ffff037224 */ /* 0x000fca00078e000d */
[----:B------:R1:W4:Y:S01]  /*15540*/  @P3 LDG.E.U16 R39, desc[UR20][R2.64] ;  /* 0x0000001402273981 */ /* 0x000322000c1e1500 */
[C---:B------:R-:W-:Y:S02]  /*15550*/  ISETP.GT.AND P4, PT, R28.reuse, 0xb, PT ;  /* 0x0000000b1c00780c */ /* 0x040fe40003f84270 */
[----:B------:R-:W-:Y:S01]  /*15560*/  ISETP.GT.AND P5, PT, R28, 0xc, PT ;  /* 0x0000000c1c00780c */ /* 0x000fe20003fa4270 */
[----:B--2---:R2:W-:Y:S04]  /*15570*/  STL [R1+0xaf8], R40 ;  /* 0x000af82801007387 */ /* 0x0045e80000100800 */
[----:B--2---:R-:W2:Y:S04]  /*15580*/  LDL.LU R40, [R1+0x10c8] ;  /* 0x0010c80001287983 */ /* 0x004ea80000300800 */
[----:B------:R0:W-:Y:S02]  /*15590*/  STL.64 [R1+0x6a0], R4 ;  /* 0x0006a00401007387 */ /* 0x0001e40000100a00 */
[----:B0-----:R-:W-:-:S02]  /*155a0*/  IMAD.MOV.U32 R4, RZ, RZ, R18 ;  /* 0x000000ffff047224 */ /* 0x001fc400078e0012 */
[----:B------:R-:W-:-:S05]  /*155b0*/  IMAD.MOV.U32 R5, RZ, RZ, R14 ;  /* 0x000000ffff057224 */ /* 0x000fca00078e000e */
[----:B------:R0:W2:Y:S04]  /*155c0*/  @P4 LDG.E.U16 R35, desc[UR20][R4.64] ;  /* 0x0000001404234981 */ /* 0x0000a8000c1e1500 */
[----:B---3--:R3:W-:Y:S04]  /*155d0*/  STL [R1+0xaf4], R36 ;  /* 0x000af42401007387 */ /* 0x0087e80000100800 */
[----:B---3--:R-:W3:Y:S04]  /*155e0*/  LDL.LU R36, [R1+0x10c4] ;  /* 0x0010c40001247983 */ /* 0x008ee80000300800 */
[----:B------:R1:W-:Y:S02]  /*155f0*/  STL.64 [R1+0x698], R2 ;  /* 0x0006980201007387 */ /* 0x0003e40000100a00 */
[----:B-1----:R-:W-:-:S02]  /*15600*/  IMAD.MOV.U32 R2, RZ, RZ, R19 ;  /* 0x000000ffff027224 */ /* 0x002fc400078e0013 */
[----:B------:R-:W-:Y:S01]  /*15610*/  IMAD.MOV.U32 R3, RZ, RZ, R15 ;  /* 0x000000ffff037224 */ /* 0x000fe200078e000f */
[----:B----4-:R1:W-:Y:S04]  /*15620*/  STL [R1+0xaf0], R39 ;  /* 0x000af02701007387 */ /* 0x0103e80000100800 */
[----:B------:R4:W3:Y:S04]  /*15630*/  @P4 LDG.E.U16 R46, desc[UR20][R2.64] ;  /* 0x00000014022e4981 */ /* 0x0008e8000c1e1500 */
[----:B-1----:R-:W3:Y:S04]  /*15640*/  LDL.LU R39, [R1+0x10c0] ;  /* 0x0010c00001277983 */ /* 0x002ee80000300800 */
[----:B------:R0:W-:Y:S02]  /*15650*/  STL.64 [R1+0x690], R4 ;  /* 0x0006900401007387 */ /* 0x0001e40000100a00 */
[----:B0-----:R-:W-:-:S02]  /*15660*/  IMAD.MOV.U32 R4, RZ, RZ, R20 ;  /* 0x000000ffff047224 */ /* 0x001fc400078e0014 */
[----:B------:R-:W-:-:S05]  /*15670*/  IMAD.MOV.U32 R5, RZ, RZ, R16 ;  /* 0x000000ffff057224 */ /* 0x000fca00078e0010 */
[----:B------:R0:W3:Y:S01]  /*15680*/  @P5 LDG.E.U16 R42, desc[UR20][R4.64] ;  /* 0x00000014042a5981 */ /* 0x0000e2000c1e1500 */
[----:B------:R-:W-:-:S03]  /*15690*/  ISETP.GT.AND P6, PT, R28, 0xd, PT ;  /* 0x0000000d1c00780c */ /* 0x000fc60003fc4270 */
[----:B--2---:R1:W-:Y:S04]  /*156a0*/  STL [R1+0xaec], R35 ;  /* 0x000aec2301007387 */ /* 0x0043e80000100800 */
[----:B-1----:R-:W2:Y:S04]  /*156b0*/  LDL.LU R35, [R1+0x10bc] ;  /* 0x0010bc0001237983 */ /* 0x002ea80000300800 */
[----:B------:R4:W-:Y:S02]  /*156c0*/  STL.64 [R1+0x688], R2 ;  /* 0x0006880201007387 */ /* 0x0009e40000100a00 */
[----:B----4-:R-:W-:-:S02]  /*156d0*/  IMAD.MOV.U32 R2, RZ, RZ, R30 ;  /* 0x000000ffff027224 */ /* 0x010fc400078e001e */
[----:B------:R-:W-:-:S05]  /*156e0*/  IMAD.MOV.U32 R3, RZ, RZ, R21 ;  /* 0x000000ffff037224 */ /* 0x000fca00078e0015 */
[----:B------:R1:W4:Y:S04]  /*156f0*/  @P5 LDG.E.U16 R41, desc[UR20][R2.64] ;  /* 0x0000001402295981 */ /* 0x000328000c1e1500 */
[----:B---3--:R3:W-:Y:S04]  /*15700*/  STL [R1+0xae8], R46 ;  /* 0x000ae82e01007387 */ /* 0x0087e80000100800 */
[----:B---3--:R-:W3:Y:S04]  /*15710*/  LDL.LU R46, [R1+0x10b8] ;  /* 0x0010b800012e7983 */ /* 0x008ee80000300800 */
[----:B------:R0:W-:Y:S02]  /*15720*/  STL.64 [R1+0x680], R4 ;  /* 0x0006800401007387 */ /* 0x0001e40000100a00 */
[----:B0-----:R-:W-:-:S02]  /*15730*/  IMAD.MOV.U32 R4, RZ, RZ, R31 ;  /* 0x000000ffff047224 */ /* 0x001fc400078e001f */
[----:B------:R-:W-:Y:S01]  /*15740*/  IMAD.MOV.U32 R5, RZ, RZ, R22 ;  /* 0x000000ffff057224 */ /* 0x000fe200078e0016 */
[----:B------:R0:W-:Y:S04]  /*15750*/  STL [R1+0xae4], R42 ;  /* 0x000ae42a01007387 */ /* 0x0001e80000100800 */
[----:B------:R1:W2:Y:S04]  /*15760*/  @P6 LDG.E.U16 R37, desc[UR20][R4.64] ;  /* 0x0000001404256981 */ /* 0x0002a8000c1e1500 */
[----:B0-----:R-:W3:Y:S04]  /*15770*/  LDL.LU R42, [R1+0x10b4] ;  /* 0x0010b400012a7983 */ /* 0x001ee80000300800 */
[----:B------:R1:W-:Y:S02]  /*15780*/  STL.64 [R1+0x678], R2 ;  /* 0x0006780201007387 */ /* 0x0003e40000100a00 */
[----:B-1----:R-:W-:-:S02]  /*15790*/  IMAD.MOV.U32 R2, RZ, RZ, R32 ;  /* 0x000000ffff027224 */ /* 0x002fc400078e0020 */
[----:B------:R-:W-:-:S05]  /*157a0*/  IMAD.MOV.U32 R3, RZ, RZ, R23 ;  /* 0x000000ffff037224 */ /* 0x000fca00078e0017 */
[----:B------:R0:W3:Y:S01]  /*157b0*/  @P6 LDG.E.U16 R48, desc[UR20][R2.64] ;  /* 0x0000001402306981 */ /* 0x0000e2000c1e1500 */
[C---:B------:R-:W-:Y:S02]  /*157c0*/  ISETP.GT.AND P1, PT, R28.reuse, 0xe, PT ;  /* 0x0000000e1c00780c */ /* 0x040fe40003f24270 */
[----:B------:R-:W-:Y:S01]  /*157d0*/  ISETP.GT.AND P3, PT, R28, 0xf, PT ;  /* 0x0000000f1c00780c */ /* 0x000fe20003f64270 */
[----:B----4-:R1:W-:Y:S04]  /*157e0*/  STL [R1+0xae0], R41 ;  /* 0x000ae02901007387 */ /* 0x0103e80000100800 */
[----:B-1----:R-:W4:Y:S04]  /*157f0*/  LDL.LU R41, [R1+0x10b0] ;  /* 0x0010b00001297983 */ /* 0x002f280000300800 */
[----:B------:R1:W-:Y:S02]  /*15800*/  STL.64 [R1+0x670], R4 ;  /* 0x0006700401007387 */ /* 0x0003e40000100a00 */
[----:B-1----:R-:W-:-:S02]  /*15810*/  IMAD.MOV.U32 R4, RZ, RZ, R33 ;  /* 0x000000ffff047224 */ /* 0x002fc400078e0021 */
[----:B------:R-:W-:-:S05]  /*15820*/  IMAD.MOV.U32 R5, RZ, RZ, R29 ;  /* 0x000000ffff057224 */ /* 0x000fca00078e001d */
[----:B------:R1:W4:Y:S04]  /*15830*/  @P1 LDG.E.U16 R44, desc[UR20][R4.64] ;  /* 0x00000014042c1981 */ /* 0x000328000c1e1500 */
[----:B--2---:R2:W-:Y:S04]  /*15840*/  STL [R1+0xadc], R37 ;  /* 0x000adc2501007387 */ /* 0x0045e80000100800 */
[----:B--2---:R-:W2:Y:S04]  /*15850*/  LDL.LU R37, [R1+0x10ac] ;  /* 0x0010ac0001257983 */ /* 0x004ea80000300800 */
[----:B------:R0:W-:Y:S02]  /*15860*/  STL.64 [R1+0x668], R2 ;  /* 0x0006680201007387 */ /* 0x0001e40000100a00 */
[----:B0-----:R-:W-:-:S02]  /*15870*/  IMAD.MOV.U32 R2, RZ, RZ, R38 ;  /* 0x000000ffff027224 */ /* 0x001fc400078e0026 */
[----:B------:R-:W-:Y:S01]  /*15880*/  IMAD.MOV.U32 R3, RZ, RZ, R34 ;  /* 0x000000ffff037224 */ /* 0x000fe200078e0022 */
[----:B---3--:R0:W-:Y:S04]  /*15890*/  STL [R1+0xad8], R48 ;  /* 0x000ad83001007387 */ /* 0x0081e80000100800 */
[----:B------:R3:W2:Y:S04]  /*158a0*/  @P1 LDG.E.U16 R47, desc[UR20][R2.64] ;  /* 0x00000014022f1981 */ /* 0x0006a8000c1e1500 */
[----:B0-----:R-:W2:Y:S04]  /*158b0*/  LDL.LU R48, [R1+0x10a8] ;  /* 0x0010a80001307983 */ /* 0x001ea80000300800 */
[----:B------:R1:W-:Y:S02]  /*158c0*/  STL.64 [R1+0x660], R4 ;  /* 0x0006600401007387 */ /* 0x0003e40000100a00 */
[----:B-1----:R-:W-:-:S02]  /*158d0*/  IMAD.MOV.U32 R4, RZ, RZ, R39 ;  /* 0x000000ffff047224 */ /* 0x002fc400078e0027 */
[----:B------:R-:W-:-:S05]  /*158e0*/  IMAD.MOV.U32 R5, RZ, RZ, R35 ;  /* 0x000000ffff057224 */ /* 0x000fca00078e0023 */
[----:B------:R-:W2:Y:S01]  /*158f0*/  @P3 LDG.E.U16 R43, desc[UR20][R4.64] ;  /* 0x00000014042b3981 */ /* 0x000ea2000c1e1500 */
[----:B------:R-:W-:-:S03]  /*15900*/  ISETP.GT.AND P4, PT, R28, 0x10, PT ;  /* 0x000000101c00780c */ /* 0x000fc60003f84270 */
[----:B----4-:R0:W-:Y:S04]  /*15910*/  STL [R1+0xad4], R44 ;  /* 0x000ad42c01007387 */ /* 0x0101e80000100800 */
[----:B0-----:R-:W4:Y:S04]  /*15920*/  LDL.LU R44, [R1+0x10a4] ;  /* 0x0010a400012c7983 */ /* 0x001f280000300800 */
[----:B------:R3:W-:Y:S02]  /*15930*/  STL.64 [R1+0x658], R2 ;  /* 0x0006580201007387 */ /* 0x0007e40000100a00 */
[----:B---3--:R-:W-:-:S02]  /*15940*/  IMAD.MOV.U32 R2, RZ, RZ, R40 ;  /* 0x000000ffff027224 */ /* 0x008fc400078e0028 */
[----:B------:R-:W-:-:S05]  /*15950*/  IMAD.MOV.U32 R3, RZ, RZ, R36 ;  /* 0x000000ffff037224 */ /* 0x000fca00078e0024 */
[----:B------:R0:W3:Y:S04]  /*15960*/  @P3 LDG.E.U16 R50, desc[UR20][R2.64] ;  /* 0x0000001402323981 */ /* 0x0000e8000c1e1500 */
[----:B--2---:R1:W-:Y:S04]  /*15970*/  STL [R1+0xad0], R47 ;  /* 0x000ad02f01007387 */ /* 0x0043e80000100800 */
[----:B-1----:R-:W2:Y:S04]  /*15980*/  LDL.LU R47, [R1+0x10a0] ;  /* 0x0010a000012f7983 */ /* 0x002ea80000300800 */
[----:B------:R-:W4:Y:S04]  /*15990*/  LDL R17, [R1+0xabc] ;  /* 0x000abc0001117983 */ /* 0x000f280000100800 */
[----:B------:R-:W4:Y:S04]  /*159a0*/  LDL R10, [R1+0xab8] ;  /* 0x000ab800010a7983 */ /* 0x000f280000100800 */
[----:B------:R1:W-:Y:S04]  /*159b0*/  STL.64 [R1+0x650], R4 ;  /* 0x0006500401007387 */ /* 0x0003e80000100a00 */
[----:B------:R0:W-:Y:S01]  /*159c0*/  STL [R1+0xbb0], R43 ;  /* 0x000bb02b01007387 */ /* 0x0001e20000100800 */
[----:B-1----:R-:W-:-:S02]  /*159d0*/  IMAD.MOV.U32 R4, RZ, RZ, R41 ;  /* 0x000000ffff047224 */ /* 0x002fc400078e0029 */
[----:B------:R-:W-:Y:S01]  /*159e0*/  IMAD.MOV.U32 R5, RZ, RZ, R37 ;  /* 0x000000ffff057224 */ /* 0x000fe200078e0025 */
[----:B0-----:R-:W4:Y:S04]  /*159f0*/  LDL.LU R43, [R1+0x109c] ;  /* 0x00109c00012b7983 */ /* 0x001f280000300800 */
[----:B------:R2:W4:Y:S04]  /*15a00*/  @P4 LDG.E.U16 R49, desc[UR20][R4.64] ;  /* 0x0000001404314981 */ /* 0x000528000c1e1500 */
[----:B------:R0:W-:Y:S02]  /*15a10*/  STL.64 [R1+0x648], R2 ;  /* 0x0006480201007387 */ /* 0x0001e40000100a00 */
[----:B0-----:R-:W-:-:S02]  /*15a20*/  IMAD.MOV.U32 R2, RZ, RZ, R46 ;  /* 0x000000ffff027224 */ /* 0x001fc400078e002e */
[----:B------:R-:W-:-:S05]  /*15a30*/  IMAD.MOV.U32 R3, RZ, RZ, R42 ;  /* 0x000000ffff037224 */ /* 0x000fca00078e002a */
[----:B------:R0:W4:Y:S01]  /*15a40*/  @P4 LDG.E.U16 R45, desc[UR20][R2.64] ;  /* 0x00000014022d4981 */ /* 0x000122000c1e1500 */
[----:B------:R-:W-:-:S03]  /*15a50*/  ISETP.GT.AND P5, PT, R28, 0x11, PT ;  /* 0x000000111c00780c */ /* 0x000fc60003fa4270 */
[----:B---3--:R1:W-:Y:S04]  /*15a60*/  STL [R1+0xbac], R50 ;  /* 0x000bac3201007387 */ /* 0x0083e80000100800 */
[----:B-1----:R-:W3:Y:S04]  /*15a70*/  LDL.LU R50, [R1+0x1098] ;  /* 0x0010980001327983 */ /* 0x002ee80000300800 */
[----:B------:R-:W3:Y:S04]  /*15a80*/  LDL R9, [R1+0xab4] ;  /* 0x000ab40001097983 */ /* 0x000ee80000100800 */
[----:B------:R2:W-:Y:S02]  /*15a90*/  STL.64 [R1+0x640], R4 ;  /* 0x0006400401007387 */ /* 0x0005e40000100a00 */
[----:B--2---:R-:W-:-:S02]  /*15aa0*/  IMAD.MOV.U32 R4, RZ, RZ, R47 ;  /* 0x000000ffff047224 */ /* 0x004fc400078e002f */
[----:B----4-:R-:W-:Y:S01]  /*15ab0*/  IMAD.MOV.U32 R5, RZ, RZ, R43 ;  /* 0x000000ffff057224 */ /* 0x010fe200078e002b */
[----:B------:R1:W-:Y:S04]  /*15ac0*/  STL [R1+0xacc], R49 ;  /* 0x000acc3101007387 */ /* 0x0003e80000100800 */
[----:B------:R-:W2:Y:S04]  /*15ad0*/  @P5 LDG.E.U16 R52, desc[UR20][R4.64] ;  /* 0x0000001404345981 */ /* 0x000ea8000c1e1500 */
[----:B-1----:R-:W4:Y:S04]  /*15ae0*/  LDL.LU R49, [R1+0x1094] ;  /* 0x0010940001317983 */ /* 0x002f280000300800 */
[----:B------:R-:W4:Y:S04]  /*15af0*/  LDL.LU R8, [R1+0x80] ;  /* 0x0000800001087983 */ /* 0x000f280000300800 */
[----:B------:R0:W-:Y:S04]  /*15b00*/  STL.64 [R1+0x638], R2 ;  /* 0x0006380201007387 */ /* 0x0001e80000100a00 */
[----:B------:R-:W4:Y:S04]  /*15b10*/  LDL R27, [R1+0xab0] ;  /* 0x000ab000011b7983 */ /* 0x000f280000100800 */
[----:B------:R-:W4:Y:S04]  /*15b20*/  LDL.LU R25, [R1+0xa9c] ;  /* 0x000a9c0001197983 */ /* 0x000f280000300800 */
[----:B------:R-:W4:Y:S01]  /*15b30*/  LDL.LU R24, [R1+0xa98] ;  /* 0x000a980001187983 */ /* 0x000f220000300800 */
[----:B0-----:R-:W-:-:S02]  /*15b40*/  IMAD.MOV.U32 R2, RZ, RZ, R48 ;  /* 0x000000ffff027224 */ /* 0x001fc400078e0030 */
[----:B------:R-:W-:Y:S01]  /*15b50*/  IMAD.MOV.U32 R3, RZ, RZ, R44 ;  /* 0x000000ffff037224 */ /* 0x000fe200078e002c */
[----:B------:R0:W-:Y:S04]  /*15b60*/  STL [R1+0xac8], R45 ;  /* 0x000ac82d01007387 */ /* 0x0001e80000100800 */
[----:B------:R-:W4:Y:S04]  /*15b70*/  @P5 LDG.E.U16 R51, desc[UR20][R2.64] ;  /* 0x0000001402335981 */ /* 0x000f28000c1e1500 */
[----:B0-----:R-:W4:Y:S01]  /*15b80*/  LDL.LU R45, [R1+0x1090] ;  /* 0x00109000012d7983 */ /* 0x001f220000300800 */
[----:B------:R-:W-:-:S03]  /*15b90*/  ISETP.GT.AND P6, PT, R28, 0x12, PT ;  /* 0x000000121c00780c */ /* 0x000fc60003fc4270 */
[----:B------:R-:W4:Y:S04]  /*15ba0*/  LDL.LU R7, [R1+0x78] ;  /* 0x0000780001077983 */ /* 0x000f280000300800 */
[----:B------:R-:W4:Y:S04]  /*15bb0*/  LDL R26, [R1+0xaac] ;  /* 0x000aac00011a7983 */ /* 0x000f280000100800 */
[----:B------:R-:W4:Y:S04]  /*15bc0*/  LDL R13, [R1+0xaa8] ;  /* 0x000aa800010d7983 */ /* 0x000f280000100800 */
[----:B------:R-:W-:Y:S01]  /*15bd0*/  STL.64 [R1+0x630], R4 ;  /* 0x0006300401007387 */ /* 0x000fe20000100a00 */
[----:B---3--:R-:W-:-:S03]  /*15be0*/  IMAD.MOV.U32 R15, RZ, RZ, R50 ;  /* 0x000000ffff0f7224 */ /* 0x008fc600078e0032 */
[----:B--2---:R0:W-:Y:S01]  /*15bf0*/  STL [R1+0xac4], R52 ;  /* 0x000ac43401007387 */ /* 0x0041e20000100800 */
[----:B----4-:R-:W-:Y:S02]  /*15c00*/  IMAD.MOV.U32 R18, RZ, RZ, R49 ;  /* 0x000000ffff127224 */ /* 0x010fe400078e0031 */
[----:B------:R-:W-:Y:S01]  /*15c10*/  IMAD.MOV.U32 R14, RZ, RZ, R8 ;  /* 0x000000ffff0e7224 */ /* 0x000fe200078e0008 */
[----:B0-----:R-:W2:Y:S04]  /*15c20*/  LDL.LU R52, [R1+0x108c] ;  /* 0x00108c0001347983 */ /* 0x001ea80000300800 */
[----:B------:R0:W3:Y:S04]  /*15c30*/  @P6 LDG.E.U16 R10, desc[UR20][R14.64] ;  /* 0x000000140e0a6981 */ /* 0x0000e8000c1e1500 */
[----:B------:R-:W4:Y:S04]  /*15c40*/  LDL.LU R4, [R1+0x7c] ;  /* 0x00007c0001047983 */ /* 0x000f280000300800 */
[----:B------:R-:W-:Y:S04]  /*15c50*/  STL.64 [R1+0x628], R2 ;  /* 0x0006280201007387 */ /* 0x000fe80000100a00 */
[----:B------:R1:W-:Y:S01]  /*15c60*/  STL [R1+0xac0], R51 ;  /* 0x000ac03301007387 */ /* 0x0003e20000100800 */
[----:B------:R-:W-:-:S03]  /*15c70*/  IMAD.MOV.U32 R19, RZ, RZ, R45 ;  /* 0x000000ffff137224 */ /* 0x000fc600078e002d */
[----:B-1----:R-:W4:Y:S04]  /*15c80*/  LDL.LU R51, [R1+0x1088] ;  /* 0x0010880001337983 */ /* 0x002f280000300800 */
[----:B------:R-:W4:Y:S04]  /*15c90*/  @P6 LDG.E.U16 R17, desc[UR20][R18.64] ;  /* 0x0000001412116981 */ /* 0x000f28000c1e1500 */
[----:B------:R-:W4:Y:S04]  /*15ca0*/  LDL.LU R11, [R1+0x70] ;  /* 0x00007000010b7983 */ /* 0x000f280000300800 */
[----:B------:R-:W4:Y:S04]  /*15cb0*/  LDL.LU R5, [R1+0xa0] ;  /* 0x0000a00001057983 */ /* 0x000f280000300800 */
[----:B------:R-:W4:Y:S04]  /*15cc0*/  LDL.LU R3, [R1+0x74] ;  /* 0x0000740001037983 */ /* 0x000f280000300800 */
[----:B------:R-:W4:Y:S01]  /*15cd0*/  LDL.LU R2, [R1+0x84] ;  /* 0x0000840001027983 */ /* 0x000f220000300800 */
[----:B------:R-:W-:-:S03]  /*15ce0*/  ISETP.GT.AND P1, PT, R28, 0x13, PT ;  /* 0x000000131c00780c */ /* 0x000fc60003f24270 */
[----:B------:R-:W4:Y:S04]  /*15cf0*/  LDL R6, [R1+0xaa4] ;  /* 0x000aa40001067983 */ /* 0x000f280000100800 */
[----:B------:R-:W4:Y:S04]  /*15d00*/  LDL R53, [R1+0xaa0] ;  /* 0x000aa00001357983 */ /* 0x000f280000100800 */
[----:B------:R-:W-:Y:S04]  /*15d10*/  STL.64 [R1+0x620], R18 ;  /* 0x0006201201007387 */ /* 0x000fe80000100a00 */
[----:B------:R0:W-:Y:S01]  /*15d20*/  STL.64 [R1+0x618], R14 ;  /* 0x0006180e01007387 */ /* 0x0001e20000100a00 */
[----:B------:R-:W-:Y:S01]  /*15d30*/  ISETP.GT.AND P3, PT, R28, 0x14, PT ;  /* 0x000000141c00780c */ /* 0x000fe20003f64270 */
[----:B0-----:R-:W-:-:S02]  /*15d40*/  IMAD.MOV.U32 R14, RZ, RZ, R7 ;  /* 0x000000ffff0e7224 */ /* 0x001fc400078e0007 */
[----:B---3--:R0:W-:Y:S01]  /*15d50*/  @P6 STL [R1+0xab8], R10 ;  /* 0x000ab80a01006387 */ /* 0x0081e20000100800 */
[----:B--2---:R-:W-:Y:S02]  /*15d60*/  IMAD.MOV.U32 R15, RZ, RZ, R52 ;  /* 0x000000ffff0f7224 */ /* 0x004fe400078e0034 */
[----:B----4-:R-:W-:-:S03]  /*15d70*/  IMAD.MOV.U32 R16, RZ, RZ, R4 ;  /* 0x000000ffff107224 */ /* 0x010fc600078e0004 */
[----:B------:R1:W2:Y:S04]  /*15d80*/  @P1 LDG.E.U16 R27, desc[UR20][R14.64] ;  /* 0x000000140e1b1981 */ /* 0x0002a8000c1e1500 */
[----:B0-----:R-:W3:Y:S04]  /*15d90*/  LDL.LU R10, [R1+0x88] ;  /* 0x00008800010a7983 */ /* 0x001ee80000300800 */
[----:B------:R-:W4:Y:S04]  /*15da0*/  LDL.LU R8, [R1+0x98] ;  /* 0x0000980001087983 */ /* 0x000f280000300800 */
[----:B------:R0:W-:Y:S02]  /*15db0*/  @P6 STL [R1+0xabc], R17 ;  /* 0x000abc1101006387 */ /* 0x0001e40000100800 */
[----:B0-----:R-:W-:-:S05]  /*15dc0*/  IMAD.MOV.U32 R17, RZ, RZ, R51 ;  /* 0x000000ffff117224 */ /* 0x001fca00078e0033 */
[----:B------:R-:W2:Y:S04]  /*15dd0*/  @P1 LDG.E.U16 R9, desc[UR20][R16.64] ;  /* 0x0000001410091981 */ /* 0x000ea8000c1e1500 */
[----:B------:R-:W-:Y:S04]  /*15de0*/  STL.64 [R1+0x610], R16 ;  /* 0x0006101001007387 */ /* 0x000fe80000100a00 */
[----:B------:R-:W3:Y:S04]  /*15df0*/  LDL.LU R7, [R1+0x8c] ;  /* 0x00008c0001077983 */ /* 0x000ee80000300800 */
[----:B------:R1:W-:Y:S04]  /*15e00*/  STL.64 [R1+0x608], R14 ;  /* 0x0006080e01007387 */ /* 0x0003e80000100a00 */
[----:B------:R-:W3:Y:S04]  /*15e10*/  @P3 LDG.E.U16 R26, desc[UR20][R2.64] ;  /* 0x00000014021a3981 */ /* 0x000ee8000c1e1500 */
[----:B------:R-:W3:Y:S01]  /*15e20*/  LDL.LU R4, [R1+0x9c] ;  /* 0x00009c0001047983 */ /* 0x000ee20000300800 */
[----:B-1----:R-:W-:-:S02]  /*15e30*/  IMAD.MOV.U32 R14, RZ, RZ, R5 ;  /* 0x000000ffff0e7224 */ /* 0x002fc400078e0005 */
[----:B------:R-:W-:-:S05]  /*15e40*/  IMAD.MOV.U32 R15, RZ, RZ, R11 ;  /* 0x000000ffff0f7224 */ /* 0x000fca00078e000b */
[----:B------:R3:W3:Y:S01]  /*15e50*/  @P3 LDG.E.U16 R13, desc[UR20][R14.64] ;  /* 0x000000140e0d3981 */ /* 0x0006e2000c1e1500 */
[----:B------:R-:W-:Y:S01]  /*15e60*/  ISETP.GT.AND P4, PT, R28, 0x15, PT ;  /* 0x000000151c00780c */ /* 0x000fe20003f84270 */
[----:B----4-:R-:W-:Y:S02]  /*15e70*/  IMAD.MOV.U32 R12, RZ, RZ, R8 ;  /* 0x000000ffff0c7224 */ /* 0x010fe400078e0008 */
[----:B--2---:R0:W-:Y:S04]  /*15e80*/  @P1 STL [R1+0xab4], R9 ;  /* 0x000ab40901001387 */ /* 0x0041e80000100800 */
[----:B0-----:R-:W2:Y:S04]  /*15e90*/  LDL R9, [R1+0xba8] ;  /* 0x000ba80001097983 */ /* 0x001ea80000100800 */
[----:B------:R0:W-:Y:S04]  /*15ea0*/  @P1 STL [R1+0xab0], R27 ;  /* 0x000ab01b01001387 */ /* 0x0001e80000100800 */
[----:B0-----:R-:W4:Y:S04]  /*15eb0*/  LDL R27, [R1+0xba4] ;  /* 0x000ba400011b7983 */ /* 0x001f280000100800 */
[----:B------:R-:W2:Y:S04]  /*15ec0*/  LDL.LU R11, [R1+0x90] ;  /* 0x00009000010b7983 */ /* 0x000ea80000300800 */
[----:B------:R-:W4:Y:S04]  /*15ed0*/  LDL.LU R5, [R1+0xc0] ;  /* 0x0000c00001057983 */ /* 0x000f280000300800 */
[----:B------:R3:W-:Y:S04]  /*15ee0*/  STL.64 [R1+0x5f8], R14 ;  /* 0x0005f80e01007387 */ /* 0x0007e80000100a00 */
[----:B------:R0:W-:Y:S01]  /*15ef0*/  STL.64 [R1+0x600], R2 ;  /* 0x0006000201007387 */ /* 0x0001e20000100a00 */
[----:B---3--:R-:W-:-:S03]  /*15f00*/  IMAD.MOV.U32 R14, RZ, RZ, R4 ;  /* 0x000000ffff0e7224 */ /* 0x008fc600078e0004 */
[----:B0-----:R-:W3:Y:S01]  /*15f10*/  LDL.LU R3, [R1+0x94] ;  /* 0x0000940001037983 */ /* 0x001ee20000300800 */
[----:B------:R-:W-:-:S03]  /*15f20*/  IMAD.MOV.U32 R15, RZ, RZ, R7 ;  /* 0x000000ffff0f7224 */ /* 0x000fc600078e0007 */
[----:B------:R-:W3:Y:S04]  /*15f30*/  LDL.LU R2, [R1+0xa4] ;  /* 0x0000a40001027983 */ /* 0x000ee80000300800 */
[----:B------:R0:W-:Y:S04]  /*15f40*/  @P3 STL [R1+0xaac], R26 ;  /* 0x000aac1a01003387 */ /* 0x0001e80000100800 */
[----:B------:R2:W3:Y:S04]  /*15f50*/  @P4 LDG.E.U16 R6, desc[UR20][R14.64] ;  /* 0x000000140e064981 */ /* 0x0004e8000c1e1500 */
[----:B0-----:R-:W3:Y:S04]  /*15f60*/  LDL R26, [R1+0xa94] ;  /* 0x000a9400011a7983 */ /* 0x001ee80000100800 */
[----:B------:R0:W-:Y:S02]  /*15f70*/  @P3 STL [R1+0xaa8], R13 ;  /* 0x000aa80d01003387 */ /* 0x0001e40000100800 */
[----:B0-----:R-:W-:-:S02]  /*15f80*/  IMAD.MOV.U32 R13, RZ, RZ, R10 ;  /* 0x000000ffff0d7224 */ /* 0x001fc400078e000a */
[----:B------:R-:W3:Y:S04]  /*15f90*/  LDL.LU R10, [R1+0xa8] ;  /* 0x0000a800010a7983 */ /* 0x000ee80000300800 */
[----:B------:R-:W3:Y:S04]  /*15fa0*/  @P4 LDG.E.U16 R53, desc[UR20][R12.64] ;  /* 0x000000140c354981 */ /* 0x000ee8000c1e1500 */
[----:B------:R-:W3:Y:S04]  /*15fb0*/  LDL.LU R8, [R1+0xb8] ;  /* 0x0000b80001087983 */ /* 0x000ee80000300800 */
[----:B------:R-:W-:Y:S04]  /*15fc0*/  STL.64 [R1+0x5e8], R12 ;  /* 0x0005e80c01007387 */ /* 0x000fe80000100a00 */
[----:B------:R-:W3:Y:S04]  /*15fd0*/  LDL.LU R7, [R1+0xac] ;  /* 0x0000ac0001077983 */ /* 0x000ee80000300800 */
[----:B------:R-:W3:Y:S01]  /*15fe0*/  LDL.LU R4, [R1+0xbc] ;  /* 0x0000bc0001047983 */ /* 0x000ee20000300800 */
[----:B------:R-:W-:-:S03]  /*15ff0*/  ISETP.GT.AND P5, PT, R28, 0x16, PT ;  /* 0x000000161c00780c */ /* 0x000fc60003fa4270 */
[----:B------:R2:W-:Y:S01]  /*16000*/  STL.64 [R1+0x5f0], R14 ;  /* 0x0005f00e01007387 */ /* 0x0005e20000100a00 */
[----:B------:R-:W-:Y:S01]  /*16010*/  ISETP.GT.AND P6, PT, R28, 0x17, PT ;  /* 0x000000171c00780c */ /* 0x000fe20003fc4270 */
[----:B--2---:R-:W-:Y:S02]  /*16020*/  IMAD.MOV.U32 R15, RZ, RZ, R11 ;  /* 0x000000ffff0f7224 */ /* 0x004fe400078e000b */
[----:B----4-:R-:W-:-:S06]  /*16030*/  IMAD.MOV.U32 R14, RZ, RZ, R5 ;  /* 0x000000ffff0e7224 */ /* 0x010fcc00078e0005 */
[----:B------:R0:W2:Y:S01]  /*16040*/  @P5 LDG.E.U16 R24, desc[UR20][R14.64] ;  /* 0x000000140e185981 */ /* 0x0000a2000c1e1500 */
[----:B---3--:R-:W-:Y:S02]  /*16050*/  IMAD.MOV.U32 R17, RZ, RZ, R3 ;  /* 0x000000ffff117224 */ /* 0x008fe400078e0003 */
[----:B------:R-:W-:-:S05]  /*16060*/  IMAD.MOV.U32 R16, RZ, RZ, R2 ;  /* 0x000000ffff107224 */ /* 0x000fca00078e0002 */
[----:B------:R-:W3:Y:S04]  /*16070*/  @P5 LDG.E.U16 R25, desc[UR20][R16.64] ;  /* 0x0000001410195981 */ /* 0x000ee8000c1e1500 */
[----:B------:R1:W-:Y:S04]  /*16080*/  @P4 STL [R1+0xaa4], R6 ;  /* 0x000aa40601004387 */ /* 0x0003e80000100800 */
[----:B-1----:R-:W4:Y:S04]  /*16090*/  LDL R6, [R1+0xa90] ;  /* 0x000a900001067983 */ /* 0x002f280000100800 */
[----:B------:R-:W-:Y:S04]  /*160a0*/  @P4 STL [R1+0xaa0], R53 ;  /* 0x000aa03501004387 */ /* 0x000fe80000100800 */
[----:B------:R-:W4:Y:S04]  /*160b0*/  LDL.LU R13, [R1+0xb0] ;  /* 0x0000b000010d7983 */ /* 0x000f280000300800 */
[----:B------:R-:W4:Y:S04]  /*160c0*/  LDL.LU R12, [R1+0xe0] ;  /* 0x0000e000010c7983 */ /* 0x000f280000300800 */
[----:B------:R0:W-:Y:S04]  /*160d0*/  STL.64 [R1+0x5d8], R14 ;  /* 0x0005d80e01007387 */ /* 0x0001e80000100a00 */
[----:B------:R-:W4:Y:S04]  /*160e0*/  LDL.LU R5, [R1+0xb4] ;  /* 0x0000b40001057983 */ /* 0x000f280000300800 */
[----:B------:R-:W4:Y:S01]  /*160f0*/  LDL.LU R2, [R1+0xc4] ;  /* 0x0000c40001027983 */ /* 0x000f220000300800 */
[----:B0-----:R-:W-:-:S02]  /*16100*/  IMAD.MOV.U32 R14, RZ, RZ, R4 ;  /* 0x000000ffff0e7224 */ /* 0x001fc400078e0004 */
[----:B------:R-:W-:-:S05]  /*16110*/  IMAD.MOV.U32 R15, RZ, RZ, R7 ;  /* 0x000000ffff0f7224 */ /* 0x000fca00078e0007 */
[----:B------:R0:W4:Y:S01]  /*16120*/  @P6 LDG.E.U16 R9, desc[UR20][R14.64] ;  /* 0x000000140e096981 */ /* 0x000122000c1e1500 */
[C---:B------:R-:W-:Y:S01]  /*16130*/  ISETP.GT.AND P1, PT, R28.reuse, 0x18, PT ;  /* 0x000000181c00780c */ /* 0x040fe20003f24270 */
[----:B------:R-:W-:Y:S02]  /*16140*/  IMAD.MOV.U32 R11, RZ, RZ, R10 ;  /* 0x000000ffff0b7224 */ /* 0x000fe400078e000a */
[----:B------:R-:W-:Y:S01]  /*16150*/  IMAD.MOV.U32 R10, RZ, RZ, R8 ;  /* 0x000000ffff0a7224 */ /* 0x000fe200078e0008 */
[----:B------:R-:W-:Y:S04]  /*16160*/  STL.64 [R1+0x5e0], R16 ;  /* 0x0005e01001007387 */ /* 0x000fe80000100a00 */
[----:B------:R-:W4:Y:S04]  /*16170*/  @P6 LDG.E.U16 R27, desc[UR20][R10.64] ;  /* 0x000000140a1b6981 */ /* 0x000f28000c1e1500 */
[----:B---3--:R-:W-:Y:S04]  /*16180*/  STL [R1+0x1030], R25 ;  /* 0x0010301901007387 */ /* 0x008fe80000100800 */
[----:B------:R-:W3:Y:S04]  /*16190*/  LDL R3, [R1+0xa8c] ;  /* 0x000a8c0001037983 */ /* 0x000ee80000100800 */
[----:B------:R-:W3:Y:S04]  /*161a0*/  LDL R53, [R1+0xa88] ;  /* 0x000a880001357983 */ /* 0x000ee80000100800 */
[----:B--2---:R-:W-:Y:S04]  /*161b0*/  STL [R1+0x1034], R24 ;  /* 0x0010341801007387 */ /* 0x004fe80000100800 */
[----:B------:R0:W-:Y:S01]  /*161c0*/  STL.64 [R1+0x5d0], R14 ;  /* 0x0005d00e01007387 */ /* 0x0001e20000100a00 */
[----:B------:R-:W-:-:S03]  /*161d0*/  ISETP.GT.AND P3, PT, R28, 0x19, PT ;  /* 0x000000191c00780c */ /* 0x000fc60003f64270 */
[----:B----4-:R1:W2:Y:S01]  /*161e0*/  @P1 LDG.E.U16 R6, desc[UR20][R12.64] ;  /* 0x000000140c061981 */ /* 0x0102a2000c1e1500 */
[----:B0-----:R-:W-:Y:S02]  /*161f0*/  IMAD.MOV.U32 R15, RZ, RZ, R5 ;  /* 0x000000ffff0f7224 */ /* 0x001fe400078e0005 */
[----:B------:R-:W-:-:S05]  /*16200*/  IMAD.MOV.U32 R14, RZ, RZ, R2 ;  /* 0x000000ffff0e7224 */ /* 0x000fca00078e0002 */
[----:B------:R-:W4:Y:S04]  /*16210*/  @P1 LDG.E.U16 R26, desc[UR20][R14.64] ;  /* 0x000000140e1a1981 */ /* 0x000f28000c1e1500 */
[----:B------:R0:W-:Y:S04]  /*16220*/  @P6 STL [R1+0xba8], R9 ;  /* 0x000ba80901006387 */ /* 0x0001e80000100800 */
[----:B0-----:R-:W2:Y:S04]  /*16230*/  LDL.LU R9, [R1+0xc8] ;  /* 0x0000c80001097983 */ /* 0x001ea80000300800 */
[----:B------:R0:W-:Y:S04]  /*16240*/  STL.64 [R1+0x5c8], R10 ;  /* 0x0005c80a01007387 */ /* 0x0001e80000100a00 */
[----:B------:R-:W1:Y:S04]  /*16250*/  LDL.LU R8, [R1+0xd8] ;  /* 0x0000d80001087983 */ /* 0x000e680000300800 */
[----:B------:R-:W2:Y:S04]  /*16260*/  LDL.LU R7, [R1+0xcc] ;  /* 0x0000cc0001077983 */ /* 0x000ea80000300800 */
[----:B------:R-:W3:Y:S04]  /*16270*/  LDL.LU R4, [R1+0xdc] ;  /* 0x0000dc0001047983 */ /* 0x000ee80000300800 */
[----:B0-----:R-:W3:Y:S04]  /*16280*/  LDL R10, [R1+0xa84] ;  /* 0x000a8400010a7983 */ /* 0x001ee80000100800 */
[----:B------:R-:W3:Y:S04]  /*16290*/  LDL R11, [R1+0xa80] ;  /* 0x000a8000010b7983 */ /* 0x000ee80000100800 */
[----:B------:R0:W-:Y:S04]  /*162a0*/  @P6 STL [R1+0xba4], R27 ;  /* 0x000ba41b01006387 */ /* 0x0001e80000100800 */
[----:B------:R-:W-:Y:S04]  /*162b0*/  STL.64 [R1+0x5c0], R14 ;  /* 0x0005c00e01007387 */ /* 0x000fe80000100a00 */
[----:B------:R-:W3:Y:S04]  /*162c0*/  LDL R2, [R1+0xa7c] ;  /* 0x000a7c0001027983 */ /* 0x000ee80000100800 */
[----:B------:R-:W-:Y:S04]  /*162d0*/  STL.64 [R1+0x5b8], R12 ;  /* 0x0005b80c01007387 */ /* 0x000fe80000100a00 */
[----:B------:R-:W3:Y:S04]  /*162e0*/  LDL R17, [R1+0xa78] ;  /* 0x000a780001117983 */ /* 0x000ee80000100800 */
[----:B------:R-:W3:Y:S04]  /*162f0*/  LDL R5, [R1+0xa74] ;  /* 0x000a740001057983 */ /* 0x000ee80000100800 */
[----:B0-----:R-:W3:Y:S04]  /*16300*/  LDL.LU R27, [R1+0xb44] ;  /* 0x000b4400011b7983 */ /* 0x001ee80000300800 */
[----:B----4-:R0:W-:Y:S04]  /*16310*/  @P1 STL [R1+0xa94], R26 ;  /* 0x000a941a01001387 */ /* 0x0101e80000100800 */
[----:B0-----:R-:W4:Y:S04]  /*16320*/  LDL.LU R26, [R1+0xb40] ;  /* 0x000b4000011a7983 */ /* 0x001f280000300800 */
[----:B------:R-:W4:Y:S04]  /*16330*/  LDL.LU R15, [R1+0xd0] ;  /* 0x0000d000010f7983 */ /* 0x000f280000300800 */
[----:B------:R-:W4:Y:S04]  /*16340*/  LDL.LU R14, [R1+0x100] ;  /* 0x00010000010e7983 */ /* 0x000f280000300800 */
[----:B------:R-:W4:Y:S04]  /*16350*/  LDL.LU R20, [R1+0xd4] ;  /* 0x0000d40001147983 */ /* 0x000f280000300800 */
[----:B------:R-:W4:Y:S01]  /*16360*/  LDL.LU R19, [R1+0xe4] ;  /* 0x0000e40001137983 */ /* 0x000f220000300800 */
[----:B--2---:R-:W-:-:S02]  /*16370*/  IMAD.MOV.U32 R23, RZ, RZ, R7 ;  /* 0x000000ffff177224 */ /* 0x004fc400078e0007 */
[----:B---3--:R-:W-:-:S05]  /*16380*/  IMAD.MOV.U32 R22, RZ, RZ, R4 ;  /* 0x000000ffff167224 */ /* 0x008fca00078e0004 */
[----:B------:R-:W2:Y:S01]  /*16390*/  @P3 LDG.E.U16 R3, desc[UR20][R22.64] ;  /* 0x0000001416033981 */ /* 0x000ea2000c1e1500 */
[----:B------:R-:W-:Y:S01]  /*163a0*/  ISETP.GT.AND P4, PT, R28, 0x1a, PT ;  /* 0x0000001a1c00780c */ /* 0x000fe20003f84270 */
[----:B-1----:R-:W-:Y:S02]  /*163b0*/  IMAD.MOV.U32 R12, RZ, RZ, R8 ;  /* 0x000000ffff0c7224 */ /* 0x002fe400078e0008 */
[----:B------:R-:W-:Y:S01]  /*163c0*/  IMAD.MOV.U32 R13, RZ, RZ, R9 ;  /* 0x000000ffff0d7224 */ /* 0x000fe200078e0009 */
[----:B------:R0:W-:Y:S04]  /*163d0*/  @P1 STL [R1+0xa90], R6 ;  /* 0x000a900601001387 */ /* 0x0001e80000100800 */
[----:B------:R-:W3:Y:S04]  /*163e0*/  @P3 LDG.E.U16 R53, desc[UR20][R12.64] ;  /* 0x000000140c353981 */ /* 0x000ee8000c1e1500 */
[----:B0-----:R-:W3:Y:S04]  /*163f0*/  LDL R6, [R1+0xa70] ;  /* 0x000a700001067983 */ /* 0x001ee80000100800 */
[----:B------:R-:W3:Y:S04]  /*16400*/  LDL.LU R8, [R1+0xe8] ;  /* 0x0000e80001087983 */ /* 0x000ee80000300800 */
[----:B------:R-:W3:Y:S04]  /*16410*/  LDL.LU R4, [R1+0xf8] ;  /* 0x0000f80001047983 */ /* 0x000ee80000300800 */
[----:B------:R0:W-:Y:S04]  /*16420*/  STL.64 [R1+0x5a8], R12 ;  /* 0x0005a80c01007387 */ /* 0x0001e80000100a00 */
[----:B------:R-:W-:Y:S04]  /*16430*/  STL.64 [R1+0x5b0], R22 ;  /* 0x0005b01601007387 */ /* 0x000fe80000100a00 */
[----:B------:R-:W3:Y:S04]  /*16440*/  LDL R9, [R1+0xa6c] ;  /* 0x000a6c0001097983 */ /* 0x000ee80000100800 */
[----:B------:R-:W3:Y:S04]  /*16450*/  LDL.LU R18, [R1+0xec] ;  /* 0x0000ec0001127983 */ /* 0x000ee80000300800 */
[----:B------:R-:W3:Y:S04]  /*16460*/  LDL.LU R16, [R1+0xfc] ;  /* 0x0000fc0001107983 */ /* 0x000ee80000300800 */
[----:B0-----:R-:W3:Y:S04]  /*16470*/  LDL.LU R13, [R1+0xf0] ;  /* 0x0000f000010d7983 */ /* 0x001ee80000300800 */
[----:B------:R-:W3:Y:S04]  /*16480*/  LDL.LU R12, [R1+0x120] ;  /* 0x00012000010c7983 */ /* 0x000ee80000300800 */
[----:B------:R-:W3:Y:S04]  /*16490*/  LDL.LU R7, [R1+0xf4] ;  /* 0x0000f40001077983 */ /* 0x000ee80000300800 */
[----:B----4-:R0:W4:Y:S01]  /*164a0*/  @P4 LDG.E.U16 R11, desc[UR20][R14.64] ;  /* 0x000000140e0b4981 */ /* 0x010122000c1e1500 */
[----:B------:R-:W-:-:S02]  /*164b0*/  IMAD.MOV.U32 R21, RZ, RZ, R20 ;  /* 0x000000ffff157224 */ /* 0x000fc400078e0014 */
[----:B------:R-:W-:-:S05]  /*164c0*/  IMAD.MOV.U32 R20, RZ, RZ, R19 ;  /* 0x000000ffff147224 */ /* 0x000fca00078e0013 */
[----:B------:R-:W4:Y:S04]  /*164d0*/  @P4 LDG.E.U16 R10, desc[UR20][R20.64] ;  /* 0x00000014140a4981 */ /* 0x000f28000c1e1500 */
[----:B--2---:R1:W-:Y:S04]  /*164e0*/  @P3 STL [R1+0xa8c], R3 ;  /* 0x000a8c0301003387 */ /* 0x0043e80000100800 */
[----:B-1----:R-:W2:Y:S01]  /*164f0*/  LDL.LU R3, [R1+0x104] ;  /* 0x0001040001037983 */ /* 0x002ea20000300800 */
[----:B------:R-:W-:-:S03]  /*16500*/  ISETP.GT.AND P5, PT, R28, 0x1b, PT ;  /* 0x0000001b1c00780c */ /* 0x000fc60003fa4270 */
[----:B---3--:R1:W-:Y:S01]  /*16510*/  @P3 STL [R1+0xa88], R53 ;  /* 0x000a883501003387 */ /* 0x0083e20000100800 */
[----:B------:R-:W-:-:S03]  /*16520*/  ISETP.GT.AND P6, PT, R28, 0x1c, PT ;  /* 0x0000001c1c00780c */ /* 0x000fc60003fc4270 */
[----:B-1----:R-:W3:Y:S04]  /*16530*/  LDL R53, [R1+0xa68] ;  /* 0x000a680001357983 */ /* 0x002ee80000100800 */
[----:B------:R-:W-:Y:S04]  /*16540*/  STL.64 [R1+0x5a0], R20 ;  /* 0x0005a01401007387 */ /* 0x000fe80000100a00 */
[----:B------:R0:W-:Y:S01]  /*16550*/  STL.64 [R1+0x598], R14 ;  /* 0x0005980e01007387 */ /* 0x0001e20000100a00 */
[----:B------:R-:W-:Y:S02]  /*16560*/  IMAD.MOV.U32 R19, RZ, RZ, R18 ;  /* 0x000000ffff137224 */ /* 0x000fe400078e0012 */
[----:B------:R-:W-:-:S02]  /*16570*/  IMAD.MOV.U32 R18, RZ, RZ, R16 ;  /* 0x000000ffff127224 */ /* 0x000fc400078e0010 */
[----:B0-----:R-:W-:Y:S02]  /*16580*/  IMAD.MOV.U32 R14, RZ, RZ, R4 ;  /* 0x000000ffff0e7224 */ /* 0x001fe400078e0004 */
[----:B------:R-:W-:Y:S01]  /*16590*/  IMAD.MOV.U32 R15, RZ, RZ, R8 ;  /* 0x000000ffff0f7224 */ /* 0x000fe200078e0008 */
[----:B------:R-:W3:Y:S04]  /*165a0*/  @P5 LDG.E.U16 R2, desc[UR20][R18.64] ;  /* 0x0000001412025981 */ /* 0x000ee8000c1e1500 */
[----:B------:R0:W3:Y:S04]  /*165b0*/  @P5 LDG.E.U16 R17, desc[UR20][R14.64] ;  /* 0x000000140e115981 */ /* 0x0000e8000c1e1500 */
[----:B----4-:R1:W-:Y:S04]  /*165c0*/  @P4 STL [R1+0xa80], R11 ;  /* 0x000a800b01004387 */ /* 0x0103e80000100800 */
[----:B------:R4:W-:Y:S04]  /*165d0*/  @P4 STL [R1+0xa84], R10 ;  /* 0x000a840a01004387 */ /* 0x0009e80000100800 */
[----:B-1----:R-:W3:Y:S04]  /*165e0*/  LDL.LU R11, [R1+0x108] ;  /* 0x00010800010b7983 */ /* 0x002ee80000300800 */
[----:B----4-:R-:W4:Y:S04]  /*165f0*/  LDL.LU R10, [R1+0x118] ;  /* 0x00011800010a7983 */ /* 0x010f280000300800 */
[----:B------:R-:W4:Y:S04]  /*16600*/  LDL.LU R8, [R1+0x10c] ;  /* 0x00010c0001087983 */ /* 0x000f280000300800 */
[----:B------:R0:W-:Y:S04]  /*16610*/  STL.64 [R1+0x588], R14 ;  /* 0x0005880e01007387 */ /* 0x0001e80000100a00 */
[----:B------:R-:W4:Y:S01]  /*16620*/  LDL.LU R4, [R1+0x11c] ;  /* 0x00011c0001047983 */ /* 0x000f220000300800 */
[----:B0-----:R-:W-:-:S02]  /*16630*/  IMAD.MOV.U32 R14, RZ, RZ, R12 ;  /* 0x000000ffff0e7224 */ /* 0x001fc400078e000c */
[----:B------:R-:W-:Y:S02]  /*16640*/  IMAD.MOV.U32 R15, RZ, RZ, R13 ;  /* 0x000000ffff0f7224 */ /* 0x000fe400078e000d */
[----:B--2---:R-:W-:Y:S02]  /*16650*/  IMAD.MOV.U32 R12, RZ, RZ, R3 ;  /* 0x000000ffff0c7224 */ /* 0x004fe400078e0003 */
[----:B------:R-:W-:Y:S01]  /*16660*/  IMAD.MOV.U32 R13, RZ, RZ, R7 ;  /* 0x000000ffff0d7224 */ /* 0x000fe200078e0007 */
[----:B------:R-:W-:Y:S01]  /*16670*/  ISETP.GT.AND P1, PT, R28, 0x1d, PT ;  /* 0x0000001d1c00780c */ /* 0x000fe20003f24270 */
[----:B------:R-:W-:Y:S04]  /*16680*/  STL.64 [R1+0x590], R18 ;  /* 0x0005901201007387 */ /* 0x000fe80000100a00 */
[----:B------:R-:W2:Y:S04]  /*16690*/  @P6 LDG.E.U16 R5, desc[UR20][R12.64] ;  /* 0x000000140c056981 */ /* 0x000ea8000c1e1500 */
[----:B------:R0:W2:Y:S04]  /*166a0*/  @P6 LDG.E.U16 R6, desc[UR20][R14.64] ;  /* 0x000000140e066981 */ /* 0x0000a8000c1e1500 */
[----:B---3--:R1:W-:Y:S04]  /*166b0*/  @P5 STL [R1+0xa7c], R2 ;  /* 0x000a7c0201005387 */ /* 0x0083e80000100800 */
[----:B-1----:R-:W3:Y:S04]  /*166c0*/  LDL R2, [R1+0xba0] ;  /* 0x000ba00001027983 */ /* 0x002ee80000100800 */
[----:B------:R-:W-:Y:S04]  /*166d0*/  @P5 STL [R1+0xa78], R17 ;  /* 0x000a781101005387 */ /* 0x000fe80000100800 */
[----:B------:R-:W3:Y:S04]  /*166e0*/  LDL.LU R7, [R1+0x140] ;  /* 0x0001400001077983 */ /* 0x000ee80000300800 */
[----:B------:R1:W-:Y:S04]  /*166f0*/  STL.64 [R1+0x580], R12 ;  /* 0x0005800c01007387 */ /* 0x0003e80000100a00 */
[----:B------:R0:W-:Y:S04]  /*16700*/  STL.64 [R1+0x578], R14 ;  /* 0x0005780e01007387 */ /* 0x0001e80000100a00 */
[----:B-1----:R-:W3:Y:S01]  /*16710*/  LDL.LU R12, [R1+0x110] ;  /* 0x00011000010c7983 */ /* 0x002ee20000300800 */
[----:B0-----:R-:W-:-:S02]  /*16720*/  IMAD.MOV.U32 R15, RZ, RZ, R11 ;  /* 0x000000ffff0f7224 */ /* 0x001fc400078e000b */
[----:B----4-:R-:W-:Y:S02]  /*16730*/  IMAD.MOV.U32 R14, RZ, RZ, R10 ;  /* 0x000000ffff0e7224 */ /* 0x010fe400078e000a */
[----:B------:R-:W-:-:S03]  /*16740*/  IMAD.MOV.U32 R17, RZ, RZ, R8 ;  /* 0x000000ffff117224 */ /* 0x000fc600078e0008 */
[----:B------:R-:W4:Y:S01]  /*16750*/  @P1 LDG.E.U16 R53, desc[UR20][R14.64] ;  /* 0x000000140e351981 */ /* 0x000f22000c1e1500 */
[----:B------:R-:W-:-:S05]  /*16760*/  IMAD.MOV.U32 R16, RZ, RZ, R4 ;  /* 0x000000ffff107224 */ /* 0x000fca00078e0004 */
[----:B------:R-:W4:Y:S04]  /*16770*/  @P1 LDG.E.U16 R9, desc[UR20][R16.64] ;  /* 0x0000001410091981 */ /* 0x000f28000c1e1500 */
[----:B--2---:R0:W-:Y:S04]  /*16780*/  @P6 STL [R1+0xa74], R5 ;  /* 0x000a740501006387 */ /* 0x0041e80000100800 */
[----:B0-----:R-:W2:Y:S04]  /*16790*/  LDL.LU R5, [R1+0x114] ;  /* 0x0001140001057983 */ /* 0x001ea80000300800 */
[----:B------:R-:W2:Y:S01]  /*167a0*/  LDL.LU R3, [R1+0x124] ;  /* 0x0001240001037983 */ /* 0x000ea20000300800 */
[----:B------:R-:W-:-:S03]  /*167b0*/  ISETP.GT.AND P3, PT, R28, 0x1e, PT ;  /* 0x0000001e1c00780c */ /* 0x000fc60003f64270 */
[----:B------:R0:W-:Y:S04]  /*167c0*/  @P6 STL [R1+0xa70], R6 ;  /* 0x000a700601006387 */ /* 0x0001e80000100800 */
[----:B0-----:R-:W2:Y:S04]  /*167d0*/  LDL R6, [R1+0xb9c] ;  /* 0x000b9c0001067983 */ /* 0x001ea80000100800 */
[----:B------:R-:W2:Y:S04]  /*167e0*/  LDL.LU R11, [R1+0x128] ;  /* 0x00012800010b7983 */ /* 0x000ea80000300800 */
[----:B------:R-:W2:Y:S04]  /*167f0*/  LDL.LU R10, [R1+0x138] ;  /* 0x00013800010a7983 */ /* 0x000ea80000300800 */
[----:B------:R-:W-:Y:S04]  /*16800*/  STL.64 [R1+0x568], R14 ;  /* 0x0005680e01007387 */ /* 0x000fe80000100a00 */
[----:B------:R-:W-:Y:S01]  /*16810*/  STL.64 [R1+0x570], R16 ;  /* 0x0005701001007387 */ /* 0x000fe20000100a00 */
[----:B---3--:R-:W-:-:S03]  /*16820*/  IMAD.MOV.U32 R13, RZ, RZ, R12 ;  /* 0x000000ffff0d7224 */ /* 0x008fc600078e000c */
[----:B------:R-:W3:Y:S01]  /*16830*/  LDL.LU R8, [R1+0x12c] ;  /* 0x00012c0001087983 */ /* 0x000ee20000300800 */
[----:B------:R-:W-:-:S03]  /*16840*/  IMAD.MOV.U32 R12, RZ, RZ, R7 ;  /* 0x000000ffff0c7224 */ /* 0x000fc600078e0007 */
[----:B------:R-:W3:Y:S04]  /*16850*/  LDL.LU R4, [R1+0x13c] ;  /* 0x00013c0001047983 */ /* 0x000ee80000300800 */
[----:B------:R-:W3:Y:S04]  /*16860*/  LDL R19, [R1+0xa64] ;  /* 0x000a640001137983 */ /* 0x000ee80000100800 */
[----:B------:R0:W3:Y:S04]  /*16870*/  @P3 LDG.E.U16 R26, desc[UR20][R12.64] ;  /* 0x000000140c1a3981 */ /* 0x0000e8000c1e1500 */
[----:B----4-:R1:W-:Y:S04]  /*16880*/  @P1 STL [R1+0xa6c], R9 ;  /* 0x000a6c0901001387 */ /* 0x0103e80000100800 */
[----:B-1----:R-:W4:Y:S04]  /*16890*/  LDL R9, [R1+0xa60] ;  /* 0x000a600001097983 */ /* 0x002f280000100800 */
[----:B------:R1:W-:Y:S04]  /*168a0*/  @P1 STL [R1+0xa68], R53 ;  /* 0x000a683501001387 */ /* 0x0003e80000100800 */
[----:B-1----:R-:W4:Y:S01]  /*168b0*/  LDL R53, [R1+0xa5c] ;  /* 0x000a5c0001357983 */ /* 0x002f220000100800 */
[----:B--2---:R-:W-:-:S03]  /*168c0*/  IMAD.MOV.U32 R21, RZ, RZ, R5 ;  /* 0x000000ffff157224 */ /* 0x004fc600078e0005 */
[----:B------:R-:W2:Y:S01]  /*168d0*/  LDL.LU R5, [R1+0x130] ;  /* 0x0001300001057983 */ /* 0x000ea20000300800 */
[----:B------:R-:W-:-:S03]  /*168e0*/  IMAD.MOV.U32 R20, RZ, RZ, R3 ;  /* 0x000000ffff147224 */ /* 0x000fc600078e0003 */
[----:B------:R-:W2:Y:S04]  /*168f0*/  LDL.LU R3, [R1+0x160] ;  /* 0x0001600001037983 */ /* 0x000ea80000300800 */
[----:B------:R-:W2:Y:S04]  /*16900*/  @P3 LDG.E.U16 R27, desc[UR20][R20.64] ;  /* 0x00000014141b3981 */ /* 0x000ea8000c1e1500 */
[----:B------:R0:W-:Y:S04]  /*16910*/  STL.64 [R1+0x558], R12 ;  /* 0x0005580c01007387 */ /* 0x0001e80000100a00 */
[----:B------:R-:W-:Y:S04]  /*16920*/  STL.64 [R1+0x560], R20 ;  /* 0x0005601401007387 */ /* 0x000fe80000100a00 */
[----:B------:R-:W4:Y:S04]  /*16930*/  LDL.LU R16, [R1+0x134] ;  /* 0x0001340001107983 */ /* 0x000f280000300800 */
[----:B------:R-:W4:Y:S01]  /*16940*/  LDL.LU R14, [R1+0x144] ;  /* 0x00014400010e7983 */ /* 0x000f220000300800 */
[----:B------:R-:W-:Y:S01]  /*16950*/  ISETP.GT.AND P4, PT, R28, 0x1f, PT ;  /* 0x0000001f1c00780c */ /* 0x000fe20003f84270 */
[----:B0-----:R-:W-:-:S02]  /*16960*/  IMAD.MOV.U32 R12, RZ, RZ, R10 ;  /* 0x000000ffff0c7224 */ /* 0x001fc400078e000a */
[----:B------:R-:W-:Y:S01]  /*16970*/  IMAD.MOV.U32 R13, RZ, RZ, R11 ;  /* 0x000000ffff0d7224 */ /* 0x000fe200078e000b */
[----:B------:R-:W-:Y:S01]  /*16980*/  ISETP.GT.AND P5, PT, R28, 0x20, PT ;  /* 0x000000201c00780c */ /* 0x000fe20003fa4270 */
[----:B------:R-:W4:Y:S01]  /*16990*/  LDL R7, [R1+0xa58] ;  /* 0x000a580001077983 */ /* 0x000f220000100800 */
[----:B---3--:R-:W-:-:S07]  /*169a0*/  IMAD.MOV.U32 R11, RZ, RZ, R8 ;  /* 0x000000ffff0b7224 */ /* 0x008fce00078e0008 */
[----:B------:R0:W3:Y:S01]  /*169b0*/  @P4 LDG.E.U16 R6, desc[UR20][R12.64] ;  /* 0x000000140c064981 */ /* 0x0000e2000c1e1500 */
[----:B------:R-:W-:-:S05]  /*169c0*/  IMAD.MOV.U32 R10, RZ, RZ, R4 ;  /* 0x000000ffff0a7224 */ /* 0x000fca00078e0004 */
[----:B------:R-:W3:Y:S04]  /*169d0*/  @P4 LDG.E.U16 R2, desc[UR20][R10.64] ;  /* 0x000000140a024981 */ /* 0x000ee8000c1e1500 */
[----:B--2---:R-:W-:Y:S04]  /*169e0*/  STL [R1+0x102c], R27 ;  /* 0x00102c1b01007387 */ /* 0x004fe80000100800 */
[----:B------:R-:W-:Y:S04]  /*169f0*/  STL [R1+0x1038], R26 ;  /* 0x0010381a01007387 */ /* 0x000fe80000100800 */
[----:B------:R1:W-:Y:S01]  /*16a00*/  STL.64 [R1+0x550], R10 ;  /* 0x0005500a01007387 */ /* 0x0003e20000100a00 */
[----:B----4-:R-:W-:-:S02]  /*16a10*/  IMAD.MOV.U32 R23, RZ, RZ, R16 ;  /* 0x000000ffff177224 */ /* 0x010fc400078e0010 */
[----:B------:R-:W-:Y:S01]  /*16a20*/  IMAD.MOV.U32 R22, RZ, RZ, R14 ;  /* 0x000000ffff167224 */ /* 0x000fe200078e000e */
[----:B-1----:R-:W2:Y:S04]  /*16a30*/  LDL.LU R11, [R1+0x148] ;  /* 0x00014800010b7983 */ /* 0x002ea80000300800 */
[----:B------:R0:W-:Y:S04]  /*16a40*/  STL.64 [R1+0x548], R12 ;  /* 0x0005480c01007387 */ /* 0x0001e80000100a00 */
[----:B------:R-:W4:Y:S04]  /*16a50*/  LDL.LU R10, [R1+0x158] ;  /* 0x00015800010a7983 */ /* 0x000f280000300800 */
[----:B------:R-:W2:Y:S01]  /*16a60*/  @P5 LDG.E.U16 R19, desc[UR20][R22.64] ;  /* 0x0000001416135981 */ /* 0x000ea2000c1e1500 */
[----:B0-----:R-:W-:-:S03]  /*16a70*/  IMAD.MOV.U32 R12, RZ, RZ, R3 ;  /* 0x000000ffff0c7224 */ /* 0x001fc600078e0003 */
[----:B------:R-:W2:Y:S01]  /*16a80*/  LDL.LU R8, [R1+0x14c] ;  /* 0x00014c0001087983 */ /* 0x000ea20000300800 */
[----:B------:R-:W-:-:S03]  /*16a90*/  IMAD.MOV.U32 R13, RZ, RZ, R5 ;  /* 0x000000ffff0d7224 */ /* 0x000fc600078e0005 */
[----:B------:R-:W2:Y:S04]  /*16aa0*/  LDL.LU R4, [R1+0x15c] ;  /* 0x00015c0001047983 */ /* 0x000ea80000300800 */
[----:B------:R-:W2:Y:S04]  /*16ab0*/  @P5 LDG.E.U16 R9, desc[UR20][R12.64] ;  /* 0x000000140c095981 */ /* 0x000ea8000c1e1500 */
[----:B------:R-:W2:Y:S04]  /*16ac0*/  LDL R21, [R1+0xa54] ;  /* 0x000a540001157983 */ /* 0x000ea80000100800 */
[----:B------:R-:W2:Y:S04]  /*16ad0*/  LDL R15, [R1+0xa50] ;  /* 0x000a5000010f7983 */ /* 0x000ea80000100800 */
[----:B---3--:R0:W-:Y:S04]  /*16ae0*/  @P4 STL [R1+0xba0], R2 ;  /* 0x000ba00201004387 */ /* 0x0081e80000100800 */
[----:B------:R-:W3:Y:S01]  /*16af0*/  LDL R17, [R1+0xa48] ;  /* 0x000a480001117983 */ /* 0x000ee20000100800 */
[----:B------:R-:W-:-:S03]  /*16b00*/  ISETP.GT.AND P6, PT, R28, 0x21, PT ;  /* 0x000000211c00780c */ /* 0x000fc60003fc4270 */
[----:B0-----:R-:W3:Y:S04]  /*16b10*/  LDL R2, [R1+0xa4c] ;  /* 0x000a4c0001027983 */ /* 0x001ee80000100800 */
[----:B------:R0:W-:Y:S04]  /*16b20*/  @P4 STL [R1+0xb9c], R6 ;  /* 0x000b9c0601004387 */ /* 0x0001e80000100800 */
[----:B0-----:R-:W3:Y:S04]  /*16b30*/  LDL.LU R6, [R1+0x150] ;  /* 0x0001500001067983 */ /* 0x001ee80000300800 */
[----:B------:R-:W3:Y:S04]  /*16b40*/  LDL.LU R3, [R1+0x180] ;  /* 0x0001800001037983 */ /* 0x000ee80000300800 */
[----:B------:R-:W3:Y:S04]  /*16b50*/  LDL R5, [R1+0xa44] ;  /* 0x000a440001057983 */ /* 0x000ee80000100800 */
[----:B------:R-:W-:Y:S04]  /*16b60*/  STL.64 [R1+0x538], R12 ;  /* 0x0005380c01007387 */ /* 0x000fe80000100a00 */
[----:B------:R-:W-:Y:S04]  /*16b70*/  STL.64 [R1+0x540], R22 ;  /* 0x0005401601007387 */ /* 0x000fe80000100a00 */
[----:B------:R-:W3:Y:S01]  /*16b80*/  LDL.LU R16, [R1+0x154] ;  /* 0x0001540001107983 */ /* 0x000ee20000300800 */
[----:B----4-:R-:W-:-:S02]  /*16b90*/  IMAD.MOV.U32 R18, RZ, RZ, R10 ;  /* 0x000000ffff127224 */ /* 0x010fc400078e000a */
[----:B--2---:R-:W-:Y:S01]  /*16ba0*/  IMAD.MOV.U32 R10, RZ, RZ, R4 ;  /* 0x000000ffff0a7224 */ /* 0x004fe200078e0004 */
[----:B------:R0:W-:Y:S04]  /*16bb0*/  @P5 STL [R1+0xa60], R9 ;  /* 0x000a600901005387 */ /* 0x0001e80000100800 */
[----:B0-----:R-:W2:Y:S04]  /*16bc0*/  LDL.LU R9, [R1+0x164] ;  /* 0x0001640001097983 */ /* 0x001ea80000300800 */
[----:B------:R0:W-:Y:S02]  /*16bd0*/  @P5 STL [R1+0xa64], R19 ;  /* 0x000a641301005387 */ /* 0x0001e40000100800 */
[----:B0-----:R-:W-:-:S02]  /*16be0*/  IMAD.MOV.U32 R19, RZ, RZ, R11 ;  /* 0x000000ffff137224 */ /* 0x001fc400078e000b */
[----:B------:R-:W-:-:S03]  /*16bf0*/  IMAD.MOV.U32 R11, RZ, RZ, R8 ;  /* 0x000000ffff0b7224 */ /* 0x000fc600078e0008 */
[----:B------:R3:W4:Y:S04]  /*16c00*/  @P6 LDG.E.U16 R7, desc[UR20][R18.64] ;  /* 0x0000001412076981 */ /* 0x000728000c1e1500 */
[----:B------:R-:W4:Y:S04]  /*16c10*/  @P6 LDG.E.U16 R53, desc[UR20][R10.64] ;  /* 0x000000140a356981 */ /* 0x000f28000c1e1500 */
[----:B------:R0:W-:Y:S04]  /*16c20*/  STL.64 [R1+0x530], R10 ;  /* 0x0005300a01007387 */ /* 0x0001e80000100a00 */
[----:B------:R-:W4:Y:S04]  /*16c30*/  LDL.LU R14, [R1+0x168] ;  /* 0x00016800010e7983 */ /* 0x000f280000300800 */
[----:B------:R3:W-:Y:S04]  /*16c40*/  STL.64 [R1+0x528], R18 ;  /* 0x0005281201007387 */ /* 0x0007e80000100a00 */
[----:B------:R-:W4:Y:S04]  /*16c50*/  LDL.LU R12, [R1+0x178] ;  /* 0x00017800010c7983 */ /* 0x000f280000300800 */
[----:B0-----:R-:W4:Y:S04]  /*16c60*/  LDL.LU R11, [R1+0x16c] ;  /* 0x00016c00010b7983 */ /* 0x001f280000300800 */
[----:B------:R-:W4:Y:S01]  /*16c70*/  LDL.LU R4, [R1+0x17c] ;  /* 0x00017c0001047983 */ /* 0x000f220000300800 */
[----:B------:R-:W-:Y:S01]  /*16c80*/  ISETP.GT.AND P1, PT, R28, 0x22, PT ;  /* 0x000000221c00780c */ /* 0x000fe20003f24270 */
[----:B---3--:R-:W-:-:S02]  /*16c90*/  IMAD.MOV.U32 R18, RZ, RZ, R3 ;  /* 0x000000ffff127224 */ /* 0x008fc400078e0003 */
[----:B------:R-:W-:Y:S01]  /*16ca0*/  IMAD.MOV.U32 R19, RZ, RZ, R6 ;  /* 0x000000ffff137224 */ /* 0x000fe200078e0006 */
[----:B------:R-:W-:Y:S01]  /*16cb0*/  ISETP.GT.AND P3, PT, R28, 0x23, PT ;  /* 0x000000231c00780c */ /* 0x000fe20003f64270 */
[----:B------:R-:W-:-:S08]  /*16cc0*/  IMAD.MOV.U32 R23, RZ, RZ, R16 ;  /* 0x000000ffff177224 */ /* 0x000fd000078e0010 */
[----:B------:R0:W3:Y:S01]  /*16cd0*/  @P1 LDG.E.U16 R15, desc[UR20][R18.64] ;  /* 0x00000014120f1981 */ /* 0x0000e2000c1e1500 */
[----:B--2---:R-:W-:-:S05]  /*16ce0*/  IMAD.MOV.U32 R22, RZ, RZ, R9 ;  /* 0x000000ffff167224 */ /* 0x004fca00078e0009 */
[----:B------:R-:W2:Y:S04]  /*16cf0*/  @P1 LDG.E.U16 R21, desc[UR20][R22.64] ;  /* 0x0000001416151981 */ /* 0x000ea8000c1e1500 */
[----:B----4-:R1:W-:Y:S04]  /*16d00*/  @P6 STL [R1+0xa5c], R53 ;  /* 0x000a5c3501006387 */ /* 0x0103e80000100800 */
[----:B-1----:R-:W4:Y:S04]  /*16d10*/  LDL R53, [R1+0xa40] ;  /* 0x000a400001357983 */ /* 0x002f280000100800 */
[----:B------:R1:W-:Y:S04]  /*16d20*/  @P6 STL [R1+0xa58], R7 ;  /* 0x000a580701006387 */ /* 0x0003e80000100800 */
[----:B------:R-:W4:Y:S04]  /*16d30*/  LDL.LU R10, [R1+0x170] ;  /* 0x00017000010a7983 */ /* 0x000f280000300800 */
[----:B------:R-:W4:Y:S04]  /*16d40*/  LDL.LU R8, [R1+0x1a0] ;  /* 0x0001a00001087983 */ /* 0x000f280000300800 */
[----:B-1----:R-:W4:Y:S04]  /*16d50*/  LDL.LU R7, [R1+0x174] ;  /* 0x0001740001077983 */ /* 0x002f280000300800 */
[----:B------:R0:W-:Y:S04]  /*16d60*/  STL.64 [R1+0x518], R18 ;  /* 0x0005181201007387 */ /* 0x0001e80000100a00 */
[----:B------:R-:W4:Y:S04]  /*16d70*/  LDL.LU R6, [R1+0x184] ;  /* 0x0001840001067983 */ /* 0x000f280000300800 */
[----:B------:R-:W4:Y:S01]  /*16d80*/  LDL R13, [R1+0xa3c] ;  /* 0x000a3c00010d7983 */ /* 0x000f220000100800 */
[----:B0-----:R-:W-:-:S03]  /*16d90*/  IMAD.MOV.U32 R18, RZ, RZ, R4 ;  /* 0x000000ffff127224 */ /* 0x001fc600078e0004 */
[----:B------:R-:W4:Y:S01]  /*16da0*/  LDL R3, [R1+0xa38] ;  /* 0x000a380001037983 */ /* 0x000f220000100800 */
[----:B------:R-:W-:-:S03]  /*16db0*/  IMAD.MOV.U32 R19, RZ, RZ, R11 ;  /* 0x000000ffff137224 */ /* 0x000fc600078e000b */
[----:B------:R-:W4:Y:S04]  /*16dc0*/  LDL R9, [R1+0xb98] ;  /* 0x000b980001097983 */ /* 0x000f280000100800 */
[----:B------:R-:W4:Y:S04]  /*16dd0*/  @P3 LDG.E.U16 R2, desc[UR20][R18.64] ;  /* 0x0000001412023981 */ /* 0x000f28000c1e1500 */
[----:B------:R-:W-:Y:S04]  /*16de0*/  STL.64 [R1+0x520], R22 ;  /* 0x0005201601007387 */ /* 0x000fe80000100a00 */
[----:B---3--:R0:W-:Y:S02]  /*16df0*/  @P1 STL [R1+0xa50], R15 ;  /* 0x000a500f01001387 */ /* 0x0081e40000100800 */
[----:B0-----:R-:W-:-:S02]  /*16e00*/  IMAD.MOV.U32 R15, RZ, RZ, R14 ;  /* 0x000000ffff0f7224 */ /* 0x001fc400078e000e */
[----:B------:R-:W-:-:S05]  /*16e10*/  IMAD.MOV.U32 R14, RZ, RZ, R12 ;  /* 0x000000ffff0e7224 */ /* 0x000fca00078e000c */
[----:B------:R-:W3:Y:S04]  /*16e20*/  @P3 LDG.E.U16 R17, desc[UR20][R14.64] ;  /* 0x000000140e113981 */ /* 0x000ee8000c1e1500 */
[----:B--2---:R-:W-:Y:S04]  /*16e30*/  @P1 STL [R1+0xa54], R21 ;  /* 0x000a541501001387 */ /* 0x004fe80000100800 */
[----:B------:R-:W2:Y:S04]  /*16e40*/  LDL R11, [R1+0xb94] ;  /* 0x000b9400010b7983 */ /* 0x000ea80000100800 */
[----:B------:R-:W-:Y:S04]  /*16e50*/  STL.64 [R1+0x510], R18 ;  /* 0x0005101201007387 */ /* 0x000fe80000100a00 */
[----:B------:R-:W-:Y:S04]  /*16e60*/  STL.64 [R1+0x508], R14 ;  /* 0x0005080e01007387 */ /* 0x000fe80000100a00 */
[----:B------:R-:W2:Y:S04]  /*16e70*/  LDL.LU R4, [R1+0x188] ;  /* 0x0001880001047983 */ /* 0x000ea80000300800 */
[----:B----4-:R0:W-:Y:S04]  /*16e80*/  @P3 STL [R1+0xa4c], R2 ;  /* 0x000a4c0201003387 */ /* 0x0101e80000100800 */
[----:B0-----:R-:W4:Y:S04]  /*16e90*/  LDL.LU R2, [R1+0x198] ;  /* 0x0001980001027983 */ /* 0x001f280000300800 */
[----:B------:R-:W4:Y:S04]  /*16ea0*/  LDL.LU R16, [R1+0x18c] ;  /* 0x00018c0001107983 */ /* 0x000f280000300800 */
[----:B------:R-:W4:Y:S01]  /*16eb0*/  LDL.LU R14, [R1+0x19c] ;  /* 0x00019c00010e7983 */ /* 0x000f220000300800 */
[C---:B------:R-:W-:Y:S01]  /*16ec0*/  ISETP.GT.AND P4, PT, R28.reuse, 0x24, PT ;  /* 0x000000241c00780c */ /* 0x040fe20003f84270 */
[----:B------:R-:W-:Y:S01]  /*16ed0*/  IMAD.MOV.U32 R18, RZ, RZ, R8 ;  /* 0x000000ffff127224 */ /* 0x000fe200078e0008 */
[----:B------:R-:W-:Y:S01]  /*16ee0*/  ISETP.GT.AND P5, PT, R28, 0x25, PT ;  /* 0x000000251c00780c */ /* 0x000fe20003fa4270 */
[----:B------:R-:W-:Y:S01]  /*16ef0*/  IMAD.MOV.U32 R19, RZ, RZ, R10 ;  /* 0x000000ffff137224 */ /* 0x000fe200078e000a */
[----:B---3--:R-:W-:Y:S04]  /*16f00*/  @P3 STL [R1+0xa48], R17 ;  /* 0x000a481101003387 */ /* 0x008fe80000100800 */
[----:B------:R0:W-:Y:S05]  /*16f10*/  STL.64 [R1+0x500], R6 ;  /* 0x0005000601007387 */ /* 0x0001ea0000100a00 */
[----:B------:R-:W3:Y:S04]  /*16f20*/  @P4 LDG.E.U16 R5, desc[UR20][R6.64] ;  /* 0x0000001406054981 */ /* 0x000ee8000c1e1500 */
[----:B------:R2:W3:Y:S04]  /*16f30*/  @P4 LDG.E.U16 R53, desc[UR20][R18.64] ;  /* 0x0000001412354981 */ /* 0x0004e8000c1e1500 */
[----:B------:R-:W3:Y:S04]  /*16f40*/  LDL.LU R12, [R1+0x190] ;  /* 0x00019000010c7983 */ /* 0x000ee80000300800 */
[----:B------:R2:W-:Y:S04]  /*16f50*/  STL.64 [R1+0x4f8], R18 ;  /* 0x0004f81201007387 */ /* 0x0005e80000100a00 */
[----:B------:R-:W3:Y:S04]  /*16f60*/  LDL.LU R10, [R1+0x1c0] ;  /* 0x0001c000010a7983 */ /* 0x000ee80000300800 */
[----:B------:R-:W3:Y:S04]  /*16f70*/  LDL.LU R8, [R1+0x194] ;  /* 0x0001940001087983 */ /* 0x000ee80000300800 */
[----:B0-----:R-:W3:Y:S04]  /*16f80*/  LDL.LU R7, [R1+0x1a4] ;  /* 0x0001a40001077983 */ /* 0x001ee80000300800 */
[----:B------:R-:W3:Y:S04]  /*16f90*/  LDL R15, [R1+0xb90] ;  /* 0x000b9000010f7983 */ /* 0x000ee80000100800 */
[----:B------:R-:W3:Y:S01]  /*16fa0*/  LDL R17, [R1+0xb8c] ;  /* 0x000b8c0001117983 */ /* 0x000ee20000100800 */
[----:B--2---:R-:W-:-:S02]  /*16fb0*/  IMAD.MOV.U32 R19, RZ, RZ, R4 ;  /* 0x000000ffff137224 */ /* 0x004fc400078e0004 */
[----:B----4-:R-:W-:Y:S02]  /*16fc0*/  IMAD.MOV.U32 R18, RZ, RZ, R2 ;  /* 0x000000ffff127224 */ /* 0x010fe400078e0002 */
[----:B------:R-:W-:-:S03]  /*16fd0*/  IMAD.MOV.U32 R21, RZ, RZ, R16 ;  /* 0x000000ffff157224 */ /* 0x000fc600078e0010 */
[----:B------:R0:W2:Y:S01]  /*16fe0*/  @P5 LDG.E.U16 R3, desc[UR20][R18.64] ;  /* 0x0000001412035981 */ /* 0x0000a2000c1e1500 */
[----:B------:R-:W-:-:S05]  /*16ff0*/  IMAD.MOV.U32 R20, RZ, RZ, R14 ;  /* 0x000000ffff147224 */ /* 0x000fca00078e000e */
[----:B------:R-:W4:Y:S01]  /*17000*/  @P5 LDG.E.U16 R13, desc[UR20][R20.64] ;  /* 0x00000014140d5981 */ /* 0x000f22000c1e1500 */
[----:B------:R-:W-:-:S03]  /*17010*/  ISETP.GT.AND P6, PT, R28, 0x26, PT ;  /* 0x000000261c00780c */ /* 0x000fc60003fc4270 */
[----:B---3--:R1:W-:Y:S04]  /*17020*/  @P4 STL [R1+0xa44], R5 ;  /* 0x000a440501004387 */ /* 0x0083e80000100800 */
[----:B-1----:R-:W3:Y:S04]  /*17030*/  LDL R5, [R1+0xa34] ;  /* 0x000a340001057983 */ /* 0x002ee80000100800 */
[----:B------:R1:W-:Y:S04]  /*17040*/  @P4 STL [R1+0xa40], R53 ;  /* 0x000a403501004387 */ /* 0x0003e80000100800 */
[----:B-1----:R-:W3:Y:S04]  /*17050*/  LDL R53, [R1+0xa30] ;  /* 0x000a300001357983 */ /* 0x002ee80000100800 */
[----:B------:R-:W3:Y:S04]  /*17060*/  LDL.LU R6, [R1+0x1a8] ;  /* 0x0001a80001067983 */ /* 0x000ee80000300800 */
[----:B------:R-:W3:Y:S04]  /*17070*/  LDL.LU R4, [R1+0x1b8] ;  /* 0x0001b80001047983 */ /* 0x000ee80000300800 */
[----:B------:R-:W3:Y:S04]  /*17080*/  LDL R2, [R1+0xa2c] ;  /* 0x000a2c0001027983 */ /* 0x000ee80000100800 */
[----:B------:R0:W-:Y:S04]  /*17090*/  STL.64 [R1+0x4e8], R18 ;  /* 0x0004e81201007387 */ /* 0x0001e80000100a00 */
[----:B------:R-:W-:Y:S04]  /*170a0*/  STL.64 [R1+0x4f0], R20 ;  /* 0x0004f01401007387 */ /* 0x000fe80000100a00 */
[----:B------:R-:W3:Y:S01]  /*170b0*/  LDL.LU R16, [R1+0x1ac] ;  /* 0x0001ac0001107983 */ /* 0x000ee20000300800 */
[----:B0-----:R-:W-:-:S02]  /*170c0*/  IMAD.MOV.U32 R19, RZ, RZ, R12 ;  /* 0x000000ffff137224 */ /* 0x001fc400078e000c */
[----:B------:R-:W-:Y:S01]  /*170d0*/  IMAD.MOV.U32 R12, RZ, RZ, R7 ;  /* 0x000000ffff0c7224 */ /* 0x000fe200078e0007 */
[----:B--2---:R0:W-:Y:S04]  /*170e0*/  @P5 STL [R1+0xa38], R3 ;  /* 0x000a380301005387 */ /* 0x0041e80000100800 */
[----:B0-----:R-:W2:Y:S04]  /*170f0*/  LDL.LU R3, [R1+0x1bc] ;  /* 0x0001bc0001037983 */ /* 0x001ea80000300800 */
[----:B----4-:R0:W-:Y:S02]  /*17100*/  @P5 STL [R1+0xa3c], R13 ;  /* 0x000a3c0d01005387 */ /* 0x0101e40000100800 */
[----:B0-----:R-:W-:-:S05]  /*17110*/  IMAD.MOV.U32 R13, RZ, RZ, R8 ;  /* 0x000000ffff0d7224 */ /* 0x001fca00078e0008 */
[----:B------:R-:W4:Y:S01]  /*17120*/  @P6 LDG.E.U16 R9, desc[UR20][R12.64] ;  /* 0x000000140c096981 */ /* 0x000f22000c1e1500 */
[----:B------:R-:W-:Y:S01]  /*17130*/  ISETP.GT.AND P1, PT, R28, 0x27, PT ;  /* 0x000000271c00780c */ /* 0x000fe20003f24270 */
[----:B------:R-:W-:Y:S02]  /*17140*/  IMAD.MOV.U32 R18, RZ, RZ, R10 ;  /* 0x000000ffff127224 */ /* 0x000fe400078e000a */
[----:B------:R0:W-:Y:S04]  /*17150*/  STL.64 [R1+0x4e0], R12 ;  /* 0x0004e00c01007387 */ /* 0x0001e80000100a00 */
[----:B------:R-:W2:Y:S04]  /*17160*/  @P6 LDG.E.U16 R11, desc[UR20][R18.64] ;  /* 0x00000014120b6981 */ /* 0x000ea8000c1e1500 */
[----:B------:R-:W2:Y:S01]  /*17170*/  LDL.LU R14, [R1+0x1b0] ;  /* 0x0001b000010e7983 */ /* 0x000ea20000300800 */
[----:B---3--:R-:W-:-:S03]  /*17180*/  IMAD.MOV.U32 R21, RZ, RZ, R6 ;  /* 0x000000ffff157224 */ /* 0x008fc600078e0006 */
[----:B------:R-:W-:Y:S01]  /*17190*/  STL.64 [R1+0x4d8], R18 ;  /* 0x0004d81201007387 */ /* 0x000fe20000100a00 */
[----:B------:R-:W-:-:S03]  /*171a0*/  IMAD.MOV.U32 R20, RZ, RZ, R4 ;  /* 0x000000ffff147224 */ /* 0x000fc600078e0004 */
[----:B0-----:R-:W3:Y:S04]  /*171b0*/  LDL.LU R12, [R1+0x1e0] ;  /* 0x0001e000010c7983 */ /* 0x001ee80000300800 */
[----:B------:R-:W3:Y:S04]  /*171c0*/  @P1 LDG.E.U16 R17, desc[UR20][R20.64] ;  /* 0x0000001414111981 */ /* 0x000ee8000c1e1500 */
[----:B----4-:R0:W-:Y:S04]  /*171d0*/  @P6 STL [R1+0xb98], R9 ;  /* 0x000b980901006387 */ /* 0x0101e80000100800 */
[----:B0-----:R-:W4:Y:S04]  /*171e0*/  LDL.LU R9, [R1+0x1b4] ;  /* 0x0001b40001097983 */ /* 0x001f280000300800 */
[----:B------:R-:W4:Y:S01]  /*171f0*/  LDL.LU R7, [R1+0x1c4] ;  /* 0x0001c40001077983 */ /* 0x000f220000300800 */
[----:B--2---:R-:W-:-:S02]  /*17200*/  IMAD.MOV.U32 R22, RZ, RZ, R3 ;  /* 0x000000ffff167224 */ /* 0x004fc400078e0003 */
[----:B------:R-:W-:Y:S01]  /*17210*/  IMAD.MOV.U32 R23, RZ, RZ, R16 ;  /* 0x000000ffff177224 */ /* 0x000fe200078e0010 */
[----:B------:R-:W2:Y:S01]  /*17220*/  LDL R13, [R1+0xa28] ;  /* 0x000a2800010d7983 */ /* 0x000ea20000100800 */
[----:B------:R-:W-:-:S03]  /*17230*/  ISETP.GT.AND P3, PT, R28, 0x28, PT ;  /* 0x000000281c00780c */ /* 0x000fc60003f64270 */
[----:B------:R0:W-:Y:S04]  /*17240*/  @P6 STL [R1+0xb94], R11 ;  /* 0x000b940b01006387 */ /* 0x0001e80000100800 */
[----:B------:R-:W2:Y:S04]  /*17250*/  @P1 LDG.E.U16 R15, desc[UR20][R22.64] ;  /* 0x00000014160f1981 */ /* 0x000ea8000c1e1500 */
[----:B0-----:R-:W2:Y:S04]  /*17260*/  LDL.LU R11, [R1+0x1c8] ;  /* 0x0001c800010b7983 */ /* 0x001ea80000300800 */
[----:B------:R-:W2:Y:S04]  /*17270*/  LDL.LU R10, [R1+0x1d8] ;  /* 0x0001d800010a7983 */ /* 0x000ea80000300800 */
[----:B------:R-:W2:Y:S04]  /*17280*/  LDL.LU R8, [R1+0x1cc] ;  /* 0x0001cc0001087983 */ /* 0x000ea80000300800 */
[----:B------:R-:W-:Y:S04]  /*17290*/  STL.64 [R1+0x4c8], R20 ;  /* 0x0004c81401007387 */ /* 0x000fe80000100a00 */
[----:B------:R-:W2:Y:S04]  /*172a0*/  LDL.LU R6, [R1+0x1dc] ;  /* 0x0001dc0001067983 */ /* 0x000ea80000300800 */
[----:B------:R-:W2:Y:S04]  /*172b0*/  LDL R19, [R1+0xa24] ;  /* 0x000a240001137983 */ /* 0x000ea80000100800 */
[----:B------:R-:W2:Y:S04]  /*172c0*/  LDL R4, [R1+0xa20] ;  /* 0x000a200001047983 */ /* 0x000ea80000100800 */
[----:B------:R-:W2:Y:S04]  /*172d0*/  LDL R3, [R1+0xa1c] ;  /* 0x000a1c0001037983 */ /* 0x000ea80000100800 */
[----:B------:R-:W-:Y:S04]  /*172e0*/  STL.64 [R1+0x4d0], R22 ;  /* 0x0004d01601007387 */ /* 0x000fe80000100a00 */
[----:B---3--:R4:W-:Y:S02]  /*172f0*/  @P1 STL [R1+0xb8c], R17 ;  /* 0x000b8c1101001387 */ /* 0x0089e40000100800 */
[----:B----4-:R-:W-:-:S02]  /*17300*/  IMAD.MOV.U32 R17, RZ, RZ, R9 ;  /* 0x000000ffff117224 */ /* 0x010fc400078e0009 */
[----:B------:R-:W-:-:S05]  /*17310*/  IMAD.MOV.U32 R16, RZ, RZ, R7 ;  /* 0x000000ffff107224 */ /* 0x000fca00078e0007 */
[----:B------:R-:W3:Y:S04]  /*17320*/  @P3 LDG.E.U16 R5, desc[UR20][R16.64] ;  /* 0x0000001410053981 */ /* 0x000ee8000c1e1500 */
[----:B--2---:R0:W-:Y:S04]  /*17330*/  @P1 STL [R1+0xb90], R15 ;  /* 0x000b900f01001387 */ /* 0x0041e80000100800 */
[----:B------:R-:W2:Y:S01]  /*17340*/  LDL R9, [R1+0xa18] ;  /* 0x000a180001097983 */ /* 0x000ea20000100800 */
[----:B0-----:R-:W-:Y:S02]  /*17350*/  IMAD.MOV.U32 R15, RZ, RZ, R14 ;  /* 0x000000ffff0f7224 */ /* 0x001fe400078e000e */
[----:B------:R-:W-:Y:S01]  /*17360*/  IMAD.MOV.U32 R14, RZ, RZ, R12 ;  /* 0x000000ffff0e7224 */ /* 0x000fe200078e000c */
[----:B------:R-:W-:Y:S04]  /*17370*/  STL.64 [R1+0x4c0], R16 ;  /* 0x0004c01001007387 */ /* 0x000fe80000100a00 */
[----:B------:R0:W4:Y:S04]  /*17380*/  @P3 LDG.E.U16 R53, desc[UR20][R14.64] ;  /* 0x000000140e353981 */ /* 0x000128000c1e1500 */
[----:B------:R-:W-:Y:S04]  /*17390*/  STL.64 [R1+0x4b8], R14 ;  /* 0x0004b80e01007387 */ /* 0x000fe80000100a00 */
[----:B------:R-:W2:Y:S04]  /*173a0*/  LDL.LU R7, [R1+0x1d0] ;  /* 0x0001d00001077983 */ /* 0x000ea80000300800 */
[----:B---3--:R1:W-:Y:S04]  /*173b0*/  @P3 STL [R1+0xa34], R5 ;  /* 0x000a340501003387 */ /* 0x0083e80000100800 */
[----:B-1----:R-:W3:Y:S01]  /*173c0*/  LDL.LU R5, [R1+0x200] ;  /* 0x0002000001057983 */ /* 0x002ee20000300800 */
[----:B------:R-:W-:Y:S01]  /*173d0*/  ISETP.GT.AND P4, PT, R28, 0x29, PT ;  /* 0x000000291c00780c */ /* 0x000fe20003f84270 */
[----:B0-----:R-:W-:-:S02]  /*173e0*/  IMAD.MOV.U32 R14, RZ, RZ, R10 ;  /* 0x000000ffff0e7224 */ /* 0x001fc400078e000a */
[----:B------:R-:W-:Y:S01]  /*173f0*/  IMAD.MOV.U32 R15, RZ, RZ, R11 ;  /* 0x000000ffff0f7224 */ /* 0x000fe200078e000b */
[----:B------:R-:W-:Y:S01]  /*17400*/  ISETP.GT.AND P5, PT, R28, 0x2a, PT ;  /* 0x0000002a1c00780c */ /* 0x000fe20003fa4270 */
[----:B------:R-:W-:Y:S01]  /*17410*/  IMAD.MOV.U32 R10, RZ, RZ, R6 ;  /* 0x000000ffff0a7224 */ /* 0x000fe200078e0006 */
[----:B------:R-:W3:Y:S01]  /*17420*/  LDL.LU R18, [R1+0x1d4] ;  /* 0x0001d40001127983 */ /* 0x000ee20000300800 */
[----:B------:R-:W-:-:S03]  /*17430*/  IMAD.MOV.U32 R11, RZ, RZ, R8 ;  /* 0x000000ffff0b7224 */ /* 0x000fc600078e0008 */
[----:B------:R-:W3:Y:S04]  /*17440*/  LDL.LU R16, [R1+0x1e4] ;  /* 0x0001e40001107983 */ /* 0x000ee80000300800 */
[----:B------:R-:W3:Y:S04]  /*17450*/  @P4 LDG.E.U16 R2, desc[UR20][R10.64] ;  /* 0x000000140a024981 */ /* 0x000ee8000c1e1500 */
[----:B----4-:R-:W-:Y:S04]  /*17460*/  @P3 STL [R1+0xa30], R53 ;  /* 0x000a303501003387 */ /* 0x010fe80000100800 */
[----:B------:R0:W-:Y:S04]  /*17470*/  STL.64 [R1+0x4b0], R10 ;  /* 0x0004b00a01007387 */ /* 0x0001e80000100a00 */
[----:B------:R2:W4:Y:S04]  /*17480*/  @P4 LDG.E.U16 R13, desc[UR20][R14.64] ;  /* 0x000000140e0d4981 */ /* 0x000528000c1e1500 */
[----:B0-----:R-:W4:Y:S04]  /*17490*/  LDL.LU R11, [R1+0x1e8] ;  /* 0x0001e800010b7983 */ /* 0x001f280000300800 */
[----:B------:R2:W-:Y:S04]  /*174a0*/  STL.64 [R1+0x4a8], R14 ;  /* 0x0004a80e01007387 */ /* 0x0005e80000100a00 */
[----:B------:R-:W4:Y:S04]  /*174b0*/  LDL.LU R10, [R1+0x1f8] ;  /* 0x0001f800010a7983 */ /* 0x000f280000300800 */
[----:B------:R-:W4:Y:S01]  /*174c0*/  LDL.LU R12, [R1+0x1ec] ;  /* 0x0001ec00010c7983 */ /* 0x000f220000300800 */
[----:B--2---:R-:W-:-:S03]  /*174d0*/  IMAD.MOV.U32 R15, RZ, RZ, R7 ;  /* 0x000000ffff0f7224 */ /* 0x004fc600078e0007 */
[----:B------:R-:W2:Y:S04]  /*174e0*/  LDL.LU R6, [R1+0x1fc] ;  /* 0x0001fc0001067983 */ /* 0x000ea80000300800 */
[----:B------:R-:W2:Y:S04]  /*174f0*/  LDL R17, [R1+0xa14] ;  /* 0x000a140001117983 */ /* 0x000ea80000100800 */
[----:B------:R-:W2:Y:S01]  /*17500*/  LDL R53, [R1+0xa10] ;  /* 0x000a100001357983 */ /* 0x000ea20000100800 */
[----:B---3--:R-:W-:-:S05]  /*17510*/  IMAD.MOV.U32 R14, RZ, RZ, R5 ;  /* 0x000000ffff0e7224 */ /* 0x008fca00078e0005 */
[----:B------:R2:W3:Y:S01]  /*17520*/  @P5 LDG.E.U16 R4, desc[UR20][R14.64] ;  /* 0x000000140e045981 */ /* 0x0004e2000c1e1500 */
[C---:B------:R-:W-:Y:S01]  /*17530*/  ISETP.GT.AND P6, PT, R28.reuse, 0x2b, PT ;  /* 0x0000002b1c00780c */ /* 0x040fe20003fc4270 */
[----:B------:R-:W-:Y:S02]  /*17540*/  IMAD.MOV.U32 R21, RZ, RZ, R18 ;  /* 0x000000ffff157224 */ /* 0x000fe400078e0012 */
[----:B------:R-:W-:Y:S01]  /*17550*/  IMAD.MOV.U32 R20, RZ, RZ, R16 ;  /* 0x000000ffff147224 */ /* 0x000fe200078e0010 */
[----:B------:R0:W-:Y:S04]  /*17560*/  @P4 STL [R1+0xa2c], R2 ;  /* 0x000a2c0201004387 */ /* 0x0001e80000100800 */
[----:B------:R-:W3:Y:S04]  /*17570*/  @P5 LDG.E.U16 R19, desc[UR20][R20.64] ;  /* 0x0000001414135981 */ /* 0x000ee8000c1e1500 */
[----:B0-----:R-:W3:Y:S04]  /*17580*/  LDL R2, [R1+0xa0c] ;  /* 0x000a0c0001027983 */ /* 0x001ee80000100800 */
[----:B----4-:R0:W-:Y:S04]  /*17590*/  @P4 STL [R1+0xa28], R13 ;  /* 0x000a280d01004387 */ /* 0x0101e80000100800 */
[----:B0-----:R-:W4:Y:S04]  /*175a0*/  LDL R13, [R1+0xa08] ;  /* 0x000a0800010d7983 */ /* 0x001f280000100800 */
[----:B------:R-:W4:Y:S04]  /*175b0*/  LDL.LU R8, [R1+0x1f0] ;  /* 0x0001f00001087983 */ /* 0x000f280000300800 */
[----:B------:R-:W4:Y:S04]  /*175c0*/  LDL.LU R7, [R1+0x220] ;  /* 0x0002200001077983 */ /* 0x000f280000300800 */
[----:B------:R-:W4:Y:S04]  /*175d0*/  LDL R5, [R1+0xb88] ;  /* 0x000b880001057983 */ /* 0x000f280000100800 */
[----:B------:R2:W-:Y:S04]  /*175e0*/  STL.64 [R1+0x498], R14 ;  /* 0x0004980e01007387 */ /* 0x0005e80000100a00 */
[----:B------:R0:W-:Y:S01]  /*175f0*/  STL.64 [R1+0x4a0], R20 ;  /* 0x0004a01401007387 */ /* 0x0001e20000100a00 */
[----:B------:R-:W-:-:S03]  /*17600*/  ISETP.GT.AND P1, PT, R28, 0x2c, PT ;  /* 0x0000002c1c00780c */ /* 0x000fc60003f24270 */
[----:B------:R-:W4:Y:S01]  /*17610*/  @P6 LDG.E.U16 R9, desc[UR20][R10.64] ;  /* 0x000000140a096981 */ /* 0x000f22000c1e1500 */
[----:B--2---:R-:W-:-:S03]  /*17620*/  IMAD.MOV.U32 R14, RZ, RZ, R6 ;  /* 0x000000ffff0e7224 */ /* 0x004fc600078e0006 */
[----:B0-----:R-:W2:Y:S01]  /*17630*/  LDL.LU R20, [R1+0x1f4] ;  /* 0x0001f40001147983 */ /* 0x001ea20000300800 */
[----:B------:R-:W-:-:S05]  /*17640*/  IMAD.MOV.U32 R15, RZ, RZ, R12 ;  /* 0x000000ffff0f7224 */ /* 0x000fca00078e000c */
[----:B------:R-:W2:Y:S04]  /*17650*/  @P6 LDG.E.U16 R3, desc[UR20][R14.64] ;  /* 0x000000140e036981 */ /* 0x000ea8000c1e1500 */
[----:B---3--:R0:W-:Y:S04]  /*17660*/  @P5 STL [R1+0xa20], R4 ;  /* 0x000a200401005387 */ /* 0x0081e80000100800 */
[----:B0-----:R-:W3:Y:S04]  /*17670*/  LDL.LU R4, [R1+0x204] ;  /* 0x0002040001047983 */ /* 0x001ee80000300800 */
[----:B------:R-:W-:Y:S04]  /*17680*/  @P5 STL [R1+0xa24], R19 ;  /* 0x000a241301005387 */ /* 0x000fe80000100800 */
[----:B------:R0:W-:Y:S04]  /*17690*/  STL.64 [R1+0x490], R14 ;  /* 0x0004900e01007387 */ /* 0x0001e80000100a00 */
[----:B0-----:R-:W3:Y:S04]  /*176a0*/  LDL.LU R15, [R1+0x208] ;  /* 0x00020800010f7983 */ /* 0x001ee80000300800 */
[----:B------:R-:W-:Y:S01]  /*176b0*/  STL.64 [R1+0x488], R10 ;  /* 0x0004880a01007387 */ /* 0x000fe20000100a00 */
[----:B----4-:R-:W-:-:S03]  /*176c0*/  IMAD.MOV.U32 R19, RZ, RZ, R8 ;  /* 0x000000ffff137224 */ /* 0x010fc600078e0008 */
[----:B------:R-:W4:Y:S01]  /*176d0*/  LDL.LU R14, [R1+0x218] ;  /* 0x00021800010e7983 */ /* 0x000f220000300800 */
[----:B------:R-:W-:-:S03]  /*176e0*/  IMAD.MOV.U32 R18, RZ, RZ, R7 ;  /* 0x000000ffff127224 */ /* 0x000fc600078e0007 */
[----:B------:R-:W4:Y:S04]  /*176f0*/  LDL.LU R16, [R1+0x20c] ;  /* 0x00020c0001107983 */ /* 0x000f280000300800 */
[----:B------:R-:W4:Y:S01]  /*17700*/  @P1 LDG.E.U16 R53, desc[UR20][R18.64] ;  /* 0x0000001412351981 */ /* 0x000f22000c1e1500 */
[----:B--2---:R-:W-:-:S03]  /*17710*/  IMAD.MOV.U32 R21, RZ, RZ, R20 ;  /* 0x000000ffff157224 */ /* 0x004fc600078e0014 */
[----:B------:R0:W-:Y:S04]  /*17720*/  @P6 STL [R1+0xa1c], R3 ;  /* 0x000a1c0301006387 */ /* 0x0001e80000100800 */
[----:B0-----:R-:W2:Y:S04]  /*17730*/  LDL.LU R3, [R1+0x21c] ;  /* 0x00021c0001037983 */ /* 0x001ea80000300800 */
[----:B------:R-:W2:Y:S01]  /*17740*/  LDL R6, [R1+0xb84] ;  /* 0x000b840001067983 */ /* 0x000ea20000100800 */
[----:B---3--:R-:W-:-:S05]  /*17750*/  IMAD.MOV.U32 R20, RZ, RZ, R4 ;  /* 0x000000ffff147224 */ /* 0x008fca00078e0004 */
[----:B------:R-:W3:Y:S01]  /*17760*/  @P1 LDG.E.U16 R17, desc[UR20][R20.64] ;  /* 0x0000001414111981 */ /* 0x000ee2000c1e1500 */
[----:B------:R-:W-:-:S03]  /*17770*/  ISETP.GT.AND P3, PT, R28, 0x2d, PT ;  /* 0x0000002d1c00780c */ /* 0x000fc60003f64270 */
[----:B------:R0:W-:Y:S04]  /*17780*/  @P6 STL [R1+0xa18], R9 ;  /* 0x000a180901006387 */ /* 0x0001e80000100800 */
[----:B------:R-:W2:Y:S04]  /*17790*/  LDL.LU R10, [R1+0x210] ;  /* 0x00021000010a7983 */ /* 0x000ea80000300800 */
[----:B0-----:R-:W2:Y:S04]  /*177a0*/  LDL.LU R9, [R1+0x240] ;  /* 0x0002400001097983 */ /* 0x001ea80000300800 */
[----:B------:R-:W2:Y:S04]  /*177b0*/  LDL.LU R8, [R1+0x214] ;  /* 0x0002140001087983 */ /* 0x000ea80000300800 */
[----:B------:R-:W-:Y:S04]  /*177c0*/  STL.64 [R1+0x478], R18 ;  /* 0x0004781201007387 */ /* 0x000fe80000100a00 */
[----:B------:R-:W2:Y:S04]  /*177d0*/  LDL.LU R7, [R1+0x224] ;  /* 0x0002240001077983 */ /* 0x000ea80000300800 */
[----:B------:R-:W2:Y:S04]  /*177e0*/  LDL R12, [R1+0xb80] ;  /* 0x000b8000010c7983 */ /* 0x000ea80000100800 */
[----:B------:R-:W2:Y:S04]  /*177f0*/  LDL R11, [R1+0xb7c] ;  /* 0x000b7c00010b7983 */ /* 0x000ea80000100800 */
[----:B------:R-:W2:Y:S04]  /*17800*/  LDL R4, [R1+0xa04] ;  /* 0x000a040001047983 */ /* 0x000ea80000100800 */
[----:B------:R-:W-:Y:S04]  /*17810*/  STL.64 [R1+0x480], R20 ;  /* 0x0004801401007387 */ /* 0x000fe80000100a00 */
[----:B----4-:R0:W-:Y:S04]  /*17820*/  @P1 STL [R1+0xa10], R53 ;  /* 0x000a103501001387 */ /* 0x0101e80000100800 */
[----:B------:R-:W4:Y:S04]  /*17830*/  @P3 LDG.E.U16 R13, desc[UR20][R14.64] ;  /* 0x000000140e0d3981 */ /* 0x000f28000c1e1500 */
[----:B---3--:R1:W-:Y:S04]  /*17840*/  @P1 STL [R1+0xa14], R17 ;  /* 0x000a141101001387 */ /* 0x0083e80000100800 */
[----:B0-----:R-:W3:Y:S01]  /*17850*/  LDL R53, [R1+0xa00] ;  /* 0x000a000001357983 */ /* 0x001ee20000100800 */
[----:B-1----:R-:W-:-:S02]  /*17860*/  IMAD.MOV.U32 R17, RZ, RZ, R16 ;  /* 0x000000ffff117224 */ /* 0x002fc400078e0010 */
[----:B--2---:R-:W-:-:S05]  /*17870*/  IMAD.MOV.U32 R16, RZ, RZ, R3 ;  /* 0x000000ffff107224 */ /* 0x004fca00078e0003 */
[----:B------:R-:W2:Y:S04]  /*17880*/  @P3 LDG.E.U16 R2, desc[UR20][R16.64] ;  /* 0x0000001410023981 */ /* 0x000ea8000c1e1500 */
[----:B------:R-:W-:Y:S04]  /*17890*/  STL.64 [R1+0x470], R16 ;  /* 0x0004701001007387 */ /* 0x000fe80000100a00 */
[----:B------:R-:W-:Y:S04]  /*178a0*/  STL.64 [R1+0x468], R14 ;  /* 0x0004680e01007387 */ /* 0x000fe80000100a00 */
[----:B------:R-:W3:Y:S01]  /*178b0*/  LDL.LU R3, [R1+0x228] ;  /* 0x0002280001037983 */ /* 0x000ee20000300800 */
[----:B------:R-:W-:-:S03]  /*178c0*/  ISETP.GT.AND P4, PT, R28, 0x2e, PT ;  /* 0x0000002e1c00780c */ /* 0x000fc60003f84270 */
[----:B--2---:R0:W-:Y:S04]  /*178d0*/  @P3 STL [R1+0xa0c], R2 ;  /* 0x000a0c0201003387 */ /* 0x0041e80000100800 */
[----:B0-----:R-:W2:Y:S01]  /*178e0*/  LDL.LU R2, [R1+0x238] ;  /* 0x0002380001027983 */ /* 0x001ea20000300800 */
[----:B------:R-:W-:Y:S02]  /*178f0*/  IMAD.MOV.U32 R18, RZ, RZ, R9 ;  /* 0x000000ffff127224 */ /* 0x000fe400078e0009 */
[----:B------:R-:W-:Y:S01]  /*17900*/  IMAD.MOV.U32 R9, RZ, RZ, R8 ;  /* 0x000000ffff097224 */ /* 0x000fe200078e0008 */
[----:B------:R-:W-:Y:S01]  /*17910*/  ISETP.GT.AND P5, PT, R28, 0x2f, PT ;  /* 0x0000002f1c00780c */ /* 0x000fe20003fa4270 */
[----:B------:R-:W-:Y:S01]  /*17920*/  IMAD.MOV.U32 R8, RZ, RZ, R7 ;  /* 0x000000ffff087224 */ /* 0x000fe200078e0007 */
[----:B------:R-:W2:Y:S01]  /*17930*/  LDL.LU R16, [R1+0x22c] ;  /* 0x00022c0001107983 */ /* 0x000ea20000300800 */
[----:B------:R-:W-:-:S03]  /*17940*/  IMAD.MOV.U32 R19, RZ, RZ, R10 ;  /* 0x000000ffff137224 */ /* 0x000fc600078e000a */
[----:B------:R-:W2:Y:S04]  /*17950*/  LDL.LU R14, [R1+0x23c] ;  /* 0x00023c00010e7983 */ /* 0x000ea80000300800 */
[----:B------:R-:W2:Y:S04]  /*17960*/  @P4 LDG.E.U16 R5, desc[UR20][R8.64] ;  /* 0x0000001408054981 */ /* 0x000ea8000c1e1500 */
[----:B----4-:R-:W-:Y:S04]  /*17970*/  @P3 STL [R1+0xa08], R13 ;  /* 0x000a080d01003387 */ /* 0x010fe80000100800 */
[----:B------:R0:W-:Y:S04]  /*17980*/  STL.64 [R1+0x460], R8 ;  /* 0x0004600801007387 */ /* 0x0001e80000100a00 */
[----:B------:R3:W4:Y:S04]  /*17990*/  @P4 LDG.E.U16 R6, desc[UR20][R18.64] ;  /* 0x0000001412064981 */ /* 0x000728000c1e1500 */
[----:B0-----:R-:W4:Y:S04]  /*179a0*/  LDL.LU R9, [R1+0x230] ;  /* 0x0002300001097983 */ /* 0x001f280000300800 */
[----:B------:R3:W-:Y:S04]  /*179b0*/  STL.64 [R1+0x458], R18 ;  /* 0x0004581201007387 */ /* 0x0007e80000100a00 */
[----:B------:R-:W4:Y:S04]  /*179c0*/  LDL.LU R8, [R1+0x260] ;  /* 0x0002600001087983 */ /* 0x000f280000300800 */
[----:B------:R-:W4:Y:S01]  /*179d0*/  LDL.LU R10, [R1+0x234] ;  /* 0x00023400010a7983 */ /* 0x000f220000300800 */
[----:B---3--:R-:W-:-:S03]  /*179e0*/  IMAD.MOV.U32 R19, RZ, RZ, R3 ;  /* 0x000000ffff137224 */ /* 0x008fc600078e0003 */
[----:B------:R-:W3:Y:S04]  /*179f0*/  LDL.LU R7, [R1+0x244] ;  /* 0x0002440001077983 */ /* 0x000ee80000300800 */
[----:B------:R-:W3:Y:S04]  /*17a00*/  LDL R15, [R1+0x9fc] ;  /* 0x0009fc00010f7983 */ /* 0x000ee80000100800 */
[----:B------:R-:W3:Y:S01]  /*17a10*/  LDL R17, [R1+0x9f8] ;  /* 0x0009f80001117983 */ /* 0x000ee20000100800 */
[----:B--2---:R-:W-:-:S05]  /*17a20*/  IMAD.MOV.U32 R18, RZ, RZ, R2 ;  /* 0x000000ffff127224 */ /* 0x004fca00078e0002 */
[----:B------:R-:W2:Y:S01]  /*17a30*/  @P5 LDG.E.U16 R11, desc[UR20][R18.64] ;  /* 0x00000014120b5981 */ /* 0x000ea2000c1e1500 */
[----:B------:R-:W-:Y:S01]  /*17a40*/  IMAD.MOV.U32 R21, RZ, RZ, R16 ;  /* 0x000000ffff157224 */ /* 0x000fe200078e0010 */
[C---:B------:R-:W-:Y:S01]  /*17a50*/  ISETP.GT.AND P6, PT, R28.reuse, 0x30, PT ;  /* 0x000000301c00780c */ /* 0x040fe20003fc4270 */
[----:B------:R-:W-:Y:S01]  /*17a60*/  IMAD.MOV.U32 R20, RZ, RZ, R14 ;  /* 0x000000ffff147224 */ /* 0x000fe200078e000e */
[----:B------:R0:W-:Y:S04]  /*17a70*/  @P4 STL [R1+0xb88], R5 ;  /* 0x000b880501004387 */ /* 0x0001e80000100800 */
[----:B------:R-:W3:Y:S04]  /*17a80*/  LDL R13, [R1+0x9f0] ;  /* 0x0009f000010d7983 */ /* 0x000ee80000100800 */
[----:B------:R-:W3:Y:S04]  /*17a90*/  @P5 LDG.E.U16 R12, desc[UR20][R20.64] ;  /* 0x00000014140c5981 */ /* 0x000ee8000c1e1500 */
[----:B0-----:R-:W3:Y:S04]  /*17aa0*/  LDL R5, [R1+0x9f4] ;  /* 0x0009f40001057983 */ /* 0x001ee80000100800 */
[----:B----4-:R0:W-:Y:S04]  /*17ab0*/  @P4 STL [R1+0xb84], R6 ;  /* 0x000b840601004387 */ /* 0x0101e80000100800 */
[----:B0-----:R-:W4:Y:S04]  /*17ac0*/  LDL.LU R6, [R1+0x248] ;  /* 0x0002480001067983 */ /* 0x001f280000300800 */
[----:B------:R-:W4:Y:S04]  /*17ad0*/  LDL.LU R3, [R1+0x258] ;  /* 0x0002580001037983 */ /* 0x000f280000300800 */
[----:B------:R-:W4:Y:S04]  /*17ae0*/  LDL R2, [R1+0x9ec] ;  /* 0x0009ec0001027983 */ /* 0x000f280000100800 */
[----:B------:R0:W-:Y:S04]  /*17af0*/  STL.64 [R1+0x448], R18 ;  /* 0x0004481201007387 */ /* 0x0001e80000100a00 */
[----:B------:R-:W-:Y:S01]  /*17b00*/  STL.64 [R1+0x450], R20 ;  /* 0x0004501401007387 */ /* 0x000fe20000100a00 */
[----:B------:R-:W-:-:S03]  /*17b10*/  ISETP.GT.AND P1, PT, R28, 0x31, PT ;  /* 0x000000311c00780c */ /* 0x000fc60003f24270 */
[----:B------:R-:W4:Y:S04]  /*17b20*/  @P6 LDG.E.U16 R53, desc[UR20][R8.64] ;  /* 0x0000001408356981 */ /* 0x000f28000c1e1500 */
[----:B0-----:R-:W4:Y:S04]  /*17b30*/  LDL.LU R18, [R1+0x24c] ;  /* 0x00024c0001127983 */ /* 0x001f280000300800 */
[----:B------:R-:W4:Y:S04]  /*17b40*/  LDL.LU R16, [R1+0x25c] ;  /* 0x00025c0001107983 */ /* 0x000f280000300800 */
[----:B--2---:R0:W-:Y:S02]  /*17b50*/  @P5 STL [R1+0xb7c], R11 ;  /* 0x000b7c0b01005387 */ /* 0x0041e40000100800 */
[----:B0-----:R-:W-:-:S02]  /*17b60*/  IMAD.MOV.U32 R11, RZ, RZ, R10 ;  /* 0x000000ffff0b7224 */ /* 0x001fc400078e000a */
[----:B---3--:R-:W-:-:S05]  /*17b70*/  IMAD.MOV.U32 R10, RZ, RZ, R7 ;  /* 0x000000ffff0a7224 */ /* 0x008fca00078e0007 */
[----:B------:R-:W2:Y:S04]  /*17b80*/  @P6 LDG.E.U16 R4, desc[UR20][R10.64] ;  /* 0x000000140a046981 */ /* 0x000ea8000c1e1500 */
[----:B------:R0:W-:Y:S04]  /*17b90*/  @P5 STL [R1+0xb80], R12 ;  /* 0x000b800c01005387 */ /* 0x0001e80000100800 */
[----:B------:R1:W-:Y:S04]  /*17ba0*/  STL.64 [R1+0x440], R10 ;  /* 0x0004400a01007387 */ /* 0x0003e80000100a00 */
[----:B------:R-:W3:Y:S04]  /*17bb0*/  LDL.LU R14, [R1+0x250] ;  /* 0x00025000010e7983 */ /* 0x000ee80000300800 */
[----:B------:R-:W-:Y:S01]  /*17bc0*/  STL.64 [R1+0x438], R8 ;  /* 0x0004380801007387 */ /* 0x000fe20000100a00 */
[----:B----4-:R-:W-:-:S03]  /*17bd0*/  IMAD.MOV.U32 R21, RZ, RZ, R6 ;  /* 0x000000ffff157224 */ /* 0x010fc600078e0006 */
[----:B0-----:R-:W4:Y:S01]  /*17be0*/  LDL.LU R12, [R1+0x280] ;  /* 0x00028000010c7983 */ /* 0x001f220000300800 */
[----:B------:R-:W-:-:S03]  /*17bf0*/  IMAD.MOV.U32 R20, RZ, RZ, R3 ;  /* 0x000000ffff147224 */ /* 0x000fc600078e0003 */
[----:B-1----:R-:W3:Y:S04]  /*17c00*/  LDL.LU R11, [R1+0x254] ;  /* 0x00025400010b7983 */ /* 0x002ee80000300800 */
[----:B------:R-:W3:Y:S04]  /*17c10*/  @P1 LDG.E.U16 R17, desc[UR20][R20.64] ;  /* 0x0000001414111981 */ /* 0x000ee8000c1e1500 */
[----:B--2---:R0:W-:Y:S04]  /*17c20*/  @P6 STL [R1+0xa04], R4 ;  /* 0x000a040401006387 */ /* 0x0041e80000100800 */
[----:B0-----:R-:W2:Y:S01]  /*17c30*/  LDL.LU R4, [R1+0x264] ;  /* 0x0002640001047983 */ /* 0x001ea20000300800 */
[----:B------:R-:W-:-:S02]  /*17c40*/  IMAD.MOV.U32 R22, RZ, RZ, R16 ;  /* 0x000000ffff167224 */ /* 0x000fc400078e0010 */
[----:B------:R-:W-:Y:S01]  /*17c50*/  IMAD.MOV.U32 R23, RZ, RZ, R18 ;  /* 0x000000ffff177224 */ /* 0x000fe200078e0012 */
[----:B------:R-:W4:Y:S01]  /*17c60*/  LDL R7, [R1+0x9e8] ;  /* 0x0009e80001077983 */ /* 0x000f220000100800 */
[----:B------:R-:W-:-:S03]  /*17c70*/  ISETP.GT.AND P3, PT, R28, 0x32, PT ;  /* 0x000000321c00780c */ /* 0x000fc60003f64270 */
[----:B------:R0:W-:Y:S04]  /*17c80*/  @P6 STL [R1+0xa00], R53 ;  /* 0x000a003501006387 */ /* 0x0001e80000100800 */
[----:B------:R-:W4:Y:S04]  /*17c90*/  LDL.LU R10, [R1+0x268] ;  /* 0x00026800010a7983 */ /* 0x000f280000300800 */
[----:B------:R-:W4:Y:S04]  /*17ca0*/  @P1 LDG.E.U16 R15, desc[UR20][R22.64] ;  /* 0x00000014160f1981 */ /* 0x000f28000c1e1500 */
[----:B------:R-:W4:Y:S04]  /*17cb0*/  LDL.LU R9, [R1+0x278] ;  /* 0x0002780001097983 */ /* 0x000f280000300800 */
[----:B------:R-:W4:Y:S04]  /*17cc0*/  LDL.LU R8, [R1+0x26c] ;  /* 0x00026c0001087983 */ /* 0x000f280000300800 */
[----:B------:R-:W-:Y:S04]  /*17cd0*/  STL.64 [R1+0x428], R20 ;  /* 0x0004281401007387 */ /* 0x000fe80000100a00 */
[----:B------:R-:W4:Y:S04]  /*17ce0*/  LDL.LU R6, [R1+0x27c] ;  /* 0x00027c0001067983 */ /* 0x000f280000300800 */
[----:B------:R-:W4:Y:S04]  /*17cf0*/  LDL R19, [R1+0x9e4] ;  /* 0x0009e40001137983 */ /* 0x000f280000100800 */
[----:B------:R-:W4:Y:S04]  /*17d00*/  LDL R3, [R1+0x9e0] ;  /* 0x0009e00001037983 */ /* 0x000f280000100800 */
[----:B0-----:R-:W4:Y:S04]  /*17d10*/  LDL R53, [R1+0x9dc] ;  /* 0x0009dc0001357983 */ /* 0x001f280000100800 */
[----:B------:R-:W-:Y:S04]  /*17d20*/  STL.64 [R1+0x430], R22 ;  /* 0x0004301601007387 */ /* 0x000fe80000100a00 */
[----:B---3--:R0:W-:Y:S02]  /*17d30*/  @P1 STL [R1+0x9f8], R17 ;  /* 0x0009f81101001387 */ /* 0x0081e40000100800 */
[----:B0-----:R-:W-:-:S02]  /*17d40*/  IMAD.MOV.U32 R17, RZ, RZ, R11 ;  /* 0x000000ffff117224 */ /* 0x001fc400078e000b */
[----:B--2---:R-:W-:-:S05]  /*17d50*/  IMAD.MOV.U32 R16, RZ, RZ, R4 ;  /* 0x000000ffff107224 */ /* 0x004fca00078e0004 */
[----:B------:R-:W2:Y:S04]  /*17d60*/  @P3 LDG.E.U16 R5, desc[UR20][R16.64] ;  /* 0x0000001410053981 */ /* 0x000ea8000c1e1500 */
[----:B----4-:R0:W-:Y:S04]  /*17d70*/  @P1 STL [R1+0x9fc], R15 ;  /* 0x0009fc0f01001387 */ /* 0x0101e80000100800 */
[----:B------:R-:W3:Y:S01]  /*17d80*/  LDL R11, [R1+0x9d8] ;  /* 0x0009d800010b7983 */ /* 0x000ee20000100800 */
[----:B0-----:R-:W-:Y:S02]  /*17d90*/  IMAD.MOV.U32 R15, RZ, RZ, R14 ;  /* 0x000000ffff0f7224 */ /* 0x001fe400078e000e */
[----:B------:R-:W-:Y:S01]  /*17da0*/  IMAD.MOV.U32 R14, RZ, RZ, R12 ;  /* 0x000000ffff0e7224 */ /* 0x000fe200078e000c */
[----:B------:R-:W-:Y:S04]  /*17db0*/  STL.64 [R1+0x420], R16 ;  /* 0x0004201001007387 */ /* 0x000fe80000100a00 */
[----:B------:R-:W4:Y:S04]  /*17dc0*/  @P3 LDG.E.U16 R13, desc[UR20][R14.64] ;  /* 0x000000140e0d3981 */ /* 0x000f28000c1e1500 */
[----:B------:R-:W-:Y:S04]  /*17dd0*/  STL.64 [R1+0x418], R14 ;  /* 0x0004180e01007387 */ /* 0x000fe80000100a00 */
[----:B--2---:R0:W-:Y:S04]  /*17de0*/  @P3 STL [R1+0x9f4], R5 ;  /* 0x0009f40501003387 */ /* 0x0041e80000100800 */
[----:B0-----:R-:W2:Y:S04]  /*17df0*/  LDL.LU R5, [R1+0x270] ;  /* 0x0002700001057983 */ /* 0x001ea80000300800 */
[----:B------:R-:W3:Y:S04]  /*17e00*/  LDL.LU R4, [R1+0x2a0] ;  /* 0x0002a00001047983 */ /* 0x000ee80000300800 */
[----:B------:R-:W3:Y:S04]  /*17e10*/  LDL.LU R16, [R1+0x274] ;  /* 0x0002740001107983 */ /* 0x000ee80000300800 */
[----:B------:R-:W3:Y:S01]  /*17e20*/  LDL.LU R14, [R1+0x284] ;  /* 0x00028400010e7983 */ /* 0x000ee20000300800 */
[----:B------:R-:W-:Y:S01]  /*17e30*/  ISETP.GT.AND P4, PT, R28, 0x33, PT ;  /* 0x000000331c00780c */ /* 0x000fe20003f84270 */
[----:B------:R-:W-:-:S02]  /*17e40*/  IMAD.MOV.U32 R12, RZ, RZ, R9 ;  /* 0x000000ffff0c7224 */ /* 0x000fc400078e0009 */
[----:B------:R-:W-:Y:S01]  /*17e50*/  IMAD.MOV.U32 R9, RZ, RZ, R8 ;  /* 0x000000ffff097224 */ /* 0x000fe200078e0008 */
[----:B------:R-:W-:Y:S01]  /*17e60*/  ISETP.GT.AND P5, PT, R28, 0x34, PT ;  /* 0x000000341c00780c */ /* 0x000fe20003fa4270 */
[----:B------:R-:W-:Y:S01]  /*17e70*/  IMAD.MOV.U32 R8, RZ, RZ, R6 ;  /* 0x000000ffff087224 */ /* 0x000fe200078e0006 */
[----:B----4-:R0:W-:Y:S04]  /*17e80*/  @P3 STL [R1+0x9f0], R13 ;  /* 0x0009f00d01003387 */ /* 0x0101e80000100800 */
[----:B------:R1:W-:Y:S04]  /*17e90*/  STL.64 [R1+0x410], R8 ;  /* 0x0004100801007387 */ /* 0x0003e80000100a00 */
[----:B------:R-:W4:Y:S01]  /*17ea0*/  @P4 LDG.E.U16 R2, desc[UR20][R8.64] ;  /* 0x0000001408024981 */ /* 0x000f22000c1e1500 */
[----:B0-----:R-:W-:-:S03]  /*17eb0*/  IMAD.MOV.U32 R13, RZ, RZ, R10 ;  /* 0x000000ffff0d7224 */ /* 0x001fc600078e000a */
[----:B------:R-:W4:Y:S04]  /*17ec0*/  LDL.LU R10, [R1+0x288] ;  /* 0x00028800010a7983 */ /* 0x000f280000300800 */
[----:B------:R2:W4:Y:S04]  /*17ed0*/  @P4 LDG.E.U16 R7, desc[UR20][R12.64] ;  /* 0x000000140c074981 */ /* 0x000528000c1e1500 */
[----:B------:R2:W-:Y:S04]  /*17ee0*/  STL.64 [R1+0x408], R12 ;  /* 0x0004080c01007387 */ /* 0x0005e80000100a00 */
[----:B-1----:R-:W4:Y:S04]  /*17ef0*/  LDL.LU R9, [R1+0x298] ;  /* 0x0002980001097983 */ /* 0x002f280000300800 */
[----:B------:R-:W4:Y:S04]  /*17f00*/  LDL.LU R8, [R1+0x28c] ;  /* 0x00028c0001087983 */ /* 0x000f280000300800 */
[----:B------:R-:W4:Y:S01]  /*17f10*/  LDL.LU R6, [R1+0x29c] ;  /* 0x00029c0001067983 */ /* 0x000f220000300800 */
[----:B------:R-:W-:-:S03]  /*17f20*/  ISETP.GT.AND P6, PT, R28, 0x35, PT ;  /* 0x000000351c00780c */ /* 0x000fc60003fc4270 */
[----:B------:R-:W4:Y:S04]  /*17f30*/  LDL R21, [R1+0xb78] ;  /* 0x000b780001157983 */ /* 0x000f280000100800 */
[----:B------:R-:W4:Y:S01]  /*17f40*/  LDL R15, [R1+0xb74] ;  /* 0x000b7400010f7983 */ /* 0x000f220000100800 */
[----:B--2---:R-:W-:Y:S02]  /*17f50*/  IMAD.MOV.U32 R13, RZ, RZ, R5 ;  /* 0x000000ffff0d7224 */ /* 0x004fe400078e0005 */
[----:B---3--:R-:W-:Y:S02]  /*17f60*/  IMAD.MOV.U32 R12, RZ, RZ, R4 ;  /* 0x000000ffff0c7224 */ /* 0x008fe400078e0004 */
[----:B------:R-:W-:-:S03]  /*17f70*/  IMAD.MOV.U32 R23, RZ, RZ, R16 ;  /* 0x000000ffff177224 */ /* 0x000fc600078e0010 */
[----:B------:R-:W2:Y:S01]  /*17f80*/  @P5 LDG.E.U16 R3, desc[UR20][R12.64] ;  /* 0x000000140c035981 */ /* 0x000ea2000c1e1500 */
[----:B------:R-:W-:-:S05]  /*17f90*/  IMAD.MOV.U32 R22, RZ, RZ, R14 ;  /* 0x000000ffff167224 */ /* 0x000fca00078e000e */
[----:B------:R-:W3:Y:S04]  /*17fa0*/  @P5 LDG.E.U16 R19, desc[UR20][R22.64] ;  /* 0x0000001416135981 */ /* 0x000ee8000c1e1500 */
[----:B----4-:R0:W-:Y:S04]  /*17fb0*/  @P4 STL [R1+0x9ec], R2 ;  /* 0x0009ec0201004387 */ /* 0x0101e80000100800 */
[----:B------:R-:W4:Y:S04]  /*17fc0*/  LDL R17, [R1+0xb6c] ;  /* 0x000b6c0001117983 */ /* 0x000f280000100800 */
[----:B0-----:R-:W4:Y:S04]  /*17fd0*/  LDL R2, [R1+0xb70] ;  /* 0x000b700001027983 */ /* 0x001f280000100800 */
[----:B------:R0:W-:Y:S01]  /*17fe0*/  @P4 STL [R1+0x9e8], R7 ;  /* 0x0009e80701004387 */ /* 0x0001e20000100800 */
[----:B------:R-:W-:-:S03]  /*17ff0*/  IMAD.MOV.U32 R18, RZ, RZ, R9 ;  /* 0x000000ffff127224 */ /* 0x000fc600078e0009 */
[----:B0-----:R-:W4:Y:S04]  /*18000*/  LDL.LU R7, [R1+0x290] ;  /* 0x0002900001077983 */ /* 0x001f280000300800 */
[----:B------:R-:W4:Y:S04]  /*18010*/  LDL.LU R4, [R1+0x2c0] ;  /* 0x0002c00001047983 */ /* 0x000f280000300800 */
[----:B------:R-:W4:Y:S01]  /*18020*/  LDL R5, [R1+0x9d4] ;  /* 0x0009d40001057983 */ /* 0x000f220000100800 */
[----:B------:R-:W-:-:S03]  /*18030*/  IMAD.MOV.U32 R9, RZ, RZ, R8 ;  /* 0x000000ffff097224 */ /* 0x000fc600078e0008 */
[----:B------:R-:W-:Y:S01]  /*18040*/  STL.64 [R1+0x3f8], R12 ;  /* 0x0003f80c01007387 */ /* 0x000fe20000100a00 */
[----:B------:R-:W-:-:S03]  /*18050*/  IMAD.MOV.U32 R8, RZ, RZ, R6 ;  /* 0x000000ffff087224 */ /* 0x000fc600078e0006 */
[----:B------:R-:W-:Y:S04]  /*18060*/  STL.64 [R1+0x400], R22 ;  /* 0x0004001601007387 */ /* 0x000fe80000100a00 */
[----:B------:R-:W4:Y:S04]  /*18070*/  LDL.LU R16, [R1+0x294] ;  /* 0x0002940001107983 */ /* 0x000f280000300800 */
[----:B------:R-:W4:Y:S04]  /*18080*/  @P6 LDG.E.U16 R53, desc[UR20][R8.64] ;  /* 0x0000001408356981 */ /* 0x000f28000c1e1500 */
[----:B--2---:R0:W-:Y:S04]  /*18090*/  @P5 STL [R1+0x9e0], R3 ;  /* 0x0009e00301005387 */ /* 0x0041e80000100800 */
[----:B0-----:R-:W2:Y:S04]  /*180a0*/  LDL.LU R3, [R1+0x2a4] ;  /* 0x0002a40001037983 */ /* 0x001ea80000300800 */
[----:B---3--:R0:W-:Y:S04]  /*180b0*/  @P5 STL [R1+0x9e4], R19 ;  /* 0x0009e41301005387 */ /* 0x0081e80000100800 */
[----:B------:R1:W-:Y:S04]  /*180c0*/  STL.64 [R1+0x3f0], R8 ;  /* 0x0003f00801007387 */ /* 0x0003e80000100a00 */
[----:B------:R-:W3:Y:S01]  /*180d0*/  LDL.LU R14, [R1+0x2a8] ;  /* 0x0002a800010e7983 */ /* 0x000ee20000300800 */
[----:B0-----:R-:W-:-:S05]  /*180e0*/  IMAD.MOV.U32 R19, RZ, RZ, R10 ;  /* 0x000000ffff137224 */ /* 0x001fca00078e000a */
[----:B------:R4:W3:Y:S04]  /*180f0*/  @P6 LDG.E.U16 R11, desc[UR20][R18.64] ;  /* 0x00000014120b6981 */ /* 0x0008e8000c1e1500 */
[----:B------:R4:W-:Y:S04]  /*18100*/  STL.64 [R1+0x3e8], R18 ;  /* 0x0003e81201007387 */ /* 0x0009e80000100a00 */
[----:B------:R-:W3:Y:S04]  /*18110*/  LDL.LU R12, [R1+0x2b8] ;  /* 0x0002b800010c7983 */ /* 0x000ee80000300800 */
[----:B-1----:R-:W3:Y:S04]  /*18120*/  LDL.LU R9, [R1+0x2ac] ;  /* 0x0002ac0001097983 */ /* 0x002ee80000300800 */
[----:B------:R-:W3:Y:S01]  /*18130*/  LDL.LU R6, [R1+0x2bc] ;  /* 0x0002bc0001067983 */ /* 0x000ee20000300800 */
[----:B------:R-:W-:Y:S01]  /*18140*/  ISETP.GT.AND P1, PT, R28, 0x36, PT ;  /* 0x000000361c00780c */ /* 0x000fe20003f24270 */
[----:B----4-:R-:W-:-:S02]  /*18150*/  IMAD.MOV.U32 R18, RZ, RZ, R4 ;  /* 0x000000ffff127224 */ /* 0x010fc400078e0004 */
[----:B------:R-:W-:Y:S01]  /*18160*/  IMAD.MOV.U32 R19, RZ, RZ, R7 ;  /* 0x000000ffff137224 */ /* 0x000fe200078e0007 */
[----:B------:R-:W-:-:S09]  /*18170*/  ISETP.GT.AND P3, PT, R28, 0x37, PT ;  /* 0x000000371c00780c */ /* 0x000fd20003f64270 */
[----:B------:R0:W4:Y:S01]  /*18180*/  @P1 LDG.E.U16 R15, desc[UR20][R18.64] ;  /* 0x00000014120f1981 */ /* 0x000122000c1e1500 */
[----:B------:R-:W-:-:S03]  /*18190*/  IMAD.MOV.U32 R23, RZ, RZ, R16 ;  /* 0x000000ffff177224 */ /* 0x000fc600078e0010 */
[----:B------:R1:W-:Y:S04]  /*181a0*/  @P6 STL [R1+0x9dc], R53 ;  /* 0x0009dc3501006387 */ /* 0x0003e80000100800 */
[----:B-1----:R-:W4:Y:S01]  /*181b0*/  LDL R53, [R1+0x9d0] ;  /* 0x0009d00001357983 */ /* 0x002f220000100800 */
[----:B--2---:R-:W-:-:S05]  /*181c0*/  IMAD.MOV.U32 R22, RZ, RZ, R3 ;  /* 0x000000ffff167224 */ /* 0x004fca00078e0003 */
[----:B------:R-:W2:Y:S04]  /*181d0*/  @P1 LDG.E.U16 R21, desc[UR20][R22.64] ;  /* 0x0000001416151981 */ /* 0x000ea8000c1e1500 */
[----:B---3--:R1:W-:Y:S04]  /*181e0*/  @P6 STL [R1+0x9d8], R11 ;  /* 0x0009d80b01006387 */ /* 0x0083e80000100800 */
[----:B-1----:R-:W3:Y:S04]  /*181f0*/  LDL.LU R11, [R1+0x2b0] ;  /* 0x0002b000010b7983 */ /* 0x002ee80000300800 */
[----:B------:R-:W3:Y:S04]  /*18200*/  LDL.LU R10, [R1+0x2e0] ;  /* 0x0002e000010a7983 */ /* 0x000ee80000300800 */
[----:B------:R-:W3:Y:S04]  /*18210*/  LDL.LU R8, [R1+0x2b4] ;  /* 0x0002b40001087983 */ /* 0x000ee80000300800 */
[----:B------:R0:W-:Y:S04]  /*18220*/  STL.64 [R1+0x3d8], R18 ;  /* 0x0003d81201007387 */ /* 0x0001e80000100a00 */
[----:B------:R-:W3:Y:S04]  /*18230*/  LDL.LU R7, [R1+0x2c4] ;  /* 0x0002c40001077983 */ /* 0x000ee80000300800 */
[----:B------:R-:W3:Y:S01]  /*18240*/  LDL R13, [R1+0x9cc] ;  /* 0x0009cc00010d7983 */ /* 0x000ee20000100800 */
[----:B0-----:R-:W-:-:S03]  /*18250*/  IMAD.MOV.U32 R18, RZ, RZ, R6 ;  /* 0x000000ffff127224 */ /* 0x001fc600078e0006 */
[----:B------:R-:W3:Y:S01]  /*18260*/  LDL R4, [R1+0x9c8] ;  /* 0x0009c80001047983 */ /* 0x000ee20000100800 */
[----:B------:R-:W-:-:S03]  /*18270*/  IMAD.MOV.U32 R19, RZ, RZ, R9 ;  /* 0x000000ffff137224 */ /* 0x000fc600078e0009 */
[----:B------:R-:W3:Y:S04]  /*18280*/  LDL R3, [R1+0x9c4] ;  /* 0x0009c40001037983 */ /* 0x000ee80000100800 */
[----:B------:R3:W3:Y:S04]  /*18290*/  @P3 LDG.E.U16 R2, desc[UR20][R18.64] ;  /* 0x0000001412023981 */ /* 0x0006e8000c1e1500 */
[----:B------:R-:W-:Y:S04]  /*182a0*/  STL.64 [R1+0x3e0], R22 ;  /* 0x0003e01601007387 */ /* 0x000fe80000100a00 */
[----:B----4-:R0:W-:Y:S01]  /*182b0*/  @P1 STL [R1+0xb74], R15 ;  /* 0x000b740f01001387 */ /* 0x0101e20000100800 */
[----:B------:R-:W-:Y:S01]  /*182c0*/  ISETP.GT.AND P4, PT, R28, 0x38, PT ;  /* 0x000000381c00780c */ /* 0x000fe20003f84270 */
[----:B0-----:R-:W-:-:S02]  /*182d0*/  IMAD.MOV.U32 R15, RZ, RZ, R14 ;  /* 0x000000ffff0f7224 */ /* 0x001fc400078e000e */
[----:B------:R-:W-:-:S05]  /*182e0*/  IMAD.MOV.U32 R14, RZ, RZ, R12 ;  /* 0x000000ffff0e7224 */ /* 0x000fca00078e000c */
[----:B------:R-:W4:Y:S04]  /*182f0*/  @P3 LDG.E.U16 R17, desc[UR20][R14.64] ;  /* 0x000000140e113981 */ /* 0x000f28000c1e1500 */
[----:B--2---:R-:W-:Y:S04]  /*18300*/  @P1 STL [R1+0xb78], R21 ;  /* 0x000b781501001387 */ /* 0x004fe80000100800 */
[----:B------:R-:W2:Y:S04]  /*18310*/  LDL R9, [R1+0x9c0] ;  /* 0x0009c00001097983 */ /* 0x000ea80000100800 */
[----:B------:R3:W-:Y:S04]  /*18320*/  STL.64 [R1+0x3d0], R18 ;  /* 0x0003d01201007387 */ /* 0x0007e80000100a00 */
[----:B------:R-:W-:Y:S04]  /*18330*/  STL.64 [R1+0x3c8], R14 ;  /* 0x0003c80e01007387 */ /* 0x000fe80000100a00 */
[----:B------:R-:W2:Y:S01]  /*18340*/  LDL.LU R6, [R1+0x2c8] ;  /* 0x0002c80001067983 */ /* 0x000ea20000300800 */
[----:B---3--:R-:W-:-:S02]  /*18350*/  IMAD.MOV.U32 R19, RZ, RZ, R11 ;  /* 0x000000ffff137224 */ /* 0x008fc400078e000b */
[----:B------:R-:W-:Y:S02]  /*18360*/  IMAD.MOV.U32 R18, RZ, RZ, R10 ;  /* 0x000000ffff127224 */ /* 0x000fe400078e000a */
[----:B------:R-:W-:-:S03]  /*18370*/  IMAD.MOV.U32 R11, RZ, RZ, R8 ;  /* 0x000000ffff0b7224 */ /* 0x000fc600078e0008 */
[----:B------:R2:W3:Y:S01]  /*18380*/  @P4 LDG.E.U16 R53, desc[UR20][R18.64] ;  /* 0x0000001412354981 */ /* 0x0004e2000c1e1500 */
[----:B------:R-:W-:-:S05]  /*18390*/  IMAD.MOV.U32 R10, RZ, RZ, R7 ;  /* 0x000000ffff0a7224 */ /* 0x000fca00078e0007 */
[----:B------:R-:W3:Y:S04]  /*183a0*/  @P4 LDG.E.U16 R5, desc[UR20][R10.64] ;  /* 0x000000140a054981 */ /* 0x000ee8000c1e1500 */
[----:B------:R0:W-:Y:S04]  /*183b0*/  @P3 STL [R1+0xb70], R2 ;  /* 0x000b700201003387 */ /* 0x0001e80000100800 */
[----:B0-----:R-:W3:Y:S04]  /*183c0*/  LDL.LU R2, [R1+0x2d8] ;  /* 0x0002d80001027983 */ /* 0x001ee80000300800 */
[----:B------:R-:W3:Y:S04]  /*183d0*/  LDL.LU R16, [R1+0x2cc] ;  /* 0x0002cc0001107983 */ /* 0x000ee80000300800 */
[----:B------:R-:W3:Y:S01]  /*183e0*/  LDL.LU R14, [R1+0x2dc] ;  /* 0x0002dc00010e7983 */ /* 0x000ee20000300800 */
[----:B------:R-:W-:-:S03]  /*183f0*/  ISETP.GT.AND P5, PT, R28, 0x39, PT ;  /* 0x000000391c00780c */ /* 0x000fc60003fa4270 */
[----:B----4-:R-:W-:Y:S04]  /*18400*/  @P3 STL [R1+0xb6c], R17 ;  /* 0x000b6c1101003387 */ /* 0x010fe80000100800 */
[----:B------:R0:W-:Y:S04]  /*18410*/  STL.64 [R1+0x3c0], R10 ;  /* 0x0003c00a01007387 */ /* 0x0001e80000100a00 */
[----:B------:R-:W4:Y:S04]  /*18420*/  LDL.LU R12, [R1+0x2d0] ;  /* 0x0002d000010c7983 */ /* 0x000f280000300800 */
[----:B------:R2:W-:Y:S04]  /*18430*/  STL.64 [R1+0x3b8], R18 ;  /* 0x0003b81201007387 */ /* 0x0005e80000100a00 */
[----:B0-----:R-:W4:Y:S04]  /*18440*/  LDL.LU R11, [R1+0x300] ;  /* 0x00030000010b7983 */ /* 0x001f280000300800 */
[----:B------:R-:W4:Y:S04]  /*18450*/  LDL.LU R10, [R1+0x2d4] ;  /* 0x0002d400010a7983 */ /* 0x000f280000300800 */
[----:B------:R-:W4:Y:S04]  /*18460*/  LDL.LU R7, [R1+0x2e4] ;  /* 0x0002e40001077983 */ /* 0x000f280000300800 */
[----:B------:R-:W4:Y:S04]  /*18470*/  LDL R15, [R1+0x9bc] ;  /* 0x0009bc00010f7983 */ /* 0x000f280000100800 */
[----:B------:R-:W4:Y:S01]  /*18480*/  LDL R17, [R1+0x9b8] ;  /* 0x0009b80001117983 */ /* 0x000f220000100800 */
[----:B--2---:R-:W-:-:S03]  /*18490*/  IMAD.MOV.U32 R19, RZ, RZ, R6 ;  /* 0x000000ffff137224 */ /* 0x004fc600078e0006 */
[----:B---3--:R0:W-:Y:S04]  /*184a0*/  @P4 STL [R1+0x9d4], R5 ;  /* 0x0009d40501004387 */ /* 0x0081e80000100800 */
[----:B0-----:R-:W2:Y:S04]  /*184b0*/  LDL R5, [R1+0x9b4] ;  /* 0x0009b40001057983 */ /* 0x001ea80000100800 */
[----:B------:R0:W-:Y:S01]  /*184c0*/  @P4 STL [R1+0x9d0], R53 ;  /* 0x0009d03501004387 */ /* 0x0001e20000100800 */
[----:B------:R-:W-:-:S03]  /*184d0*/  IMAD.MOV.U32 R18, RZ, RZ, R2 ;  /* 0x000000ffff127224 */ /* 0x000fc600078e0002 */
[----:B0-----:R-:W3:Y:S01]  /*184e0*/  LDL R53, [R1+0x9b0] ;  /* 0x0009b00001357983 */ /* 0x001ee20000100800 */
[----:B------:R-:W-:-:S03]  /*184f0*/  IMAD.MOV.U32 R21, RZ, RZ, R16 ;  /* 0x000000ffff157224 */ /* 0x000fc600078e0010 */
[----:B------:R4:W2:Y:S01]  /*18500*/  @P5 LDG.E.U16 R4, desc[UR20][R18.64] ;  /* 0x0000001412045981 */ /* 0x0008a2000c1e1500 */
[----:B------:R-:W-:-:S03]  /*18510*/  IMAD.MOV.U32 R20, RZ, RZ, R14 ;  /* 0x000000ffff147224 */ /* 0x000fc600078e000e */
[----:B------:R-:W3:Y:S04]  /*18520*/  LDL.LU R8, [R1+0x2e8] ;  /* 0x0002e80001087983 */ /* 0x000ee80000300800 */
[----:B------:R-:W3:Y:S04]  /*18530*/  LDL.LU R6, [R1+0x2f8] ;  /* 0x0002f80001067983 */ /* 0x000ee80000300800 */
[----:B------:R3:W3:Y:S01]  /*18540*/  @P5 LDG.E.U16 R13, desc[UR20][R20.64] ;  /* 0x00000014140d5981 */ /* 0x0006e2000c1e1500 */
[----:B------:R-:W-:-:S03]  /*18550*/  ISETP.GT.AND P6, PT, R28, 0x3a, PT ;  /* 0x0000003a1c00780c */ /* 0x000fc60003fc4270 */
[----:B------:R-:W3:Y:S04]  /*18560*/  LDL R2, [R1+0x9ac] ;  /* 0x0009ac0001027983 */ /* 0x000ee80000100800 */
[----:B------:R4:W-:Y:S01]  /*18570*/  STL.64 [R1+0x3a8], R18 ;  /* 0x0003a81201007387 */ /* 0x0009e20000100a00 */
[----:B------:R-:W-:-:S03]  /*18580*/  ISETP.GT.AND P1, PT, R28, 0x3b, PT ;  /* 0x0000003b1c00780c */ /* 0x000fc60003f24270 */
[----:B------:R3:W-:Y:S04]  /*18590*/  STL.64 [R1+0x3b0], R20 ;  /* 0x0003b01401007387 */ /* 0x0007e80000100a00 */
[----:B------:R-:W3:Y:S01]  /*185a0*/  LDL.LU R16, [R1+0x2ec] ;  /* 0x0002ec0001107983 */ /* 0x000ee20000300800 */
[----:B----4-:R-:W-:Y:S02]  /*185b0*/  IMAD.MOV.U32 R18, RZ, RZ, R11 ;  /* 0x000000ffff127224 */ /* 0x010fe400078e000b */
[----:B------:R-:W-:Y:S02]  /*185c0*/  IMAD.MOV.U32 R11, RZ, RZ, R10 ;  /* 0x000000ffff0b7224 */ /* 0x000fe400078e000a */
[----:B------:R-:W-:Y:S02]  /*185d0*/  IMAD.MOV.U32 R10, RZ, RZ, R7 ;  /* 0x000000ffff0a7224 */ /* 0x000fe400078e0007 */
[----:B------:R-:W-:-:S03]  /*185e0*/  IMAD.MOV.U32 R19, RZ, RZ, R12 ;  /* 0x000000ffff137224 */ /* 0x000fc600078e000c */
[----:B------:R-:W4:Y:S04]  /*185f0*/  @P6 LDG.E.U16 R3, desc[UR20][R10.64] ;  /* 0x000000140a036981 */ /* 0x000f28000c1e1500 */
[----:B------:R-:W4:Y:S04]  /*18600*/  @P6 LDG.E.U16 R9, desc[UR20][R18.64] ;  /* 0x0000001412096981 */ /* 0x000f28000c1e1500 */
[----:B--2---:R0:W-:Y:S01]  /*18610*/  @P5 STL [R1+0x9c8], R4 ;  /* 0x0009c80401005387 */ /* 0x0041e20000100800 */
[----:B---3--:R-:W-:-:S03]  /*18620*/  IMAD.MOV.U32 R21, RZ, RZ, R8 ;  /* 0x000000ffff157224 */ /* 0x008fc600078e0008 */
[----:B0-----:R-:W2:Y:S01]  /*18630*/  LDL.LU R4, [R1+0x2fc] ;  /* 0x0002fc0001047983 */ /* 0x001ea20000300800 */
[----:B------:R-:W-:-:S03]  /*18640*/  IMAD.MOV.U32 R20, RZ, RZ, R6 ;  /* 0x000000ffff147224 */ /* 0x000fc600078e0006 */
[----:B------:R0:W-:Y:S04]  /*18650*/  @P5 STL [R1+0x9cc], R13 ;  /* 0x0009cc0d01005387 */ /* 0x0001e80000100800 */
[----:B------:R1:W-:Y:S04]  /*18660*/  STL.64 [R1+0x3a0], R10 ;  /* 0x0003a00a01007387 */ /* 0x0003e80000100a00 */
[----:B------:R-:W3:Y:S04]  /*18670*/  LDL.LU R14, [R1+0x2f0] ;  /* 0x0002f000010e7983 */ /* 0x000ee80000300800 */
[----:B------:R-:W-:Y:S04]  /*18680*/  STL.64 [R1+0x398], R18 ;  /* 0x0003981201007387 */ /* 0x000fe80000100a00 */
[----:B0-----:R-:W3:Y:S04]  /*18690*/  LDL.LU R13, [R1+0x320] ;  /* 0x00032000010d7983 */ /* 0x001ee80000300800 */
[----:B-1----:R-:W3:Y:S04]  /*186a0*/  LDL.LU R11, [R1+0x2f4] ;  /* 0x0002f400010b7983 */ /* 0x002ee80000300800 */
[----:B------:R-:W3:Y:S04]  /*186b0*/  @P1 LDG.E.U16 R17, desc[UR20][R20.64] ;  /* 0x0000001414111981 */ /* 0x000ee8000c1e1500 */
[----:B------:R-:W3:Y:S01]  /*186c0*/  LDL.LU R7, [R1+0x304] ;  /* 0x0003040001077983 */ /* 0x000ee20000300800 */
[----:B------:R-:W-:-:S03]  /*186d0*/  IMAD.MOV.U32 R23, RZ, RZ, R16 ;  /* 0x000000ffff177224 */ /* 0x000fc600078e0010 */
[----:B----4-:R0:W-:Y:S01]  /*186e0*/  @P6 STL [R1+0x9c4], R3 ;  /* 0x0009c40301006387 */ /* 0x0101e20000100800 */
[----:B------:R-:W-:-:S03]  /*186f0*/  ISETP.GT.AND P3, PT, R28, 0x3c, PT ;  /* 0x0000003c1c00780c */ /* 0x000fc60003f64270 */
[----:B0-----:R-:W4:Y:S04]  /*18700*/  LDL R3, [R1+0x9a8] ;  /* 0x0009a80001037983 */ /* 0x001f280000100800 */
[----:B------:R0:W-:Y:S04]  /*18710*/  @P6 STL [R1+0x9c0], R9 ;  /* 0x0009c00901006387 */ /* 0x0001e80000100800 */
[----:B------:R-:W4:Y:S04]  /*18720*/  LDL.LU R12, [R1+0x308] ;  /* 0x00030800010c7983 */ /* 0x000f280000300800 */
[----:B------:R-:W4:Y:S04]  /*18730*/  LDL.LU R10, [R1+0x318] ;  /* 0x00031800010a7983 */ /* 0x000f280000300800 */
[----:B------:R-:W4:Y:S04]  /*18740*/  LDL.LU R8, [R1+0x30c] ;  /* 0x00030c0001087983 */ /* 0x000f280000300800 */
[----:B------:R-:W-:Y:S04]  /*18750*/  STL.64 [R1+0x388], R20 ;  /* 0x0003881401007387 */ /* 0x000fe80000100a00 */
[----:B------:R-:W4:Y:S04]  /*18760*/  LDL.LU R6, [R1+0x31c] ;  /* 0x00031c0001067983 */ /* 0x000f280000300800 */
[----:B------:R-:W4:Y:S04]  /*18770*/  LDL R19, [R1+0xb68] ;  /* 0x000b680001137983 */ /* 0x000f280000100800 */
[----:B0-----:R-:W4:Y:S01]  /*18780*/  LDL R9, [R1+0xb64] ;  /* 0x000b640001097983 */ /* 0x001f220000100800 */
[----:B--2---:R-:W-:-:S03]  /*18790*/  IMAD.MOV.U32 R22, RZ, RZ, R4 ;  /* 0x000000ffff167224 */ /* 0x004fc600078e0004 */
[----:B------:R-:W2:Y:S04]  /*187a0*/  LDL R4, [R1+0xb60] ;  /* 0x000b600001047983 */ /* 0x000ea80000100800 */
[----:B------:R-:W2:Y:S04]  /*187b0*/  @P1 LDG.E.U16 R15, desc[UR20][R22.64] ;  /* 0x00000014160f1981 */ /* 0x000ea8000c1e1500 */
[----:B------:R-:W-:Y:S04]  /*187c0*/  STL.64 [R1+0x390], R22 ;  /* 0x0003901601007387 */ /* 0x000fe80000100a00 */
[----:B---3--:R0:W-:Y:S01]  /*187d0*/  @P1 STL [R1+0x9b8], R17 ;  /* 0x0009b81101001387 */ /* 0x0081e20000100800 */
[----:B------:R-:W-:-:S02]  /*187e0*/  IMAD.MOV.U32 R16, RZ, RZ, R7 ;  /* 0x000000ffff107224 */ /* 0x000fc400078e0007 */
[----:B0-----:R-:W-:-:S05]  /*187f0*/  IMAD.MOV.U32 R17, RZ, RZ, R11 ;  /* 0x000000ffff117224 */ /* 0x001fca00078e000b */
[----:B------:R-:W3:Y:S04]  /*18800*/  @P3 LDG.E.U16 R5, desc[UR20][R16.64] ;  /* 0x0000001410053981 */ /* 0x000ee8000c1e1500 */
[----:B--2---:R0:W-:Y:S04]  /*18810*/  @P1 STL [R1+0x9bc], R15 ;  /* 0x0009bc0f01001387 */ /* 0x0041e80000100800 */
[----:B------:R-:W2:Y:S01]  /*18820*/  LDL R11, [R1+0xb5c] ;  /* 0x000b5c00010b7983 */ /* 0x000ea20000100800 */
[----:B0-----:R-:W-:Y:S02]  /*18830*/  IMAD.MOV.U32 R15, RZ, RZ, R14 ;  /* 0x000000ffff0f7224 */ /* 0x001fe400078e000e */
[----:B------:R-:W-:Y:S01]  /*18840*/  IMAD.MOV.U32 R14, RZ, RZ, R13 ;  /* 0x000000ffff0e7224 */ /* 0x000fe200078e000d */
[----:B------:R-:W-:Y:S04]  /*18850*/  STL.64 [R1+0x380], R16 ;  /* 0x0003801001007387 */ /* 0x000fe80000100a00 */
[----:B------:R4:W2:Y:S04]  /*18860*/  @P3 LDG.E.U16 R53, desc[UR20][R14.64] ;  /* 0x000000140e353981 */ /* 0x0008a8000c1e1500 */
[----:B------:R-:W-:Y:S04]  /*18870*/  STL.64 [R1+0x378], R14 ;  /* 0x0003780e01007387 */ /* 0x000fe80000100a00 */
[----:B------:R-:W2:Y:S04]  /*18880*/  LDL.LU R7, [R1+0x310] ;  /* 0x0003100001077983 */ /* 0x000ea80000300800 */
[----:B---3--:R0:W-:Y:S04]  /*18890*/  @P3 STL [R1+0x9b4], R5 ;  /* 0x0009b40501003387 */ /* 0x0081e80000100800 */
[----:B0-----:R-:W3:Y:S01]  /*188a0*/  LDL.LU R5, [R1+0x340] ;  /* 0x0003400001057983 */ /* 0x001ee20000300800 */
[----:B------:R-:W-:Y:S01]  /*188b0*/  ISETP.GT.AND P4, PT, R28, 0x3d, PT ;  /* 0x0000003d1c00780c */ /* 0x000fe20003f84270 */
[----:B----4-:R-:W-:-:S02]  /*188c0*/  IMAD.MOV.U32 R15, RZ, RZ, R12 ;  /* 0x000000ffff0f7224 */ /* 0x010fc400078e000c */
[----:B------:R-:W-:Y:S01]  /*188d0*/  IMAD.MOV.U32 R12, RZ, RZ, R6 ;  /* 0x000000ffff0c7224 */ /* 0x000fe200078e0006 */
[----:B------:R-:W-:Y:S01]  /*188e0*/  ISETP.GT.AND P5, PT, R28, 0x3e, PT ;  /* 0x0000003e1c00780c */ /* 0x000fe20003fa4270 */
[----:B------:R-:W-:Y:S01]  /*188f0*/  IMAD.MOV.U32 R13, RZ, RZ, R8 ;  /* 0x000000ffff0d7224 */ /* 0x000fe200078e0008 */
[----:B------:R-:W4:Y:S01]  /*18900*/  LDL.LU R18, [R1+0x314] ;  /* 0x0003140001127983 */ /* 0x000f220000300800 */
[----:B------:R-:W-:-:S03]  /*18910*/  IMAD.MOV.U32 R14, RZ, RZ, R10 ;  /* 0x000000ffff0e7224 */ /* 0x000fc600078e000a */
[----:B------:R-:W4:Y:S04]  /*18920*/  LDL.LU R16, [R1+0x324] ;  /* 0x0003240001107983 */ /* 0x000f280000300800 */
[----:B------:R-:W4:Y:S04]  /*18930*/  @P4 LDG.E.U16 R2, desc[UR20][R12.64] ;  /* 0x000000140c024981 */ /* 0x000f28000c1e1500 */
[----:B------:R3:W4:Y:S04]  /*18940*/  @P4 LDG.E.U16 R3, desc[UR20][R14.64] ;  /* 0x000000140e034981 */ /* 0x000728000c1e1500 */
[----:B--2---:R-:W-:Y:S04]  /*18950*/  @P3 STL [R1+0x9b0], R53 ;  /* 0x0009b03501003387 */ /* 0x004fe80000100800 */
[----:B------:R0:W-:Y:S04]  /*18960*/  STL.64 [R1+0x370], R12 ;  /* 0x0003700c01007387 */ /* 0x0001e80000100a00 */
[----:B0-----:R-:W2:Y:S04]  /*18970*/  LDL.LU R13, [R1+0x328] ;  /* 0x00032800010d7983 */ /* 0x001ea80000300800 */
[----:B------:R3:W-:Y:S04]  /*18980*/  STL.64 [R1+0x368], R14 ;  /* 0x0003680e01007387 */ /* 0x0007e80000100a00 */
[----:B------:R-:W2:Y:S04]  /*18990*/  LDL.LU R12, [R1+0x338] ;  /* 0x00033800010c7983 */ /* 0x000ea80000300800 */
[----:B------:R-:W2:Y:S01]  /*189a0*/  LDL.LU R10, [R1+0x32c] ;  /* 0x00032c00010a7983 */ /* 0x000ea20000300800 */
[----:B---3--:R-:W-:-:S03]  /*189b0*/  IMAD.MOV.U32 R14, RZ, RZ, R5 ;  /* 0x000000ffff0e7224 */ /* 0x008fc600078e0005 */
[----:B------:R-:W3:Y:S01]  /*189c0*/  LDL.LU R6, [R1+0x33c] ;  /* 0x00033c0001067983 */ /* 0x000ee20000300800 */
[----:B------:R-:W-:-:S03]  /*189d0*/  IMAD.MOV.U32 R15, RZ, RZ, R7 ;  /* 0x000000ffff0f7224 */ /* 0x000fc600078e0007 */
[----:B------:R-:W3:Y:S04]  /*189e0*/  LDL R17, [R1+0x9a4] ;  /* 0x0009a40001117983 */ /* 0x000ee80000100800 */
[----:B------:R0:W3:Y:S04]  /*189f0*/  @P5 LDG.E.U16 R9, desc[UR20][R14.64] ;  /* 0x000000140e095981 */ /* 0x0000e8000c1e1500 */
[----:B------:R-:W3:Y:S01]  /*18a00*/  LDL R53, [R1+0x9a0] ;  /* 0x0009a00001357983 */ /* 0x000ee20000100800 */
[----:B----4-:R-:W-:-:S03]  /*18a10*/  IMAD.MOV.U32 R20, RZ, RZ, R16 ;  /* 0x000000ffff147224 */ /* 0x010fc600078e0010 */
[----:B------:R1:W-:Y:S01]  /*18a20*/  @P4 STL [R1+0x9ac], R2 ;  /* 0x0009ac0201004387 */ /* 0x0003e20000100800 */
[----:B------:R-:W-:Y:S01]  /*18a30*/  IMAD.MOV.U32 R21, RZ, RZ, R18 ;  /* 0x000000ffff157224 */ /* 0x000fe200078e0012 */
[----:B------:R-:W-:-:S04]  /*18a40*/  ISETP.GT.AND P6, PT, R28, 0x3f, PT ;  /* 0x0000003f1c00780c */ /* 0x000fc80003fc4270 */
[----:B------:R-:W4:Y:S04]  /*18a50*/  @P5 LDG.E.U16 R19, desc[UR20][R20.64] ;  /* 0x0000001414135981 */ /* 0x000f28000c1e1500 */
[----:B-1----:R-:W4:Y:S04]  /*18a60*/  LDL R2, [R1+0x99c] ;  /* 0x00099c0001027983 */ /* 0x002f280000100800 */
[----:B------:R1:W-:Y:S04]  /*18a70*/  @P4 STL [R1+0x9a8], R3 ;  /* 0x0009a80301004387 */ /* 0x0003e80000100800 */
[----:B-1----:R-:W4:Y:S04]  /*18a80*/  LDL R3, [R1+0x998] ;  /* 0x0009980001037983 */ /* 0x002f280000100800 */
[----:B------:R-:W4:Y:S04]  /*18a90*/  LDL.LU R8, [R1+0x330] ;  /* 0x0003300001087983 */ /* 0x000f280000300800 */
[----:B------:R-:W4:Y:S04]  /*18aa0*/  LDL.LU R7, [R1+0x754] ;  /* 0x0007540001077983 */ /* 0x000f280000300800 */
[----:B------:R-:W4:Y:S04]  /*18ab0*/  LDL R5, [R1+0x994] ;  /* 0x0009940001057983 */ /* 0x000f280000100800 */
[----:B------:R-:W-:Y:S04]  /*18ac0*/  STL.64 [R1+0x358], R14 ;  /* 0x0003580e01007387 */ /* 0x000fe80000100a00 */
[----:B------:R1:W-:Y:S04]  /*18ad0*/  STL.64 [R1+0x360], R20 ;  /* 0x0003601401007387 */ /* 0x0003e80000100a00 */
[----:B-1----:R-:W4:Y:S01]  /*18ae0*/  LDL.LU R20, [R1+0x334] ;  /* 0x0003340001147983 */ /* 0x002f220000300800 */
[----:B------:R-:W-:-:S03]  /*18af0*/  ISETP.GT.AND P1, PT, R28, 0x40, PT ;  /* 0x000000401c00780c */ /* 0x000fc60003f24270 */
[----:B--2---:R-:W2:Y:S01]  /*18b00*/  @P6 LDG.E.U16 R11, desc[UR20][R12.64] ;  /* 0x000000140c0b6981 */ /* 0x004ea2000c1e1500 */
[----:B0-----:R-:W-:Y:S02]  /*18b10*/  IMAD.MOV.U32 R15, RZ, RZ, R10 ;  /* 0x000000ffff0f7224 */ /* 0x001fe400078e000a */
[----:B---3--:R-:W-:-:S05]  /*18b20*/  IMAD.MOV.U32 R14, RZ, RZ, R6 ;  /* 0x000000ffff0e7224 */ /* 0x008fca00078e0006 */
[----:B------:R-:W3:Y:S04]  /*18b30*/  @P6 LDG.E.U16 R4, desc[UR20][R14.64] ;  /* 0x000000140e046981 */ /* 0x000ee8000c1e1500 */
[----:B------:R0:W-:Y:S04]  /*18b40*/  @P5 STL [R1+0xb64], R9 ;  /* 0x000b640901005387 */ /* 0x0001e80000100800 */
[----:B0-----:R-:W2:Y:S04]  /*18b50*/  LDL.LU R9, [R1+0x738] ;  /* 0x0007380001097983 */ /* 0x001ea80000300800 */
[----:B----4-:R-:W-:Y:S04]  /*18b60*/  @P5 STL [R1+0xb68], R19 ;  /* 0x000b681301005387 */ /* 0x010fe80000100800 */
[----:B------:R0:W-:Y:S04]  /*18b70*/  STL.64 [R1+0x350], R14 ;  /* 0x0003500e01007387 */ /* 0x0001e80000100a00 */
[----:B------:R-:W4:Y:S04]  /*18b80*/  LDL.LU R16, [R1+0x73c] ;  /* 0x00073c0001107983 */ /* 0x000f280000300800 */
[----:B------:R-:W-:Y:S04]  /*18b90*/  STL.64 [R1+0x348], R12 ;  /* 0x0003480c01007387 */ /* 0x000fe80000100a00 */
[----:B0-----:R-:W4:Y:S04]  /*18ba0*/  LDL.LU R15, [R1+0x74c] ;  /* 0x00074c00010f7983 */ /* 0x001f280000300800 */
[----:B------:R-:W4:Y:S01]  /*18bb0*/  LDL.LU R14, [R1+0x740] ;  /* 0x00074000010e7983 */ /* 0x000f220000300800 */
[----:B------:R-:W-:-:S02]  /*18bc0*/  IMAD.MOV.U32 R19, RZ, RZ, R8 ;  /* 0x000000ffff137224 */ /* 0x000fc400078e0008 */
[----:B------:R-:W-:-:S05]  /*18bd0*/  IMAD.MOV.U32 R18, RZ, RZ, R7 ;  /* 0x000000ffff127224 */ /* 0x000fca00078e0007 */
[----:B------:R-:W4:Y:S01]  /*18be0*/  @P1 LDG.E.U16 R53, desc[UR20][R18.64] ;  /* 0x0000001412351981 */ /* 0x000f22000c1e1500 */
[----:B------:R-:W-:-:S03]  /*18bf0*/  IMAD.MOV.U32 R21, RZ, RZ, R20 ;  /* 0x000000ffff157224 */ /* 0x000fc600078e0014 */
[----:B---3--:R0:W-:Y:S04]  /*18c00*/  @P6 STL [R1+0xb60], R4 ;  /* 0x000b600401006387 */ /* 0x0081e80000100800 */
[----:B0-----:R-:W3:Y:S01]  /*18c10*/  LDL.LU R4, [R1+0x750] ;  /* 0x0007500001047983 */ /* 0x001ee20000300800 */
[----:B--2---:R-:W-:-:S03]  /*18c20*/  IMAD.MOV.U32 R20, RZ, RZ, R9 ;  /* 0x000000ffff147224 */ /* 0x004fc600078e0009 */
[----:B------:R-:W2:Y:S04]  /*18c30*/  LDL R6, [R1+0x990] ;  /* 0x0009900001067983 */ /* 0x000ea80000100800 */
[----:B------:R-:W2:Y:S04]  /*18c40*/  @P1 LDG.E.U16 R17, desc[UR20][R20.64] ;  /* 0x0000001414111981 */ /* 0x000ea8000c1e1500 */
[----:B------:R0:W-:Y:S01]  /*18c50*/  @P6 STL [R1+0xb5c], R11 ;  /* 0x000b5c0b01006387 */ /* 0x0001e20000100800 */
[----:B------:R-:W-:-:S03]  /*18c60*/  ISETP.GT.AND P3, PT, R28, 0x41, PT ;  /* 0x000000411c00780c */ /* 0x000fc60003f64270 */
[----:B0-----:R-:W3:Y:S04]  /*18c70*/  LDL.LU R11, [R1+0x744] ;  /* 0x00074400010b7983 */ /* 0x001ee80000300800 */
[----:B------:R-:W3:Y:S04]  /*18c80*/  LDL.LU R10, [R1+0x774] ;  /* 0x00077400010a7983 */ /* 0x000ee80000300800 */
[----:B------:R-:W3:Y:S04]  /*18c90*/  LDL.LU R8, [R1+0x748] ;  /* 0x0007480001087983 */ /* 0x000ee80000300800 */
[----:B------:R-:W-:Y:S04]  /*18ca0*/  STL.64 [R1+0x338], R18 ;  /* 0x0003381201007387 */ /* 0x000fe80000100a00 */
[----:B------:R-:W3:Y:S04]  /*18cb0*/  LDL.LU R7, [R1+0x758] ;  /* 0x0007580001077983 */ /* 0x000ee80000300800 */
[----:B------:R-:W3:Y:S04]  /*18cc0*/  LDL R12, [R1+0x98c] ;  /* 0x00098c00010c7983 */ /* 0x000ee80000100800 */
[----:B------:R-:W3:Y:S04]  /*18cd0*/  LDL R13, [R1+0x988] ;  /* 0x00098800010d7983 */ /* 0x000ee80000100800 */
[----:B------:R-:W3:Y:S04]  /*18ce0*/  LDL R9, [R1+0x984] ;  /* 0x0009840001097983 */ /* 0x000ee80000100800 */
[----:B------:R-:W-:Y:S04]  /*18cf0*/  STL.64 [R1+0x340], R20 ;  /* 0x0003401401007387 */ /* 0x000fe80000100a00 */
[----:B----4-:R0:W-:Y:S04]  /*18d00*/  @P1 STL [R1+0x9a0], R53 ;  /* 0x0009a03501001387 */ /* 0x0101e80000100800 */
[----:B--2---:R1:W-:Y:S04]  /*18d10*/  @P1 STL [R1+0x9a4], R17 ;  /* 0x0009a41101001387 */ /* 0x0043e80000100800 */
[----:B0-----:R-:W2:Y:S01]  /*18d20*/  LDL R53, [R1+0x980] ;  /* 0x0009800001357983 */ /* 0x001ea20000100800 */
[----:B-1----:R-:W-:-:S02]  /*18d30*/  IMAD.MOV.U32 R17, RZ, RZ, R16 ;  /* 0x000000ffff117224 */ /* 0x002fc400078e0010 */
[----:B------:R-:W-:Y:S02]  /*18d40*/  IMAD.MOV.U32 R16, RZ, RZ, R15 ;  /* 0x000000ffff107224 */ /* 0x000fe400078e000f */
[----:B------:R-:W-:Y:S02]  /*18d50*/  IMAD.MOV.U32 R15, RZ, RZ, R14 ;  /* 0x000000ffff0f7224 */ /* 0x000fe400078e000e */
[----:B---3--:R-:W-:Y:S01]  /*18d60*/  IMAD.MOV.U32 R14, RZ, RZ, R4 ;  /* 0x000000ffff0e7224 */ /* 0x008fe200078e0004 */
[----:B------:R-:W3:Y:S04]  /*18d70*/  @P3 LDG.E.U16 R3, desc[UR20][R16.64] ;  /* 0x0000001410033981 */ /* 0x000ee8000c1e1500 */
[----:B------:R-:W4:Y:S04]  /*18d80*/  @P3 LDG.E.U16 R2, desc[UR20][R14.64] ;  /* 0x000000140e023981 */ /* 0x000f28000c1e1500 */
[----:B------:R0:W-:Y:S04]  /*18d90*/  STL.64 [R1+0x330], R14 ;  /* 0x0003300e01007387 */ /* 0x0001e80000100a00 */
[----:B------:R-:W-:Y:S04]  /*18da0*/  STL.64 [R1+0x328], R16 ;  /* 0x0003281001007387 */ /* 0x000fe80000100a00 */
[----:B0-----:R-:W2:Y:S04]  /*18db0*/  LDL.LU R14, [R1+0x75c] ;  /* 0x00075c00010e7983 */ /* 0x001ea80000300800 */
[----:B----4-:R0:W-:Y:S04]  /*18dc0*/  @P3 STL [R1+0x99c], R2 ;  /* 0x00099c0201003387 */ /* 0x0101e80000100800 */
[----:B0-----:R-:W4:Y:S04]  /*18dd0*/  LDL.LU R2, [R1+0x76c] ;  /* 0x00076c0001027983 */ /* 0x001f280000300800 */
[----:B------:R-:W4:Y:S04]  /*18de0*/  LDL.LU R4, [R1+0x760] ;  /* 0x0007600001047983 */ /* 0x000f280000300800 */
[----:B---3--:R0:W-:Y:S04]  /*18df0*/  @P3 STL [R1+0x998], R3 ;  /* 0x0009980301003387 */ /* 0x0081e80000100800 */
[----:B0-----:R-:W3:Y:S01]  /*18e00*/  LDL.LU R3, [R1+0x770] ;  /* 0x0007700001037983 */ /* 0x001ee20000300800 */
[----:B------:R-:W-:Y:S01]  /*18e10*/  ISETP.GT.AND P4, PT, R28, 0x42, PT ;  /* 0x000000421c00780c */ /* 0x000fe20003f84270 */
[----:B------:R-:W-:-:S02]  /*18e20*/  IMAD.MOV.U32 R18, RZ, RZ, R10 ;  /* 0x000000ffff127224 */ /* 0x000fc400078e000a */
[----:B------:R-:W-:Y:S02]  /*18e30*/  IMAD.MOV.U32 R19, RZ, RZ, R11 ;  /* 0x000000ffff137224 */ /* 0x000fe400078e000b */
[----:B------:R-:W-:Y:S02]  /*18e40*/  IMAD.MOV.U32 R10, RZ, RZ, R7 ;  /* 0x000000ffff0a7224 */ /* 0x000fe400078e0007 */
[----:B------:R-:W-:Y:S01]  /*18e50*/  IMAD.MOV.U32 R11, RZ, RZ, R8 ;  /* 0x000000ffff0b7224 */ /* 0x000fe200078e0008 */
[----:B------:R-:W-:Y:S01]  /*18e60*/  ISETP.GT.AND P5, PT, R28, 0x43, PT ;  /* 0x000000431c00780c */ /* 0x000fe20003fa4270 */
[----:B--2---:R-:W-:-:S04]  /*18e70*/  IMAD.MOV.U32 R15, RZ, RZ, R14 ;  /* 0x000000ffff0f7224 */ /* 0x004fc800078e000e */
[----:B------:R-:W2:Y:S04]  /*18e80*/  @P4 LDG.E.U16 R5, desc[UR20][R10.64] ;  /* 0x000000140a054981 */ /* 0x000ea8000c1e1500 */
[----:B------:R0:W2:Y:S04]  /*18e90*/  @P4 LDG.E.U16 R6, desc[UR20][R18.64] ;  /* 0x0000001412064981 */ /* 0x0000a8000c1e1500 */
[----:B------:R1:W-:Y:S04]  /*18ea0*/  STL.64 [R1+0x320], R10 ;  /* 0x0003200a01007387 */ /* 0x0003e80000100a00 */
[----:B-1----:R-:W2:Y:S04]  /*18eb0*/  LDL.LU R11, [R1+0x764] ;  /* 0x00076400010b7983 */ /* 0x002ea80000300800 */
[----:B------:R0:W-:Y:S04]  /*18ec0*/  STL.64 [R1+0x318], R18 ;  /* 0x0003181201007387 */ /* 0x0001e80000100a00 */
[----:B------:R-:W2:Y:S04]  /*18ed0*/  LDL.LU R10, [R1+0x798] ;  /* 0x00079800010a7983 */ /* 0x000ea80000300800 */
[----:B------:R-:W2:Y:S04]  /*18ee0*/  LDL.LU R8, [R1+0x768] ;  /* 0x0007680001087983 */ /* 0x000ea80000300800 */
[----:B------:R-:W2:Y:S04]  /*18ef0*/  LDL.LU R7, [R1+0x77c] ;  /* 0x00077c0001077983 */ /* 0x000ea80000300800 */
[----:B------:R-:W2:Y:S04]  /*18f00*/  LDL R21, [R1+0x97c] ;  /* 0x00097c0001157983 */ /* 0x000ea80000100800 */
[----:B------:R-:W2:Y:S01]  /*18f10*/  LDL R17, [R1+0x978] ;  /* 0x0009780001117983 */ /* 0x000ea20000100800 */
[----:B----4-:R-:W-:-:S02]  /*18f20*/  IMAD.MOV.U32 R14, RZ, RZ, R2 ;  /* 0x000000ffff0e7224 */ /* 0x010fc400078e0002 */
[----:B0-----:R-:W-:-:S03]  /*18f30*/  IMAD.MOV.U32 R19, RZ, RZ, R4 ;  /* 0x000000ffff137224 */ /* 0x001fc600078e0004 */
[----:B------:R-:W4:Y:S01]  /*18f40*/  @P5 LDG.E.U16 R13, desc[UR20][R14.64] ;  /* 0x000000140e0d5981 */ /* 0x000f22000c1e1500 */
[----:B---3--:R-:W-:-:S05]  /*18f50*/  IMAD.MOV.U32 R18, RZ, RZ, R3 ;  /* 0x000000ffff127224 */ /* 0x008fca00078e0003 */
[----:B------:R-:W3:Y:S01]  /*18f60*/  @P5 LDG.E.U16 R12, desc[UR20][R18.64] ;  /* 0x00000014120c5981 */ /* 0x000ee2000c1e1500 */
[----:B------:R-:W-:-:S03]  /*18f70*/  ISETP.GT.AND P6, PT, R28, 0x44, PT ;  /* 0x000000441c00780c */ /* 0x000fc60003fc4270 */
[----:B--2---:R0:W-:Y:S04]  /*18f80*/  @P4 STL [R1+0x994], R5 ;  /* 0x0009940501004387 */ /* 0x0041e80000100800 */
[----:B0-----:R-:W2:Y:S04]  /*18f90*/  LDL R5, [R1+0xb58] ;  /* 0x000b580001057983 */ /* 0x001ea80000100800 */
[----:B------:R0:W-:Y:S04]  /*18fa0*/  @P4 STL [R1+0x990], R6 ;  /* 0x0009900601004387 */ /* 0x0001e80000100800 */
[----:B------:R-:W2:Y:S04]  /*18fb0*/  LDL R2, [R1+0xb50] ;  /* 0x000b500001027983 */ /* 0x000ea80000100800 */
[----:B0-----:R-:W2:Y:S04]  /*18fc0*/  LDL R6, [R1+0xb54] ;  /* 0x000b540001067983 */ /* 0x001ea80000100800 */
[----:B------:R-:W2:Y:S04]  /*18fd0*/  LDL.LU R4, [R1+0x780] ;  /* 0x0007800001047983 */ /* 0x000ea80000300800 */
[----:B------:R-:W-:Y:S04]  /*18fe0*/  STL.64 [R1+0x308], R14 ;  /* 0x0003080e01007387 */ /* 0x000fe80000100a00 */
[----:B------:R-:W2:Y:S04]  /*18ff0*/  LDL.LU R3, [R1+0x790] ;  /* 0x0007900001037983 */ /* 0x000ea80000300800 */
[----:B------:R-:W-:Y:S04]  /*19000*/  STL.64 [R1+0x310], R18 ;  /* 0x0003101201007387 */ /* 0x000fe80000100a00 */
[----:B------:R-:W2:Y:S04]  /*19010*/  LDL.LU R20, [R1+0x784] ;  /* 0x0007840001147983 */ /* 0x000ea80000300800 */
[----:B------:R-:W2:Y:S01]  /*19020*/  LDL.LU R16, [R1+0x794] ;  /* 0x0007940001107983 */ /* 0x000ea20000300800 */
[----:B------:R-:W-:-:S03]  /*19030*/  ISETP.GT.AND P1, PT, R28, 0x45, PT ;  /* 0x000000451c00780c */ /* 0x000fc60003f24270 */
[----:B------:R-:W2:Y:S04]  /*19040*/  @P6 LDG.E.U16 R53, desc[UR20][R10.64] ;  /* 0x000000140a356981 */ /* 0x000ea8000c1e1500 */
[----:B----4-:R0:W-:Y:S02]  /*19050*/  @P5 STL [R1+0x988], R13 ;  /* 0x0009880d01005387 */ /* 0x0101e40000100800 */
[----:B0-----:R-:W-:Y:S02]  /*19060*/  IMAD.MOV.U32 R13, RZ, RZ, R8 ;  /* 0x000000ffff0d7224 */ /* 0x001fe400078e0008 */
[----:B---3--:R0:W-:Y:S02]  /*19070*/  @P5 STL [R1+0x98c], R12 ;  /* 0x00098c0c01005387 */ /* 0x0081e40000100800 */
[----:B0-----:R-:W-:-:S05]  /*19080*/  IMAD.MOV.U32 R12, RZ, RZ, R7 ;  /* 0x000000ffff0c7224 */ /* 0x001fca00078e0007 */
[----:B------:R-:W3:Y:S04]  /*19090*/  @P6 LDG.E.U16 R9, desc[UR20][R12.64] ;  /* 0x000000140c096981 */ /* 0x000ee8000c1e1500 */
[----:B------:R0:W-:Y:S04]  /*190a0*/  STL.64 [R1+0x300], R12 ;  /* 0x0003000c01007387 */ /* 0x0001e80000100a00 */
[----:B------:R-:W4:Y:S04]  /*190b0*/  LDL.LU R15, [R1+0x788] ;  /* 0x00078800010f7983 */ /* 0x000f280000300800 */
[----:B------:R-:W-:Y:S04]  /*190c0*/  STL.64 [R1+0x2f8], R10 ;  /* 0x0002f80a01007387 */ /* 0x000fe80000100a00 */
[----:B------:R-:W4:Y:S04]  /*190d0*/  LDL.LU R14, [R1+0x7b8] ;  /* 0x0007b800010e7983 */ /* 0x000f280000300800 */
[----:B0-----:R-:W4:Y:S01]  /*190e0*/  LDL.LU R12, [R1+0x78c] ;  /* 0x00078c00010c7983 */ /* 0x001f220000300800 */
[----:B--2---:R-:W-:-:S02]  /*190f0*/  IMAD.MOV.U32 R19, RZ, RZ, R4 ;  /* 0x000000ffff137224 */ /* 0x004fc400078e0004 */
[----:B------:R-:W-:-:S05]  /*19100*/  IMAD.MOV.U32 R18, RZ, RZ, R3 ;  /* 0x000000ffff127224 */ /* 0x000fca00078e0003 */
[----:B------:R-:W2:Y:S04]  /*19110*/  @P1 LDG.E.U16 R17, desc[UR20][R18.64] ;  /* 0x0000001412111981 */ /* 0x000ea8000c1e1500 */
[----:B---3--:R0:W-:Y:S04]  /*19120*/  @P6 STL [R1+0x984], R9 ;  /* 0x0009840901006387 */ /* 0x0081e80000100800 */
[----:B0-----:R-:W3:Y:S01]  /*19130*/  LDL.LU R9, [R1+0x79c] ;  /* 0x00079c0001097983 */ /* 0x001ee20000300800 */
[----:B------:R-:W-:-:S03]  /*19140*/  ISETP.GT.AND P3, PT, R28, 0x46, PT ;  /* 0x000000461c00780c */ /* 0x000fc60003f64270 */
[----:B------:R-:W3:Y:S01]  /*19150*/  LDL R13, [R1+0xb4c] ;  /* 0x000b4c00010d7983 */ /* 0x000ee20000100800 */
[----:B------:R-:W-:-:S03]  /*19160*/  IMAD.MOV.U32 R22, RZ, RZ, R16 ;  /* 0x000000ffff167224 */ /* 0x000fc600078e0010 */
[----:B------:R-:W3:Y:S01]  /*19170*/  LDL R7, [R1+0x974] ;  /* 0x0009740001077983 */ /* 0x000ee20000100800 */
[----:B------:R-:W-:-:S03]  /*19180*/  IMAD.MOV.U32 R23, RZ, RZ, R20 ;  /* 0x000000ffff177224 */ /* 0x000fc600078e0014 */
[----:B------:R0:W-:Y:S04]  /*19190*/  @P6 STL [R1+0x980], R53 ;  /* 0x0009803501006387 */ /* 0x0001e80000100800 */
[----:B------:R-:W3:Y:S04]  /*191a0*/  LDL.LU R10, [R1+0x7a0] ;  /* 0x0007a000010a7983 */ /* 0x000ee80000300800 */
[----:B------:R-:W3:Y:S04]  /*191b0*/  LDL.LU R8, [R1+0x7b0] ;  /* 0x0007b00001087983 */ /* 0x000ee80000300800 */
[----:B------:R-:W3:Y:S04]  /*191c0*/  LDL.LU R4, [R1+0x7a4] ;  /* 0x0007a40001047983 */ /* 0x000ee80000300800 */
[----:B------:R-:W-:Y:S04]  /*191d0*/  STL.64 [R1+0x2e8], R18 ;  /* 0x0002e81201007387 */ /* 0x000fe80000100a00 */
[----:B------:R-:W3:Y:S04]  /*191e0*/  LDL.LU R3, [R1+0x7b4] ;  /* 0x0007b40001037983 */ /* 0x000ee80000300800 */
[----:B------:R-:W3:Y:S04]  /*191f0*/  LDL R11, [R1+0x970] ;  /* 0x00097000010b7983 */ /* 0x000ee80000100800 */
[----:B0-----:R-:W3:Y:S04]  /*19200*/  LDL R53, [R1+0x96c] ;  /* 0x00096c0001357983 */ /* 0x001ee80000100800 */
[----:B------:R-:W-:Y:S04]  /*19210*/  STL.64 [R1+0x2f0], R22 ;  /* 0x0002f01601007387 */ /* 0x000fe80000100a00 */
[----:B--2---:R0:W-:Y:S04]  /*19220*/  @P1 STL [R1+0x978], R17 ;  /* 0x0009781101001387 */ /* 0x0041e80000100800 */
[----:B------:R-:W2:Y:S04]  /*19230*/  @P1 LDG.E.U16 R21, desc[UR20][R22.64] ;  /* 0x0000001416151981 */ /* 0x000ea8000c1e1500 */
[----:B----4-:R-:W4:Y:S01]  /*19240*/  @P3 LDG.E.U16 R6, desc[UR20][R14.64] ;  /* 0x000000140e063981 */ /* 0x010f22000c1e1500 */
[----:B0-----:R-:W-:-:S02]  /*19250*/  IMAD.MOV.U32 R17, RZ, RZ, R12 ;  /* 0x000000ffff117224 */ /* 0x001fc400078e000c */
[----:B---3--:R-:W-:-:S05]  /*19260*/  IMAD.MOV.U32 R16, RZ, RZ, R9 ;  /* 0x000000ffff107224 */ /* 0x008fca00078e0009 */
[----:B------:R-:W3:Y:S04]  /*19270*/  @P3 LDG.E.U16 R5, desc[UR20][R16.64] ;  /* 0x0000001410053981 */ /* 0x000ee8000c1e1500 */
[----:B--2---:R-:W-:Y:S04]  /*19280*/  @P1 STL [R1+0x97c], R21 ;  /* 0x00097c1501001387 */ /* 0x004fe80000100800 */
[----:B------:R-:W2:Y:S04]  /*19290*/  LDL R9, [R1+0x968] ;  /* 0x0009680001097983 */ /* 0x000ea80000100800 */
[----:B------:R-:W-:Y:S04]  /*192a0*/  STL.64 [R1+0x2e0], R16 ;  /* 0x0002e01001007387 */ /* 0x000fe80000100a00 */
[----:B------:R-:W-:Y:S04]  /*192b0*/  STL.64 [R1+0x2d8], R14 ;  /* 0x0002d80e01007387 */ /* 0x000fe80000100a00 */
[----:B------:R-:W2:Y:S04]  /*192c0*/  LDL.LU R12, [R1+0x7a8] ;  /* 0x0007a800010c7983 */ /* 0x000ea80000300800 */
[----:B---3--:R0:W-:Y:S04]  /*192d0*/  @P3 STL [R1+0xb58], R5 ;  /* 0x000b580501003387 */ /* 0x0081e80000100800 */
[----:B0-----:R-:W3:Y:S04]  /*192e0*/  LDL.LU R5, [R1+0x7d8] ;  /* 0x0007d80001057983 */ /* 0x001ee80000300800 */
[----:B------:R-:W2:Y:S04]  /*192f0*/  LDL.LU R14, [R1+0x7ac] ;  /* 0x0007ac00010e7983 */ /* 0x000ea80000300800 */
[----:B----4-:R0:W-:Y:S04]  /*19300*/  @P3 STL [R1+0xb54], R6 ;  /* 0x000b540601003387 */ /* 0x0101e80000100800 */
[----:B0-----:R-:W4:Y:S01]  /*19310*/  LDL.LU R6, [R1+0x7bc] ;  /* 0x0007bc0001067983 */ /* 0x001f220000300800 */
[----:B------:R-:W-:Y:S01]  /*19320*/  ISETP.GT.AND P4, PT, R28, 0x47, PT ;  /* 0x000000471c00780c */ /* 0x000fe20003f84270 */
[----:B------:R-:W-:-:S02]  /*19330*/  IMAD.MOV.U32 R18, RZ, RZ, R3 ;  /* 0x000000ffff127224 */ /* 0x000fc400078e0003 */
[----:B------:R-:W-:Y:S02]  /*19340*/  IMAD.MOV.U32 R19, RZ, RZ, R4 ;  /* 0x000000ffff137224 */ /* 0x000fe400078e0004 */
[----:B------:R-:W-:Y:S02]  /*19350*/  IMAD.MOV.U32 R16, RZ, RZ, R8 ;  /* 0x000000ffff107224 */ /* 0x000fe400078e0008 */
[----:B------:R-:W-:Y:S01]  /*19360*/  IMAD.MOV.U32 R17, RZ, RZ, R10 ;  /* 0x000000ffff117224 */ /* 0x000fe200078e000a */
[----:B------:R-:W-:-:S05]  /*19370*/  ISETP.GT.AND P5, PT, R28, 0x48, PT ;  /* 0x000000481c00780c */ /* 0x000fca0003fa4270 */
[----:B------:R2:W3:Y:S04]  /*19380*/  @P4 LDG.E.U16 R2, desc[UR20][R18.64] ;  /* 0x0000001412024981 */ /* 0x0004e8000c1e1500 */
[----:B------:R-:W3:Y:S04]  /*19390*/  @P4 LDG.E.U16 R13, desc[UR20][R16.64] ;  /* 0x00000014100d4981 */ /* 0x000ee8000c1e1500 */
[----:B------:R2:W-:Y:S04]  /*193a0*/  STL.64 [R1+0x2d0], R18 ;  /* 0x0002d01201007387 */ /* 0x0005e80000100a00 */
[----:B------:R-:W3:Y:S01]  /*193b0*/  LDL.LU R10, [R1+0x7c0] ;  /* 0x0007c000010a7983 */ /* 0x000ee20000300800 */
[----:B--2---:R-:W-:-:S02]  /*193c0*/  IMAD.MOV.U32 R19, RZ, RZ, R14 ;  /* 0x000000ffff137224 */ /* 0x004fc400078e000e */
[----:B----4-:R-:W-:-:S05]  /*193d0*/  IMAD.MOV.U32 R18, RZ, RZ, R6 ;  /* 0x000000ffff127224 */ /* 0x010fca00078e0006 */
[----:B------:R-:W2:Y:S04]  /*193e0*/  @P5 LDG.E.U16 R7, desc[UR20][R18.64] ;  /* 0x0000001412075981 */ /* 0x000ea8000c1e1500 */
[----:B------:R-:W-:Y:S04]  /*193f0*/  STL.64 [R1+0x2c8], R16 ;  /* 0x0002c81001007387 */ /* 0x000fe80000100a00 */
[----:B------:R-:W4:Y:S04]  /*19400*/  LDL.LU R8, [R1+0x7d0] ;  /* 0x0007d00001087983 */ /* 0x000f280000300800 */
[----:B------:R-:W4:Y:S04]  /*19410*/  LDL.LU R4, [R1+0x7c4] ;  /* 0x0007c40001047983 */ /* 0x000f280000300800 */
[----:B------:R-:W4:Y:S04]  /*19420*/  LDL.LU R3, [R1+0x7d4] ;  /* 0x0007d40001037983 */ /* 0x000f280000300800 */
[----:B------:R-:W4:Y:S04]  /*19430*/  LDL R21, [R1+0x964] ;  /* 0x0009640001157983 */ /* 0x000f280000100800 */
[----:B------:R-:W4:Y:S04]  /*19440*/  LDL R15, [R1+0x960] ;  /* 0x00096000010f7983 */ /* 0x000f280000100800 */
[----:B---3--:R0:W-:Y:S04]  /*19450*/  @P4 STL [R1+0xb50], R2 ;  /* 0x000b500201004387 */ /* 0x0081e80000100800 */
[----:B0-----:R-:W3:Y:S04]  /*19460*/  LDL R2, [R1+0x95c] ;  /* 0x00095c0001027983 */ /* 0x001ee80000100800 */
[----:B------:R0:W-:Y:S04]  /*19470*/  @P4 STL [R1+0xb4c], R13 ;  /* 0x000b4c0d01004387 */ /* 0x0001e80000100800 */
[----:B------:R-:W3:Y:S01]  /*19480*/  LDL R17, [R1+0x958] ;  /* 0x0009580001117983 */ /* 0x000ee20000100800 */
[----:B0-----:R-:W-:-:S02]  /*19490*/  IMAD.MOV.U32 R13, RZ, RZ, R12 ;  /* 0x000000ffff0d7224 */ /* 0x001fc400078e000c */
[----:B------:R-:W-:Y:S02]  /*194a0*/  IMAD.MOV.U32 R12, RZ, RZ, R5 ;  /* 0x000000ffff0c7224 */ /* 0x000fe400078e0005 */
[----:B------:R-:W3:Y:S04]  /*194b0*/  LDL R5, [R1+0x954] ;  /* 0x0009540001057983 */ /* 0x000ee80000100800 */
[----:B------:R4:W3:Y:S04]  /*194c0*/  @P5 LDG.E.U16 R11, desc[UR20][R12.64] ;  /* 0x000000140c0b5981 */ /* 0x0008e8000c1e1500 */
[----:B------:R-:W-:Y:S04]  /*194d0*/  STL.64 [R1+0x2b8], R12 ;  /* 0x0002b80c01007387 */ /* 0x000fe80000100a00 */
[----:B------:R-:W-:Y:S04]  /*194e0*/  STL.64 [R1+0x2c0], R18 ;  /* 0x0002c01201007387 */ /* 0x000fe80000100a00 */
[----:B--2---:R0:W-:Y:S04]  /*194f0*/  @P5 STL [R1+0x974], R7 ;  /* 0x0009740701005387 */ /* 0x0041e80000100800 */
[----:B0-----:R-:W2:Y:S04]  /*19500*/  LDL.LU R7, [R1+0x7c8] ;  /* 0x0007c80001077983 */ /* 0x001ea80000300800 */
[----:B------:R-:W2:Y:S01]  /*19510*/  LDL.LU R6, [R1+0xbcc] ;  /* 0x000bcc0001067983 */ /* 0x000ea20000300800 */
[----:B------:R-:W-:Y:S01]  /*19520*/  ISETP.GT.AND P6, PT, R28, 0x49, PT ;  /* 0x000000491c00780c */ /* 0x000fe20003fc4270 */
[----:B----4-:R-:W-:-:S02]  /*19530*/  IMAD.MOV.U32 R12, RZ, RZ, R3 ;  /* 0x000000ffff0c7224 */ /* 0x010fc400078e0003 */
[----:B------:R-:W4:Y:S01]  /*19540*/  LDL.LU R16, [R1+0x7dc] ;  /* 0x0007dc0001107983 */ /* 0x000f220000300800 */
[----:B------:R-:W-:Y:S01]  /*19550*/  IMAD.MOV.U32 R13, RZ, RZ, R4 ;  /* 0x000000ffff0d7224 */ /* 0x000fe200078e0004 */
[----:B------:R-:W-:-:S08]  /*19560*/  ISETP.GT.AND P1, PT, R28, 0x4a, PT ;  /* 0x0000004a1c00780c */ /* 0x000fd00003f24270 */
[----:B------:R-:W4:Y:S04]  /*19570*/  @P6 LDG.E.U16 R53, desc[UR20][R12.64] ;  /* 0x000000140c356981 */ /* 0x000f28000c1e1500 */
[----:B---3--:R0:W-:Y:S04]  /*19580*/  @P5 STL [R1+0x970], R11 ;  /* 0x0009700b01005387 */ /* 0x0081e80000100800 */
[----:B------:R-:W3:Y:S01]  /*19590*/  LDL.LU R20, [R1+0x7cc] ;  /* 0x0007cc0001147983 */ /* 0x000ee20000300800 */
[----:B0-----:R-:W-:Y:S02]  /*195a0*/  IMAD.MOV.U32 R11, RZ, RZ, R10 ;  /* 0x000000ffff0b7224 */ /* 0x001fe400078e000a */
[----:B------:R-:W-:Y:S01]  /*195b0*/  IMAD.MOV.U32 R10, RZ, RZ, R8 ;  /* 0x000000ffff0a7224 */ /* 0x000fe200078e0008 */
[----:B------:R0:W-:Y:S04]  /*195c0*/  STL.64 [R1+0x2b0], R12 ;  /* 0x0002b00c01007387 */ /* 0x0001e80000100a00 */
[----:B------:R-:W3:Y:S04]  /*195d0*/  @P6 LDG.E.U16 R9, desc[UR20][R10.64] ;  /* 0x000000140a096981 */ /* 0x000ee8000c1e1500 */
[----:B------:R1:W-:Y:S04]  /*195e0*/  STL.64 [R1+0x2a8], R10 ;  /* 0x0002a80a01007387 */ /* 0x0003e80000100a00 */
[----:B------:R-:W3:Y:S04]  /*195f0*/  LDL.LU R14, [R1+0x7e0] ;  /* 0x0007e000010e7983 */ /* 0x000ee80000300800 */
[----:B0-----:R-:W3:Y:S04]  /*19600*/  LDL.LU R12, [R1+0xbc4] ;  /* 0x000bc400010c7983 */ /* 0x001ee80000300800 */
[----:B------:R-:W3:Y:S04]  /*19610*/  LDL.LU R4, [R1+0x7e4] ;  /* 0x0007e40001047983 */ /* 0x000ee80000300800 */
[----:B------:R-:W3:Y:S01]  /*19620*/  LDL.LU R3, [R1+0xbc8] ;  /* 0x000bc80001037983 */ /* 0x000ee20000300800 */
[----:B--2---:R-:W-:-:S02]  /*19630*/  IMAD.MOV.U32 R19, RZ, RZ, R7 ;  /* 0x000000ffff137224 */ /* 0x004fc400078e0007 */
[----:B------:R-:W-:-:S05]  /*19640*/  IMAD.MOV.U32 R18, RZ, RZ, R6 ;  /* 0x000000ffff127224 */ /* 0x000fca00078e0006 */
[----:B------:R0:W2:Y:S01]  /*19650*/  @P1 LDG.E.U16 R15, desc[UR20][R18.64] ;  /* 0x00000014120f1981 */ /* 0x0000a2000c1e1500 */
[----:B------:R-:W-:Y:S01]  /*19660*/  ISETP.GT.AND P3, PT, R28, 0x4b, PT ;  /* 0x0000004b1c00780c */ /* 0x000fe20003f64270 */
[----:B----4-:R-:W-:Y:S02]  /*19670*/  IMAD.MOV.U32 R22, RZ, RZ, R16 ;  /* 0x000000ffff167224 */ /* 0x010fe400078e0010 */
[----:B------:R4:W-:Y:S04]  /*19680*/  @P6 STL [R1+0x96c], R53 ;  /* 0x00096c3501006387 */ /* 0x0009e80000100800 */
[----:B------:R-:W2:Y:S04]  /*19690*/  LDL R13, [R1+0x94c] ;  /* 0x00094c00010d7983 */ /* 0x000ea80000100800 */
[----:B-1----:R-:W2:Y:S04]  /*196a0*/  LDL R10, [R1+0x948] ;  /* 0x00094800010a7983 */ /* 0x002ea80000100800 */
[----:B----4-:R-:W4:Y:S01]  /*196b0*/  LDL R53, [R1+0x950] ;  /* 0x0009500001357983 */ /* 0x010f220000100800 */
[----:B---3--:R-:W-:-:S05]  /*196c0*/  IMAD.MOV.U32 R23, RZ, RZ, R20 ;  /* 0x000000ffff177224 */ /* 0x008fca00078e0014 */
[----:B------:R-:W3:Y:S04]  /*196d0*/  @P1 LDG.E.U16 R21, desc[UR20][R22.64] ;  /* 0x0000001416151981 */ /* 0x000ee8000c1e1500 */
[----:B------:R1:W-:Y:S04]  /*196e0*/  @P6 STL [R1+0x968], R9 ;  /* 0x0009680901006387 */ /* 0x0003e80000100800 */
[----:B------:R-:W4:Y:S04]  /*196f0*/  LDL.LU R11, [R1+0x7e8] ;  /* 0x0007e800010b7983 */ /* 0x000f280000300800 */
[----:B-1----:R-:W4:Y:S04]  /*19700*/  LDL.LU R9, [R1+0xbe4] ;  /* 0x000be40001097983 */ /* 0x002f280000300800 */
[----:B------:R-:W4:Y:S04]  /*19710*/  LDL.LU R8, [R1+0xbc0] ;  /* 0x000bc00001087983 */ /* 0x000f280000300800 */
[----:B------:R0:W-:Y:S04]  /*19720*/  STL.64 [R1+0x298], R18 ;  /* 0x0002981201007387 */ /* 0x0001e80000100a00 */
[----:B------:R-:W4:Y:S04]  /*19730*/  LDL.LU R6, [R1+0xbd0] ;  /* 0x000bd00001067983 */ /* 0x000f280000300800 */
[----:B------:R-:W4:Y:S04]  /*19740*/  LDL R7, [R1+0x944] ;  /* 0x0009440001077983 */ /* 0x000f280000100800 */
[----:B------:R-:W-:Y:S01]  /*19750*/  STL.64 [R1+0x2a0], R22 ;  /* 0x0002a01601007387 */ /* 0x000fe20000100a00 */
[----:B0-----:R-:W-:-:S02]  /*19760*/  IMAD.MOV.U32 R19, RZ, RZ, R14 ;  /* 0x000000ffff137224 */ /* 0x001fc400078e000e */
[----:B------:R-:W-:Y:S02]  /*19770*/  IMAD.MOV.U32 R14, RZ, RZ, R3 ;  /* 0x000000ffff0e7224 */ /* 0x000fe400078e0003 */
[----:B------:R-:W-:-:S05]  /*19780*/  IMAD.MOV.U32 R18, RZ, RZ, R12 ;  /* 0x000000ffff127224 */ /* 0x000fca00078e000c */
[----:B------:R-:W4:Y:S04]  /*19790*/  @P3 LDG.E.U16 R17, desc[UR20][R18.64] ;  /* 0x0000001412113981 */ /* 0x000f28000c1e1500 */
[----:B--2---:R0:W-:Y:S02]  /*197a0*/  @P1 STL [R1+0x960], R15 ;  /* 0x0009600f01001387 */ /* 0x0041e40000100800 */
[----:B0-----:R-:W-:-:S05]  /*197b0*/  IMAD.MOV.U32 R15, RZ, RZ, R4 ;  /* 0x000000ffff0f7224 */ /* 0x001fca00078e0004 */
[----:B------:R-:W2:Y:S01]  /*197c0*/  @P3 LDG.E.U16 R2, desc[UR20][R14.64] ;  /* 0x000000140e023981 */ /* 0x000ea2000c1e1500 */
[----:B------:R-:W-:-:S03]  /*197d0*/  ISETP.GT.AND P4, PT, R28, 0x4c, PT ;  /* 0x0000004c1c00780c */ /* 0x000fc60003f84270 */
[----:B---3--:R-:W-:Y:S04]  /*197e0*/  @P1 STL [R1+0x964], R21 ;  /* 0x0009641501001387 */ /* 0x008fe80000100800 */
[----:B------:R-:W3:Y:S04]  /*197f0*/  LDL R4, [R1+0x940] ;  /* 0x0009400001047983 */ /* 0x000ee80000100800 */
[----:B------:R0:W-:Y:S04]  /*19800*/  STL.64 [R1+0x290], R14 ;  /* 0x0002900e01007387 */ /* 0x0001e80000100a00 */
[----:B------:R-:W-:Y:S01]  /*19810*/  STL.64 [R1+0x288], R18 ;  /* 0x0002881201007387 */ /* 0x000fe20000100a00 */
[----:B----4-:R-:W-:-:S03]  /*19820*/  IMAD.MOV.U32 R16, RZ, RZ, R9 ;  /* 0x000000ffff107224 */ /* 0x010fc600078e0009 */
[----:B0-----:R-:W4:Y:S01]  /*19830*/  LDL.LU R15, [R1+0xbd4] ;  /* 0x000bd400010f7983 */ /* 0x001f220000300800 */
[----:B------:R-:W-:-:S03]  /*19840*/  IMAD.MOV.U32 R9, RZ, RZ, R8 ;  /* 0x000000ffff097224 */ /* 0x000fc600078e0008 */
[----:B------:R-:W4:Y:S04]  /*19850*/  LDL.LU R14, [R1+0xbdc] ;  /* 0x000bdc00010e7983 */ /* 0x000f280000300800 */
[----:B------:R-:W3:Y:S01]  /*19860*/  LDL.LU R3, [R1+0xbd8] ;  /* 0x000bd80001037983 */ /* 0x000ee20000300800 */
[----:B------:R-:W-:-:S05]  /*19870*/  IMAD.MOV.U32 R8, RZ, RZ, R6 ;  /* 0x000000ffff087224 */ /* 0x000fca00078e0006 */
[----:B------:R-:W3:Y:S04]  /*19880*/  @P4 LDG.E.U16 R5, desc[UR20][R8.64] ;  /* 0x0000001408054981 */ /* 0x000ee8000c1e1500 */
[----:B--2---:R0:W-:Y:S04]  /*19890*/  @P3 STL [R1+0x95c], R2 ;  /* 0x00095c0201003387 */ /* 0x0041e80000100800 */
[----:B0-----:R-:W2:Y:S04]  /*198a0*/  LDL.LU R2, [R1+0xbe0] ;  /* 0x000be00001027983 */ /* 0x001ea80000300800 */
[----:B------:R0:W-:Y:S04]  /*198b0*/  @P3 STL [R1+0x958], R17 ;  /* 0x0009581101003387 */ /* 0x0001e80000100800 */
[----:B------:R1:W-:Y:S04]  /*198c0*/  STL.64 [R1+0x280], R8 ;  /* 0x0002800801007387 */ /* 0x0003e80000100a00 */
[----:B------:R-:W2:Y:S01]  /*198d0*/  LDL.LU R12, [R1+0xbe8] ;  /* 0x000be800010c7983 */ /* 0x000ea20000300800 */
[----:B0-----:R-:W-:-:S05]  /*198e0*/  IMAD.MOV.U32 R17, RZ, RZ, R11 ;  /* 0x000000ffff117224 */ /* 0x001fca00078e000b */
[----:B------:R3:W2:Y:S04]  /*198f0*/  @P4 LDG.E.U16 R53, desc[UR20][R16.64] ;  /* 0x0000001410354981 */ /* 0x0006a8000c1e1500 */
[----:B------:R3:W-:Y:S04]  /*19900*/  STL.64 [R1+0x278], R16 ;  /* 0x0002781001007387 */ /* 0x0007e80000100a00 */
[----:B------:R-:W2:Y:S04]  /*19910*/  LDL.LU R11, [R1+0xc0c] ;  /* 0x000c0c00010b7983 */ /* 0x000ea80000300800 */
[----:B-1----:R-:W2:Y:S04]  /*19920*/  LDL.LU R8, [R1+0xbec] ;  /* 0x000bec0001087983 */ /* 0x002ea80000300800 */
[----:B------:R-:W2:Y:S01]  /*19930*/  LDL.LU R6, [R1+0xbf0] ;  /* 0x000bf00001067983 */ /* 0x000ea20000300800 */
[----:B------:R-:W-:-:S02]  /*19940*/  ISETP.GT.AND P5, PT, R28, 0x4d, PT ;  /* 0x0000004d1c00780c */ /* 0x000fc40003fa4270 */
[----:B------:R-:W-:Y:S01]  /*19950*/  ISETP.GT.AND P6, PT, R28, 0x50, PT ;  /* 0x000000501c00780c */ /* 0x000fe20003fc4270 */
[----:B------:R-:W2:Y:S04]  /*19960*/  LDL R21, [R1+0x93c] ;  /* 0x00093c0001157983 */ /* 0x000ea80000100800 */
[----:B------:R-:W2:Y:S06]  /*19970*/  LDL R9, [R1+0x938] ;  /* 0x0009380001097983 */ /* 0x000eac0000100800 */
[----:B----4-:R0:W4:Y:S01]  /*19980*/  @P5 LDG.E.U16 R10, desc[UR20][R14.64] ;  /* 0x000000140e0a5981 */ /* 0x010122000c1e1500 */
[----:B---3--:R-:W-:-:S03]  /*19990*/  IMAD.MOV.U32 R17, RZ, RZ, R3 ;  /* 0x000000ffff117224 */ /* 0x008fc600078e0003 */
[----:B------:R1:W-:Y:S04]  /*199a0*/  @P4 STL [R1+0x954], R5 ;  /* 0x0009540501004387 */ /* 0x0003e80000100800 */
[----:B-1----:R-:W3:Y:S01]  /*199b0*/  LDL R5, [R1+0x934] ;  /* 0x0009340001057983 */ /* 0x002ee20000100800 */
[----:B--2---:R-:W-:-:S05]  /*199c0*/  IMAD.MOV.U32 R16, RZ, RZ, R2 ;  /* 0x000000ffff107224 */ /* 0x004fca00078e0002 */
[----:B------:R-:W2:Y:S04]  /*199d0*/  @P5 LDG.E.U16 R13, desc[UR20][R16.64] ;  /* 0x00000014100d5981 */ /* 0x000ea8000c1e1500 */
[----:B------:R1:W-:Y:S04]  /*199e0*/  @P4 STL [R1+0x950], R53 ;  /* 0x0009503501004387 */ /* 0x0003e80000100800 */
[----:B-1----:R-:W3:Y:S04]  /*199f0*/  LDL R53, [R1+0x930] ;  /* 0x0009300001357983 */ /* 0x002ee80000100800 */
[----:B------:R-:W3:Y:S04]  /*19a00*/  LDL.LU R3, [R1+0xbf4] ;  /* 0x000bf40001037983 */ /* 0x000ee80000300800 */
[----:B------:R-:W3:Y:S04]  /*19a10*/  LDL.LU R2, [R1+0xc04] ;  /* 0x000c040001027983 */ /* 0x000ee80000300800 */
[----:B------:R0:W-:Y:S02]  /*19a20*/  STL.64 [R1+0x268], R14 ;  /* 0x0002680e01007387 */ /* 0x0001e40000100a00 */
[----:B0-----:R-:W-:-:S02]  /*19a30*/  IMAD.MOV.U32 R14, RZ, RZ, R6 ;  /* 0x000000ffff0e7224 */ /* 0x001fc400078e0006 */
[----:B------:R-:W-:-:S05]  /*19a40*/  IMAD.MOV.U32 R15, RZ, RZ, R8 ;  /* 0x000000ffff0f7224 */ /* 0x000fca00078e0008 */
[----:B------:R-:W3:Y:S04]  /*19a50*/  @P6 LDG.E.U16 R7, desc[UR20][R14.64] ;  /* 0x000000140e076981 */ /* 0x000ee8000c1e1500 */
[----:B------:R0:W-:Y:S04]  /*19a60*/  STL.64 [R1+0x270], R16 ;  /* 0x0002701001007387 */ /* 0x0001e80000100a00 */
[----:B0-----:R-:W3:Y:S04]  /*19a70*/  LDL.LU R16, [R1+0xbf8] ;  /* 0x000bf80001107983 */ /* 0x001ee80000300800 */
[----:B----4-:R0:W-:Y:S04]  /*19a80*/  @P5 STL [R1+0x948], R10 ;  /* 0x0009480a01005387 */ /* 0x0101e80000100800 */
[----:B0-----:R-:W4:Y:S04]  /*19a90*/  LDL.LU R10, [R1+0xc08] ;  /* 0x000c0800010a7983 */ /* 0x001f280000300800 */
[----:B--2---:R0:W-:Y:S04]  /*19aa0*/  @P5 STL [R1+0x94c], R13 ;  /* 0x00094c0d01005387 */ /* 0x0041e80000100800 */
[----:B------:R1:W-:Y:S01]  /*19ab0*/  STL.64 [R1+0x240], R14 ;  /* 0x0002400e01007387 */ /* 0x0003e20000100a00 */
[----:B0-----:R-:W-:-:S02]  /*19ac0*/  IMAD.MOV.U32 R13, RZ, RZ, R12 ;  /* 0x000000ffff0d7224 */ /* 0x001fc400078e000c */
[----:B------:R-:W-:Y:S01]  /*19ad0*/  IMAD.MOV.U32 R12, RZ, RZ, R11 ;  /* 0x000000ffff0c7224 */ /* 0x000fe200078e000b */
[----:B-1----:R-:W2:Y:S04]  /*19ae0*/  LDL.LU R15, [R1+0xbfc] ;  /* 0x000bfc00010f7983 */ /* 0x002ea80000300800 */
[----:B------:R-:W-:Y:S04]  /*19af0*/  STL.64 [R1+0x238], R12 ;  /* 0x0002380c01007387 */ /* 0x000fe80000100a00 */
[----:B------:R-:W2:Y:S04]  /*19b00*/  LDL.LU R14, [R1+0xc24] ;  /* 0x000c2400010e7983 */ /* 0x000ea80000300800 */
[----:B------:R-:W2:Y:S04]  /*19b10*/  @P6 LDG.E.U16 R4, desc[UR20][R12.64] ;  /* 0x000000140c046981 */ /* 0x000ea8000c1e1500 */
[----:B---3--:R0:W-:Y:S04]  /*19b20*/  @P6 STL [R1+0x944], R7 ;  /* 0x0009440701006387 */ /* 0x0081e80000100800 */
[----:B0-----:R-:W3:Y:S04]  /*19b30*/  LDL.LU R7, [R1+0xc00] ;  /* 0x000c000001077983 */ /* 0x001ee80000300800 */
[----:B------:R-:W3:Y:S01]  /*19b40*/  LDL.LU R6, [R1+0xc10] ;  /* 0x000c100001067983 */ /* 0x000ee20000300800 */
[C---:B------:R-:W-:Y:S01]  /*19b50*/  ISETP.GT.AND P1, PT, R28.reuse, 0x51, PT ;  /* 0x000000511c00780c */ /* 0x040fe20003f24270 */
[----:B------:R-:W-:Y:S01]  /*19b60*/  IMAD.MOV.U32 R18, RZ, RZ, R2 ;  /* 0x000000ffff127224 */ /* 0x000fe200078e0002 */
[----:B------:R-:W-:Y:S01]  /*19b70*/  ISETP.GT.AND P3, PT, R28, 0x52, PT ;  /* 0x000000521c00780c */ /* 0x000fe20003f64270 */
[----:B------:R-:W-:Y:S01]  /*19b80*/  IMAD.MOV.U32 R19, RZ, RZ, R3 ;  /* 0x000000ffff137224 */ /* 0x000fe200078e0003 */
[----:B------:R-:W3:Y:S01]  /*19b90*/  LDL R11, [R1+0x92c] ;  /* 0x00092c00010b7983 */ /* 0x000ee20000100800 */
[----:B------:R-:W-:-:S03]  /*19ba0*/  IMAD.MOV.U32 R23, RZ, RZ, R16 ;  /* 0x000000ffff177224 */ /* 0x000fc600078e0010 */
[----:B------:R-:W3:Y:S05]  /*19bb0*/  LDL R17, [R1+0x928] ;  /* 0x0009280001117983 */ /* 0x000eea0000100800 */
[----:B------:R-:W3:Y:S01]  /*19bc0*/  @P1 LDG.E.U16 R9, desc[UR20][R18.64] ;  /* 0x0000001412091981 */ /* 0x000ee2000c1e1500 */
[----:B----4-:R-:W-:-:S05]  /*19bd0*/  IMAD.MOV.U32 R22, RZ, RZ, R10 ;  /* 0x000000ffff167224 */ /* 0x010fca00078e000a */
[----:B------:R-:W4:Y:S04]  /*19be0*/  @P1 LDG.E.U16 R21, desc[UR20][R22.64] ;  /* 0x0000001416151981 */ /* 0x000f28000c1e1500 */
[----:B--2---:R-:W2:Y:S04]  /*19bf0*/  @P3 LDG.E.U16 R53, desc[UR20][R14.64] ;  /* 0x000000140e353981 */ /* 0x004ea8000c1e1500 */
[----:B------:R0:W-:Y:S04]  /*19c00*/  @P6 STL [R1+0x940], R4 ;  /* 0x0009400401006387 */ /* 0x0001e80000100800 */
[----:B------:R-:W2:Y:S04]  /*19c10*/  LDL.LU R13, [R1+0xc14] ;  /* 0x000c1400010d7983 */ /* 0x000ea80000300800 */
[----:B------:R-:W2:Y:S04]  /*19c20*/  LDL.LU R12, [R1+0xc1c] ;  /* 0x000c1c00010c7983 */ /* 0x000ea80000300800 */
[----:B------:R-:W2:Y:S04]  /*19c30*/  LDL.LU R8, [R1+0xc18] ;  /* 0x000c180001087983 */ /* 0x000ea80000300800 */
[----:B------:R-:W-:Y:S04]  /*19c40*/  STL.64 [R1+0x228], R18 ;  /* 0x0002281201007387 */ /* 0x000fe80000100a00 */
[----:B0-----:R-:W2:Y:S04]  /*19c50*/  LDL.LU R4, [R1+0xc20] ;  /* 0x000c200001047983 */ /* 0x001ea80000300800 */
[----:B------:R-:W2:Y:S04]  /*19c60*/  LDL R3, [R1+0x914] ;  /* 0x0009140001037983 */ /* 0x000ea80000100800 */
[----:B------:R-:W2:Y:S04]  /*19c70*/  LDL R2, [R1+0x910] ;  /* 0x0009100001027983 */ /* 0x000ea80000100800 */
[----:B------:R-:W2:Y:S04]  /*19c80*/  LDL R10, [R1+0x8d4] ;  /* 0x0008d400010a7983 */ /* 0x000ea80000100800 */
[----:B---3--:R-:W3:Y:S04]  /*19c90*/  @P3 LDG.E.U16 R5, desc[UR20][R6.64] ;  /* 0x0000001406053981 */ /* 0x008ee8000c1e1500 */
[----:B------:R-:W-:Y:S04]  /*19ca0*/  STL.64 [R1+0x230], R22 ;  /* 0x0002301601007387 */ /* 0x000fe80000100a00 */
[----:B------:R0:W-:Y:S04]  /*19cb0*/  @P1 STL [R1+0x938], R9 ;  /* 0x0009380901001387 */ /* 0x0001e80000100800 */
[----:B0-----:R-:W3:Y:S04]  /*19cc0*/  LDL R9, [R1+0x8cc] ;  /* 0x0008cc0001097983 */ /* 0x001ee80000100800 */
[----:B----4-:R-:W-:Y:S04]  /*19cd0*/  @P1 STL [R1+0x93c], R21 ;  /* 0x00093c1501001387 */ /* 0x010fe80000100800 */
[----:B------:R0:W-:Y:S04]  /*19ce0*/  STL.64 [R1+0x220], R6 ;  /* 0x0002200601007387 */ /* 0x0001e80000100a00 */
[----:B0-----:R-:W4:Y:S04]  /*19cf0*/  LDL.LU R7, [R1+0xc28] ;  /* 0x000c280001077983 */ /* 0x001f280000300800 */
[----:B------:R0:W-:Y:S04]  /*19d00*/  STL.64 [R1+0x218], R14 ;  /* 0x0002180e01007387 */ /* 0x0001e80000100a00 */
[----:B------:R-:W4:Y:S04]  /*19d10*/  LDL.LU R6, [R1+0xc40] ;  /* 0x000c400001067983 */ /* 0x000f280000300800 */
[----:B0-----:R-:W4:Y:S01]  /*19d20*/  LDL.LU R15, [R1+0xc2c] ;  /* 0x000c2c00010f7983 */ /* 0x001f220000300800 */
[----:B------:R-:W-:Y:S01]  /*19d30*/  ISETP.GT.AND P4, PT, R28, 0x53, PT ;  /* 0x000000531c00780c */ /* 0x000fe20003f84270 */
[----:B--2---:R-:W-:-:S02]  /*19d40*/  IMAD.MOV.U32 R19, RZ, RZ, R13 ;  /* 0x000000ffff137224 */ /* 0x004fc400078e000d */
[----:B------:R-:W-:Y:S02]  /*19d50*/  IMAD.MOV.U32 R18, RZ, RZ, R12 ;  /* 0x000000ffff127224 */ /* 0x000fe400078e000c */
[----:B------:R-:W-:-:S08]  /*19d60*/  IMAD.MOV.U32 R21, RZ, RZ, R8 ;  /* 0x000000ffff157224 */ /* 0x000fd000078e0008 */
[----:B------:R4:W2:Y:S01]  /*19d70*/  @P4 LDG.E.U16 R17, desc[UR20][R18.64] ;  /* 0x0000001412114981 */ /* 0x0008a2000c1e1500 */
[----:B------:R-:W-:-:S05]  /*19d80*/  IMAD.MOV.U32 R20, RZ, RZ, R4 ;  /* 0x000000ffff147224 */ /* 0x000fca00078e0004 */
[----:B------:R0:W2:Y:S04]  /*19d90*/  @P4 LDG.E.U16 R11, desc[UR20][R20.64] ;  /* 0x00000014140b4981 */ /* 0x0000a8000c1e1500 */
[----:B---3--:R1:W-:Y:S04]  /*19da0*/  @P3 STL [R1+0x934], R5 ;  /* 0x0009340501003387 */ /* 0x0083e80000100800 */
[----:B-1----:R-:W3:Y:S04]  /*19db0*/  LDL.LU R5, [R1+0xc30] ;  /* 0x000c300001057983 */ /* 0x002ee80000300800 */
[----:B------:R-:W-:Y:S04]  /*19dc0*/  @P3 STL [R1+0x930], R53 ;  /* 0x0009303501003387 */ /* 0x000fe80000100800 */
[----:B------:R-:W3:Y:S04]  /*19dd0*/  LDL.LU R13, [R1+0xc60] ;  /* 0x000c6000010d7983 */ /* 0x000ee80000300800 */
[----:B------:R-:W3:Y:S04]  /*19de0*/  LDL.LU R12, [R1+0xc74] ;  /* 0x000c7400010c7983 */ /* 0x000ee80000300800 */
[----:B------:R4:W-:Y:S04]  /*19df0*/  STL.64 [R1+0x208], R18 ;  /* 0x0002081201007387 */ /* 0x0009e80000100a00 */
[----:B------:R0:W-:Y:S04]  /*19e00*/  STL.64 [R1+0x210], R20 ;  /* 0x0002101401007387 */ /* 0x0001e80000100a00 */
[----:B------:R-:W3:Y:S04]  /*19e10*/  LDL.LU R14, [R1+0xc64] ;  /* 0x000c6400010e7983 */ /* 0x000ee80000300800 */
[----:B------:R-:W3:Y:S01]  /*19e20*/  LDL.LU R8, [R1+0xc70] ;  /* 0x000c700001087983 */ /* 0x000ee20000300800 */
[----:B------:R-:W-:-:S02]  /*19e30*/  ISETP.GT.AND P1, PT, R28, 0x58, PT ;  /* 0x000000581c00780c */ /* 0x000fc40003f24270 */
[----:B------:R-:W-:Y:S01]  /*19e40*/  ISETP.GT.AND P3, PT, R28, 0x60, PT ;  /* 0x000000601c00780c */ /* 0x000fe20003f64270 */
[----:B------:R-:W3:Y:S01]  /*19e50*/  LDL R4, [R1+0x844] ;  /* 0x0008440001047983 */ /* 0x000ee20000100800 */
[----:B----4-:R-:W-:-:S03]  /*19e60*/  IMAD.MOV.U32 R19, RZ, RZ, R7 ;  /* 0x000000ffff137224 */ /* 0x010fc600078e0007 */
[----:B------:R-:W4:Y:S01]  /*19e70*/  LDL R53, [R1+0x840] ;  /* 0x0008400001357983 */ /* 0x000f220000100800 */
[----:B------:R-:W-:-:S05]  /*19e80*/  IMAD.MOV.U32 R18, RZ, RZ, R6 ;  /* 0x000000ffff127224 */ /* 0x000fca00078e0006 */
[----:B------:R-:W4:Y:S01]  /*19e90*/  @P1 LDG.E.U16 R2, desc[UR20][R18.64] ;  /* 0x0000001412021981 */ /* 0x000f22000c1e1500 */
[----:B0-----:R-:W-:-:S03]  /*19ea0*/  IMAD.MOV.U32 R21, RZ, RZ, R15 ;  /* 0x000000ffff157224 */ /* 0x001fc600078e000f */
[----:B--2---:R0:W-:Y:S04]  /*19eb0*/  @P4 STL [R1+0x92c], R11 ;  /* 0x00092c0b01004387 */ /* 0x0041e80000100800 */
[----:B0-----:R-:W2:Y:S01]  /*19ec0*/  LDL R11, [R1+0x824] ;  /* 0x00082400010b7983 */ /* 0x001ea20000100800 */
[----:B---3--:R-:W-:-:S05]  /*19ed0*/  IMAD.MOV.U32 R20, RZ, RZ, R5 ;  /* 0x000000ffff147224 */ /* 0x008fca00078e0005 */
[----:B------:R-:W3:Y:S04]  /*19ee0*/  @P1 LDG.E.U16 R3, desc[UR20][R20.64] ;  /* 0x0000001414031981 */ /* 0x000ee8000c1e1500 */
[----:B------:R-:W2:Y:S01]  /*19ef0*/  @P3 LDG.E.U16 R9, desc[UR20][R12.64] ;  /* 0x000000140c093981 */ /* 0x000ea2000c1e1500 */
[----:B------:R-:W-:Y:S02]  /*19f00*/  IMAD.MOV.U32 R15, RZ, RZ, R14 ;  /* 0x000000ffff0f7224 */ /* 0x000fe400078e000e */
[----:B------:R-:W-:-:S05]  /*19f10*/  IMAD.MOV.U32 R14, RZ, RZ, R8 ;  /* 0x000000ffff0e7224 */ /* 0x000fca00078e0008 */
[----:B------:R-:W2:Y:S04]  /*19f20*/  @P3 LDG.E.U16 R10, desc[UR20][R14.64] ;  /* 0x000000140e0a3981 */ /* 0x000ea8000c1e1500 */
[----:B------:R0:W-:Y:S04]  /*19f30*/  @P4 STL [R1+0x928], R17 ;  /* 0x0009281101004387 */ /* 0x0001e80000100800 */
[----:B0-----:R-:W2:Y:S04]  /*19f40*/  LDL R17, [R1+0x820] ;  /* 0x0008200001117983 */ /* 0x001ea80000100800 */
[----:B------:R-:W2:Y:S04]  /*19f50*/  LDL.LU R7, [R1+0xca8] ;  /* 0x000ca80001077983 */ /* 0x000ea80000300800 */
[----:B------:R-:W2:Y:S04]  /*19f60*/  LDL.LU R6, [R1+0xcd4] ;  /* 0x000cd40001067983 */ /* 0x000ea80000300800 */
[----:B------:R-:W-:Y:S04]  /*19f70*/  STL.64 [R1+0x1b8], R18 ;  /* 0x0001b81201007387 */ /* 0x000fe80000100a00 */
[----:B------:R-:W2:Y:S04]  /*19f80*/  LDL R5, [R1+0x804] ;  /* 0x0008040001057983 */ /* 0x000ea80000100800 */
[----:B------:R-:W-:Y:S04]  /*19f90*/  STL.64 [R1+0x1c0], R20 ;  /* 0x0001c01401007387 */ /* 0x000fe80000100a00 */
[----:B---3--:R0:W-:Y:S04]  /*19fa0*/  @P1 STL [R1+0x914], R3 ;  /* 0x0009140301001387 */ /* 0x0081e80000100800 */
[----:B0-----:R-:W3:Y:S04]  /*19fb0*/  LDL.LU R3, [R1+0xcac] ;  /* 0x000cac0001037983 */ /* 0x001ee80000300800 */
[----:B----4-:R0:W-:Y:S04]  /*19fc0*/  @P1 STL [R1+0x910], R2 ;  /* 0x0009100201001387 */ /* 0x0101e80000100800 */
[----:B0-----:R-:W4:Y:S04]  /*19fd0*/  LDL.LU R2, [R1+0xcc0] ;  /* 0x000cc00001027983 */ /* 0x001f280000300800 */
[----:B------:R0:W-:Y:S04]  /*19fe0*/  STL.64 [R1+0x140], R14 ;  /* 0x0001400e01007387 */ /* 0x0001e80000100a00 */
[----:B0-----:R-:W4:Y:S04]  /*19ff0*/  LDL.LU R15, [R1+0xd18] ;  /* 0x000d1800010f7983 */ /* 0x001f280000300800 */
[----:B------:R0:W-:Y:S04]  /*1a000*/  STL.64 [R1+0x138], R12 ;  /* 0x0001380c01007387 */ /* 0x0001e80000100a00 */
[----:B------:R-:W4:Y:S04]  /*1a010*/  LDL.LU R14, [R1+0xd44] ;  /* 0x000d4400010e7983 */ /* 0x000f280000300800 */
[----:B0-----:R-:W4:Y:S04]  /*1a020*/  LDL.LU R12, [R1+0xd1c] ;  /* 0x000d1c00010c7983 */ /* 0x001f280000300800 */
[----:B--2---:R0:W-:Y:S04]  /*1a030*/  @P3 STL [R1+0x8d4], R10 ;  /* 0x0008d40a01003387 */ /* 0x0041e80000100800 */
[----:B0-----:R-:W2:Y:S01]  /*1a040*/  LDL.LU R10, [R1+0xd24] ;  /* 0x000d2400010a7983 */ /* 0x001ea20000300800 */
[----:B------:R-:W-:-:S02]  /*1a050*/  IMAD.MOV.U32 R18, RZ, RZ, R6 ;  /* 0x000000ffff127224 */ /* 0x000fc400078e0006 */
[----:B------:R-:W-:Y:S01]  /*1a060*/  IMAD.MOV.U32 R19, RZ, RZ, R7 ;  /* 0x000000ffff137224 */ /* 0x000fe200078e0007 */
[----:B------:R0:W-:Y:S04]  /*1a070*/  @P3 STL [R1+0x8cc], R9 ;  /* 0x0008cc0901003387 */ /* 0x0001e80000100800 */
[----:B0-----:R-:W2:Y:S04]  /*1a080*/  LDL.LU R9, [R1+0xda8] ;  /* 0x000da80001097983 */ /* 0x001ea80000300800 */
[----:B------:R-:W2:Y:S04]  /*1a090*/  LDL.LU R8, [R1+0xdf0] ;  /* 0x000df00001087983 */ /* 0x000ea80000300800 */
[----:B------:R-:W2:Y:S04]  /*1a0a0*/  LDL.LU R7, [R1+0xdac] ;  /* 0x000dac0001077983 */ /* 0x000ea80000300800 */
[----:B------:R0:W-:Y:S04]  /*1a0b0*/  STL.64 [R1+0xc8], R18 ;  /* 0x0000c81201007387 */ /* 0x0001e80000100a00 */
[----:B------:R-:W2:Y:S01]  /*1a0c0*/  LDL.LU R6, [R1+0xdbc] ;  /* 0x000dbc0001067983 */ /* 0x000ea20000300800 */
[----:B------:R-:W-:-:S02]  /*1a0d0*/  ISETP.GT.AND P4, PT, R28, 0x68, PT ;  /* 0x000000681c00780c */ /* 0x000fc40003f84270 */
[C---:B------:R-:W-:Y:S01]  /*1a0e0*/  ISETP.GT.AND P1, PT, R28.reuse, 0x70, PT ;  /* 0x000000701c00780c */ /* 0x040fe20003f24270 */
[----:B------:R-:W2:Y:S10]  /*1a0f0*/  LDL R13, [R1+0x800] ;  /* 0x00080000010d7983 */ /* 0x000eb40000100800 */
[----:B------:R0:W2:Y:S01]  /*1a100*/  @P4 LDG.E.U16 R53, desc[UR20][R18.64] ;  /* 0x0000001412354981 */ /* 0x0000a2000c1e1500 */
[----:B------:R-:W-:Y:S01]  /*1a110*/  ISETP.GT.AND P3, PT, R28, 0x78, PT ;  /* 0x000000781c00780c */ /* 0x000fe20003f64270 */
[----:B---3--:R-:W-:-:S02]  /*1a120*/  IMAD.MOV.U32 R21, RZ, RZ, R3 ;  /* 0x000000ffff157224 */ /* 0x008fc400078e0003 */
[----:B------:R-:W3:Y:S01]  /*1a130*/  LDL.LU R3, [R1+0xc34] ;  /* 0x000c340001037983 */ /* 0x000ee20000300800 */
[----:B----4-:R-:W-:-:S03]  /*1a140*/  IMAD.MOV.U32 R20, RZ, RZ, R2 ;  /* 0x000000ffff147224 */ /* 0x010fc600078e0002 */
[----:B------:R-:W4:Y:S04]  /*1a150*/  LDL.LU R2, [R1+0xc44] ;  /* 0x000c440001027983 */ /* 0x000f280000300800 */
[----:B------:R1:W3:Y:S04]  /*1a160*/  @P4 LDG.E.U16 R4, desc[UR20][R20.64] ;  /* 0x0000001414044981 */ /* 0x0002e8000c1e1500 */
[----:B------:R-:W4:Y:S01]  /*1a170*/  @P1 LDG.E.U16 R17, desc[UR20][R14.64] ;  /* 0x000000140e111981 */ /* 0x000f22000c1e1500 */
[----:B0-----:R-:W-:Y:S02]  /*1a180*/  IMAD.MOV.U32 R19, RZ, RZ, R12 ;  /* 0x000000ffff137224 */ /* 0x001fe400078e000c */
[----:B--2---:R-:W-:-:S05]  /*1a190*/  IMAD.MOV.U32 R18, RZ, RZ, R10 ;  /* 0x000000ffff127224 */ /* 0x004fca00078e000a */
[----:B------:R-:W2:Y:S01]  /*1a1a0*/  @P1 LDG.E.U16 R11, desc[UR20][R18.64] ;  /* 0x00000014120b1981 */ /* 0x000ea2000c1e1500 */
[----:B------:R-:W-:Y:S02]  /*1a1b0*/  IMAD.MOV.U32 R23, RZ, RZ, R7 ;  /* 0x000000ffff177224 */ /* 0x000fe400078e0007 */
[----:B------:R-:W-:-:S05]  /*1a1c0*/  IMAD.MOV.U32 R22, RZ, RZ, R6 ;  /* 0x000000ffff167224 */ /* 0x000fca00078e0006 */
[----:B------:R-:W4:Y:S04]  /*1a1d0*/  @P3 LDG.E.U16 R5, desc[UR20][R22.64] ;  /* 0x0000001416053981 */ /* 0x000f28000c1e1500 */
[----:B------:R1:W-:Y:S02]  /*1a1e0*/  STL.64 [R1+0xd0], R20 ;  /* 0x0000d01401007387 */ /* 0x0003e40000100a00 */
[----:B-1----:R-:W-:Y:S02]  /*1a1f0*/  IMAD.MOV.U32 R20, RZ, RZ, R8 ;  /* 0x000000ffff147224 */ /* 0x002fe400078e0008 */
[----:B---3--:R0:W-:Y:S04]  /*1a200*/  @P4 STL [R1+0x844], R4 ;  /* 0x0008440401004387 */ /* 0x0081e80000100800 */
[----:B0-----:R-:W3:Y:S04]  /*1a210*/  LDL R4, [R1+0x924] ;  /* 0x0009240001047983 */ /* 0x001ee80000100800 */
[----:B------:R0:W-:Y:S04]  /*1a220*/  @P4 STL [R1+0x840], R53 ;  /* 0x0008403501004387 */ /* 0x0001e80000100800 */
[----:B0-----:R-:W3:Y:S04]  /*1a230*/  LDL R53, [R1+0x920] ;  /* 0x0009200001357983 */ /* 0x001ee80000100800 */
[----:B------:R-:W-:Y:S04]  /*1a240*/  STL.64 [R1+0x60], R18 ;  /* 0x0000601201007387 */ /* 0x000fe80000100a00 */
[----:B--2---:R0:W-:Y:S04]  /*1a250*/  @P1 STL [R1+0x824], R11 ;  /* 0x0008240b01001387 */ /* 0x0041e80000100800 */
[----:B0-----:R-:W2:Y:S04]  /*1a260*/  LDL.LU R11, [R1+0xc38] ;  /* 0x000c3800010b7983 */ /* 0x001ea80000300800 */
[----:B------:R0:W-:Y:S04]  /*1a270*/  STL.64 [R1+0x58], R14 ;  /* 0x0000580e01007387 */ /* 0x0001e80000100a00 */
[----:B------:R-:W2:Y:S04]  /*1a280*/  LDL.LU R10, [R1+0xc3c] ;  /* 0x000c3c00010a7983 */ /* 0x000ea80000300800 */
[----:B----4-:R-:W-:Y:S04]  /*1a290*/  @P1 STL [R1+0x820], R17 ;  /* 0x0008201101001387 */ /* 0x010fe80000100800 */
[----:B------:R-:W4:Y:S01]  /*1a2a0*/  LDL.LU R8, [R1+0xc48] ;  /* 0x000c480001087983 */ /* 0x000f220000300800 */
[----:B0-----:R-:W-:-:S02]  /*1a2b0*/  IMAD.MOV.U32 R15, RZ, RZ, R3 ;  /* 0x000000ffff0f7224 */ /* 0x001fc400078e0003 */
[----:B------:R-:W-:Y:S01]  /*1a2c0*/  IMAD.MOV.U32 R14, RZ, RZ, R2 ;  /* 0x000000ffff0e7224 */ /* 0x000fe200078e0002 */
[----:B------:R-:W4:Y:S04]  /*1a2d0*/  LDL.LU R7, [R1+0xc50] ;  /* 0x000c500001077983 */ /* 0x000f280000300800 */
[----:B------:R-:W4:Y:S04]  /*1a2e0*/  LDL.LU R3, [R1+0xc4c] ;  /* 0x000c4c0001037983 */ /* 0x000f280000300800 */
[----:B------:R-:W4:Y:S04]  /*1a2f0*/  LDL.LU R2, [R1+0xc54] ;  /* 0x000c540001027983 */ /* 0x000f280000300800 */
[----:B------:R-:W-:Y:S04]  /*1a300*/  STL.64 [R1+0x1f8], R14 ;  /* 0x0001f80e01007387 */ /* 0x000fe80000100a00 */
[----:B------:R-:W4:Y:S04]  /*1a310*/  LDL R6, [R1+0x90c] ;  /* 0x00090c0001067983 */ /* 0x000f280000100800 */
[----:B------:R0:W-:Y:S01]  /*1a320*/  @P3 STL [R1+0x804], R5 ;  /* 0x0008040501003387 */ /* 0x0001e20000100800 */
[C---:B------:R-:W-:Y:S01]  /*1a330*/  ISETP.GT.AND P5, PT, R28.reuse, 0x54, PT ;  /* 0x000000541c00780c */ /* 0x040fe20003fa4270 */
[----:B------:R-:W-:Y:S01]  /*1a340*/  IMAD.MOV.U32 R21, RZ, RZ, R9 ;  /* 0x000000ffff157224 */ /* 0x000fe200078e0009 */
[----:B------:R-:W-:Y:S01]  /*1a350*/  ISETP.GT.AND P4, PT, R28, 0x59, PT ;  /* 0x000000591c00780c */ /* 0x000fe20003f84270 */
[----:B------:R-:W4:Y:S04]  /*1a360*/  LDL R12, [R1+0x85c] ;  /* 0x00085c00010c7983 */ /* 0x000f280000100800 */
[----:B------:R-:W4:Y:S04]  /*1a370*/  @P3 LDG.E.U16 R13, desc[UR20][R20.64] ;  /* 0x00000014140d3981 */ /* 0x000f28000c1e1500 */
[----:B0-----:R-:W4:Y:S04]  /*1a380*/  LDL R5, [R1+0x908] ;  /* 0x0009080001057983 */ /* 0x001f280000100800 */
[----:B------:R-:W4:Y:S04]  /*1a390*/  LDL R9, [R1+0x858] ;  /* 0x0008580001097983 */ /* 0x000f280000100800 */
[----:B---3--:R-:W3:Y:S04]  /*1a3a0*/  @P5 LDG.E.U16 R53, desc[UR20][R14.64] ;  /* 0x000000140e355981 */ /* 0x008ee8000c1e1500 */
[----:B--2---:R-:W2:Y:S01]  /*1a3b0*/  @P5 LDG.E.U16 R4, desc[UR20][R10.64] ;  /* 0x000000140a045981 */ /* 0x004ea2000c1e1500 */
[----:B----4-:R-:W-:-:S02]  /*1a3c0*/  IMAD.MOV.U32 R19, RZ, RZ, R8 ;  /* 0x000000ffff137224 */ /* 0x010fc400078e0008 */
[----:B------:R-:W-:Y:S02]  /*1a3d0*/  IMAD.MOV.U32 R18, RZ, RZ, R7 ;  /* 0x000000ffff127224 */ /* 0x000fe400078e0007 */
[----:B------:R-:W-:Y:S02]  /*1a3e0*/  IMAD.MOV.U32 R31, RZ, RZ, R3 ;  /* 0x000000ffff1f7224 */ /* 0x000fe400078e0003 */
[----:B------:R-:W-:-:S05]  /*1a3f0*/  IMAD.MOV.U32 R30, RZ, RZ, R2 ;  /* 0x000000ffff1e7224 */ /* 0x000fca00078e0002 */
[----:B------:R-:W4:Y:S04]  /*1a400*/  @P4 LDG.E.U16 R6, desc[UR20][R30.64] ;  /* 0x000000141e064981 */ /* 0x000f28000c1e1500 */
[----:B------:R-:W4:Y:S04]  /*1a410*/  @P4 LDG.E.U16 R5, desc[UR20][R18.64] ;  /* 0x0000001412054981 */ /* 0x000f28000c1e1500 */
        /* <DEDUP_REMOVED lines=8> */
[----:B------:R0:W-:Y:S04]  /*1a4a0*/  STL.64 [R1+0x200], R10 ;  /* 0x0002000a01007387 */ /* 0x0001e80000100a00 */
[----:B0-----:R-:W4:Y:S04]  /*1a4b0*/  LDL.LU R10, [R1+0xca0] ;  /* 0x000ca000010a7983 */ /* 0x001f280000300800 */
[----:B--2---:R0:W-:Y:S04]  /*1a4c0*/  @P5 STL [R1+0x924], R4 ;  /* 0x0009240401005387 */ /* 0x0041e80000100800 */
[----:B0-----:R-:W2:Y:S04]  /*1a4d0*/  LDL R4, [R1+0x83c] ;  /* 0x00083c0001047983 */ /* 0x001ea80000100800 */
[----:B------:R-:W2:Y:S04]  /*1a4e0*/  LDL.LU R11, [R1+0xc8c] ;  /* 0x000c8c00010b7983 */ /* 0x000ea80000300800 */
[----:B------:R-:W2:Y:S04]  /*1a4f0*/  LDL.LU R15, [R1+0xc90] ;  /* 0x000c9000010f7983 */ /* 0x000ea80000300800 */
[----:B------:R-:W2:Y:S04]  /*1a500*/  LDL.LU R14, [R1+0xca4] ;  /* 0x000ca400010e7983 */ /* 0x000ea80000300800 */
[----:B---3--:R0:W-:Y:S04]  /*1a510*/  @P5 STL [R1+0x920], R53 ;  /* 0x0009203501005387 */ /* 0x0081e80000100800 */
[----:B------:R-:W3:Y:S04]  /*1a520*/  LDL R17, [R1+0x81c] ;  /* 0x00081c0001117983 */ /* 0x000ee80000100800 */
[----:B0-----:R-:W3:Y:S04]  /*1a530*/  LDL R53, [R1+0x838] ;  /* 0x0008380001357983 */ /* 0x001ee80000100800 */
[----:B------:R0:W-:Y:S04]  /*1a540*/  @P3 STL [R1+0x800], R13 ;  /* 0x0008000d01003387 */ /* 0x0001e80000100800 */
[----:B0-----:R-:W3:Y:S04]  /*1a550*/  LDL R13, [R1+0x818] ;  /* 0x00081800010d7983 */ /* 0x001ee80000100800 */
[----:B------:R-:W3:Y:S04]  /*1a560*/  LDL.LU R8, [R1+0xce8] ;  /* 0x000ce80001087983 */ /* 0x000ee80000300800 */
[----:B------:R-:W3:Y:S04]  /*1a570*/  LDL.LU R7, [R1+0xcf0] ;  /* 0x000cf00001077983 */ /* 0x000ee80000300800 */
[----:B------:R-:W-:Y:S04]  /*1a580*/  STL.64 [R1+0x1a8], R18 ;  /* 0x0001a81201007387 */ /* 0x000fe80000100a00 */
[----:B------:R-:W-:Y:S04]  /*1a590*/  STL.64 [R1+0x1b0], R30 ;  /* 0x0001b01e01007387 */ /* 0x000fe80000100a00 */
[----:B------:R-:W3:Y:S04]  /*1a5a0*/  LDL R3, [R1+0x91c] ;  /* 0x00091c0001037983 */ /* 0x000ee80000100800 */
[----:B------:R-:W3:Y:S04]  /*1a5b0*/  LDL R2, [R1+0x7fc] ;  /* 0x0007fc0001027983 */ /* 0x000ee80000100800 */
[----:B----4-:R0:W-:Y:S04]  /*1a5c0*/  @P4 STL [R1+0x90c], R6 ;  /* 0x00090c0601004387 */ /* 0x0101e80000100800 */
[----:B0-----:R-:W4:Y:S04]  /*1a5d0*/  LDL.LU R6, [R1+0xcec] ;  /* 0x000cec0001067983 */ /* 0x001f280000300800 */
[----:B------:R0:W-:Y:S04]  /*1a5e0*/  @P4 STL [R1+0x908], R5 ;  /* 0x0009080501004387 */ /* 0x0001e80000100800 */
[----:B0-----:R-:W3:Y:S01]  /*1a5f0*/  LDL.LU R5, [R1+0xcf4] ;  /* 0x000cf40001057983 */ /* 0x001ee20000300800 */
[----:B------:R-:W-:-:S02]  /*1a600*/  ISETP.GT.AND P1, PT, R28, 0x61, PT ;  /* 0x000000611c00780c */ /* 0x000fc40003f24270 */
[----:B------:R-:W-:-:S11]  /*1a610*/  ISETP.GT.AND P3, PT, R28, 0x69, PT ;  /* 0x000000691c00780c */ /* 0x000fd60003f64270 */
[----:B--2---:R-:W2:Y:S04]  /*1a620*/  @P1 LDG.E.U16 R9, desc[UR20][R10.64] ;  /* 0x000000140a091981 */ /* 0x004ea8000c1e1500 */
[----:B------:R-:W2:Y:S04]  /*1a630*/  @P1 LDG.E.U16 R12, desc[UR20][R14.64] ;  /* 0x000000140e0c1981 */ /* 0x000ea8000c1e1500 */
[----:B------:R0:W-:Y:S04]  /*1a640*/  STL.64 [R1+0x130], R14 ;  /* 0x0001300e01007387 */ /* 0x0001e80000100a00 */
[----:B------:R-:W-:Y:S04]  /*1a650*/  STL.64 [R1+0x128], R10 ;  /* 0x0001280a01007387 */ /* 0x000fe80000100a00 */
[----:B0-----:R-:W2:Y:S04]  /*1a660*/  LDL.LU R15, [R1+0xd3c] ;  /* 0x000d3c00010f7983 */ /* 0x001ea80000300800 */
[----:B------:R-:W2:Y:S01]  /*1a670*/  LDL.LU R14, [R1+0xd54] ;  /* 0x000d5400010e7983 */ /* 0x000ea20000300800 */
[----:B----4-:R-:W-:Y:S01]  /*1a680*/  IMAD.MOV.U32 R31, RZ, RZ, R6 ;  /* 0x000000ffff1f7224 */ /* 0x010fe200078e0006 */
[----:B------:R-:W-:-:S02]  /*1a690*/  ISETP.GT.AND P4, PT, R28, 0x71, PT ;  /* 0x000000711c00780c */ /* 0x000fc40003f84270 */
[----:B------:R-:W4:Y:S01]  /*1a6a0*/  LDL.LU R16, [R1+0xd40] ;  /* 0x000d400001107983 */ /* 0x000f220000300800 */
[----:B---3--:R-:W-:-:S05]  /*1a6b0*/  IMAD.MOV.U32 R30, RZ, RZ, R5 ;  /* 0x000000ffff1e7224 */ /* 0x008fca00078e0005 */
[----:B------:R-:W3:Y:S01]  /*1a6c0*/  @P3 LDG.E.U16 R4, desc[UR20][R30.64] ;  /* 0x000000141e043981 */ /* 0x000ee2000c1e1500 */
[----:B------:R-:W-:Y:S02]  /*1a6d0*/  IMAD.MOV.U32 R18, RZ, RZ, R7 ;  /* 0x000000ffff127224 */ /* 0x000fe400078e0007 */
[----:B------:R-:W-:-:S05]  /*1a6e0*/  IMAD.MOV.U32 R19, RZ, RZ, R8 ;  /* 0x000000ffff137224 */ /* 0x000fca00078e0008 */
[----:B------:R4:W4:Y:S04]  /*1a6f0*/  @P3 LDG.E.U16 R53, desc[UR20][R18.64] ;  /* 0x0000001412353981 */ /* 0x000928000c1e1500 */
[----:B--2---:R0:W-:Y:S04]  /*1a700*/  @P1 STL [R1+0x85c], R12 ;  /* 0x00085c0c01001387 */ /* 0x0041e80000100800 */
[----:B0-----:R-:W2:Y:S04]  /*1a710*/  LDL.LU R12, [R1+0xd58] ;  /* 0x000d5800010c7983 */ /* 0x001ea80000300800 */
[----:B------:R0:W-:Y:S04]  /*1a720*/  @P1 STL [R1+0x858], R9 ;  /* 0x0008580901001387 */ /* 0x0001e80000100800 */
[----:B------:R-:W2:Y:S04]  /*1a730*/  LDL.LU R11, [R1+0xdc8] ;  /* 0x000dc800010b7983 */ /* 0x000ea80000300800 */
[----:B------:R-:W2:Y:S04]  /*1a740*/  LDL.LU R10, [R1+0xde8] ;  /* 0x000de800010a7983 */ /* 0x000ea80000300800 */
[----:B0-----:R-:W2:Y:S04]  /*1a750*/  LDL.LU R9, [R1+0xdcc] ;  /* 0x000dcc0001097983 */ /* 0x001ea80000300800 */
[----:B------:R-:W-:Y:S04]  /*1a760*/  STL.64 [R1+0xb8], R18 ;  /* 0x0000b81201007387 */ /* 0x000fe80000100a00 */
[----:B------:R-:W2:Y:S04]  /*1a770*/  LDL.LU R8, [R1+0xdec] ;  /* 0x000dec0001087983 */ /* 0x000ea80000300800 */
[----:B------:R-:W2:Y:S04]  /*1a780*/  LDL.LU R7, [R1+0xc58] ;  /* 0x000c580001077983 */ /* 0x000ea80000300800 */
[----:B------:R-:W2:Y:S04]  /*1a790*/  LDL.LU R5, [R1+0xc68] ;  /* 0x000c680001057983 */ /* 0x000ea80000300800 */
[----:B------:R-:W-:Y:S04]  /*1a7a0*/  STL.64 [R1+0xc0], R30 ;  /* 0x0000c01e01007387 */ /* 0x000fe80000100a00 */
[----:B------:R-:W2:Y:S04]  /*1a7b0*/  @P4 LDG.E.U16 R13, desc[UR20][R14.64] ;  /* 0x000000140e0d4981 */ /* 0x000ea8000c1e1500 */
[----:B------:R-:W2:Y:S04]  /*1a7c0*/  LDL.LU R6, [R1+0xc5c] ;  /* 0x000c5c0001067983 */ /* 0x000ea80000300800 */
[----:B---3--:R0:W-:Y:S04]  /*1a7d0*/  @P3 STL [R1+0x83c], R4 ;  /* 0x00083c0401003387 */ /* 0x0081e80000100800 */
[----:B0-----:R-:W3:Y:S01]  /*1a7e0*/  LDL.LU R4, [R1+0xc6c] ;  /* 0x000c6c0001047983 */ /* 0x001ee20000300800 */
[----:B----4-:R-:W-:Y:S01]  /*1a7f0*/  IMAD.MOV.U32 R19, RZ, RZ, R16 ;  /* 0x000000ffff137224 */ /* 0x010fe200078e0010 */
[----:B------:R-:W-:-:S02]  /*1a800*/  ISETP.GT.AND P6, PT, R28, 0x55, PT ;  /* 0x000000551c00780c */ /* 0x000fc40003fc4270 */
[----:B------:R0:W-:Y:S01]  /*1a810*/  @P3 STL [R1+0x838], R53 ;  /* 0x0008383501003387 */ /* 0x0001e20000100800 */
[----:B------:R-:W-:-:S03]  /*1a820*/  ISETP.GT.AND P1, PT, R28, 0x79, PT ;  /* 0x000000791c00780c */ /* 0x000fc60003f24270 */
[----:B0-----:R-:W4:Y:S01]  /*1a830*/  LDL R53, [R1+0x7f8] ;  /* 0x0007f80001357983 */ /* 0x001f220000100800 */
[----:B--2---:R-:W-:-:S05]  /*1a840*/  IMAD.MOV.U32 R18, RZ, RZ, R12 ;  /* 0x000000ffff127224 */ /* 0x004fca00078e000c */
[----:B------:R0:W2:Y:S04]  /*1a850*/  @P4 LDG.E.U16 R17, desc[UR20][R18.64] ;  /* 0x0000001412114981 */ /* 0x0000a8000c1e1500 */
[----:B------:R0:W-:Y:S04]  /*1a860*/  STL.64 [R1+0x50], R18 ;  /* 0x0000501201007387 */ /* 0x0001e80000100a00 */
[----:B------:R-:W-:Y:S01]  /*1a870*/  STL.64 [R1+0x48], R14 ;  /* 0x0000480e01007387 */ /* 0x000fe20000100a00 */
[----:B0-----:R-:W-:Y:S02]  /*1a880*/  IMAD.MOV.U32 R19, RZ, RZ, R9 ;  /* 0x000000ffff137224 */ /* 0x001fe400078e0009 */
[----:B------:R-:W-:-:S05]  /*1a890*/  IMAD.MOV.U32 R18, RZ, RZ, R8 ;  /* 0x000000ffff127224 */ /* 0x000fca00078e0008 */
[----:B------:R-:W4:Y:S04]  /*1a8a0*/  @P1 LDG.E.U16 R2, desc[UR20][R18.64] ;  /* 0x0000001412021981 */ /* 0x000f28000c1e1500 */
[----:B------:R0:W-:Y:S02]  /*1a8b0*/  @P4 STL [R1+0x818], R13 ;  /* 0x0008180d01004387 */ /* 0x0001e40000100800 */
[----:B0-----:R-:W-:Y:S02]  /*1a8c0*/  IMAD.MOV.U32 R13, RZ, RZ, R7 ;  /* 0x000000ffff0d7224 */ /* 0x001fe400078e0007 */
[----:B------:R-:W-:Y:S02]  /*1a8d0*/  IMAD.MOV.U32 R7, RZ, RZ, R6 ;  /* 0x000000ffff077224 */ /* 0x000fe400078e0006 */
[----:B---3--:R-:W-:-:S05]  /*1a8e0*/  IMAD.MOV.U32 R6, RZ, RZ, R4 ;  /* 0x000000ffff067224 */ /* 0x008fca00078e0004 */
[----:B------:R-:W3:Y:S01]  /*1a8f0*/  @P6 LDG.E.U16 R3, desc[UR20][R6.64] ;  /* 0x0000001406036981 */ /* 0x000ee2000c1e1500 */
[----:B------:R-:W-:Y:S02]  /*1a900*/  IMAD.MOV.U32 R16, RZ, RZ, R10 ;  /* 0x000000ffff107224 */ /* 0x000fe400078e000a */
[----:B------:R-:W-:Y:S01]  /*1a910*/  IMAD.MOV.U32 R12, RZ, RZ, R5 ;  /* 0x000000ffff0c7224 */ /* 0x000fe200078e0005 */
[----:B--2---:R0:W-:Y:S04]  /*1a920*/  @P4 STL [R1+0x81c], R17 ;  /* 0x00081c1101004387 */ /* 0x0041e80000100800 */
[----:B------:R-:W2:Y:S04]  /*1a930*/  LDL.LU R10, [R1+0xc78] ;  /* 0x000c7800010a7983 */ /* 0x000ea80000300800 */
[----:B------:R-:W2:Y:S04]  /*1a940*/  LDL.LU R9, [R1+0xc9c] ;  /* 0x000c9c0001097983 */ /* 0x000ea80000300800 */
[----:B------:R-:W2:Y:S01]  /*1a950*/  LDL.LU R8, [R1+0xc7c] ;  /* 0x000c7c0001087983 */ /* 0x000ea20000300800 */
[----:B0-----:R-:W-:-:S03]  /*1a960*/  IMAD.MOV.U32 R17, RZ, RZ, R11 ;  /* 0x000000ffff117224 */ /* 0x001fc600078e000b */
[----:B------:R-:W2:Y:S04]  /*1a970*/  LDL.LU R5, [R1+0xc80] ;  /* 0x000c800001057983 */ /* 0x000ea80000300800 */
[----:B------:R-:W-:Y:S04]  /*1a980*/  STL.64 [R1+0x1e8], R12 ;  /* 0x0001e80c01007387 */ /* 0x000fe80000100a00 */
[----:B------:R0:W-:Y:S04]  /*1a990*/  STL.64 [R1+0x1f0], R6 ;  /* 0x0001f00601007387 */ /* 0x0001e80000100a00 */
[----:B------:R-:W2:Y:S04]  /*1a9a0*/  LDL R11, [R1+0x904] ;  /* 0x00090400010b7983 */ /* 0x000ea80000100800 */
[----:B----4-:R-:W4:Y:S04]  /*1a9b0*/  @P1 LDG.E.U16 R53, desc[UR20][R16.64] ;  /* 0x0000001410351981 */ /* 0x010f28000c1e1500 */
[----:B0-----:R-:W2:Y:S04]  /*1a9c0*/  LDL R7, [R1+0x900] ;  /* 0x0009000001077983 */ /* 0x001ea80000100800 */
[----:B------:R-:W2:Y:S04]  /*1a9d0*/  LDL.LU R21, [R1+0xc84] ;  /* 0x000c840001157983 */ /* 0x000ea80000300800 */
[----:B------:R-:W2:Y:S04]  /*1a9e0*/  LDL.LU R6, [R1+0xc94] ;  /* 0x000c940001067983 */ /* 0x000ea80000300800 */
[----:B------:R-:W2:Y:S04]  /*1a9f0*/  LDL.LU R4, [R1+0xc88] ;  /* 0x000c880001047983 */ /* 0x000ea80000300800 */
[----:B---3--:R0:W-:Y:S04]  /*1aa00*/  @P6 STL [R1+0x91c], R3 ;  /* 0x00091c0301006387 */ /* 0x0081e80000100800 */
[----:B0-----:R-:W3:Y:S04]  /*1aa10*/  LDL.LU R3, [R1+0xc98] ;  /* 0x000c980001037983 */ /* 0x001ee80000300800 */
[----:B------:R0:W-:Y:S04]  /*1aa20*/  @P1 STL [R1+0x7fc], R2 ;  /* 0x0007fc0201001387 */ /* 0x0001e80000100800 */
[----:B------:R-:W2:Y:S04]  /*1aa30*/  LDL R14, [R1+0x8f8] ;  /* 0x0008f800010e7983 */ /* 0x000ea80000100800 */
[----:B0-----:R-:W2:Y:S04]  /*1aa40*/  LDL R2, [R1+0x8fc] ;  /* 0x0008fc0001027983 */ /* 0x001ea80000100800 */
[----:B------:R-:W-:Y:S04]  /*1aa50*/  STL [R1+0xf50], R18 ;  /* 0x000f501201007387 */ /* 0x000fe80000100800 */
[----:B------:R-:W-:Y:S04]  /*1aa60*/  STL [R1+0x104c], R18 ;  /* 0x00104c1201007387 */ /* 0x000fe80000100800 */
[----:B------:R-:W-:Y:S04]  /*1aa70*/  STL [R1+0xf4c], R19 ;  /* 0x000f4c1301007387 */ /* 0x000fe80000100800 */
[----:B------:R0:W-:Y:S04]  /*1aa80*/  STL [R1+0x1050], R19 ;  /* 0x0010501301007387 */ /* 0x0001e80000100800 */
[----:B0-----:R-:W2:Y:S01]  /*1aa90*/  LDL.LU R19, [R1+0x918] ;  /* 0x0009180001137983 */ /* 0x001ea20000300800 */
[----:B------:R-:W-:-:S03]  /*1aaa0*/  ISETP.GT.AND P5, PT, R28, 0x5a, PT ;  /* 0x0000005a1c00780c */ /* 0x000fc60003fa4270 */
[----:B------:R-:W-:Y:S04]  /*1aab0*/  STL [R1+0xf58], R16 ;  /* 0x000f581001007387 */ /* 0x000fe80000100800 */
[----:B--2---:R-:W2:Y:S01]  /*1aac0*/  @P6 LDG.E.U16 R19, desc[UR20][R12.64] ;  /* 0x000000140c136981 */ /* 0x004ea2000c1e1500 */
[----:B------:R-:W-:Y:S01]  /*1aad0*/  IMAD.MOV.U32 R34, RZ, RZ, R5 ;  /* 0x000000ffff227224 */ /* 0x000fe200078e0005 */
[----:B------:R-:W-:Y:S01]  /*1aae0*/  ISETP.GT.AND P4, PT, R28, 0x5b, PT ;  /* 0x0000005b1c00780c */ /* 0x000fe20003f84270 */
[----:B------:R-:W-:Y:S01]  /*1aaf0*/  IMAD.MOV.U32 R35, RZ, RZ, R8 ;  /* 0x000000ffff237224 */ /* 0x000fe200078e0008 */
[----:B------:R-:W-:Y:S01]  /*1ab00*/  STL [R1+0x1054], R16 ;  /* 0x0010541001007387 */ /* 0x000fe20000100800 */
[----:B------:R-:W-:-:S03]  /*1ab10*/  IMAD.MOV.U32 R30, RZ, RZ, R9 ;  /* 0x000000ffff1e7224 */ /* 0x000fc600078e0009 */
[----:B------:R-:W-:Y:S01]  /*1ab20*/  STL [R1+0xf54], R17 ;  /* 0x000f541101007387 */ /* 0x000fe20000100800 */
[----:B------:R-:W-:-:S03]  /*1ab30*/  IMAD.MOV.U32 R31, RZ, RZ, R10 ;  /* 0x000000ffff1f7224 */ /* 0x000fc600078e000a */
[----:B------:R-:W-:Y:S04]  /*1ab40*/  STL [R1+0x1058], R17 ;  /* 0x0010581101007387 */ /* 0x000fe80000100800 */
[----:B----4-:R0:W-:Y:S04]  /*1ab50*/  @P1 STL [R1+0x7f8], R53 ;  /* 0x0007f83501001387 */ /* 0x0101e80000100800 */
[----:B------:R-:W4:Y:S04]  /*1ab60*/  LDL R15, [R1+0x850] ;  /* 0x00085000010f7983 */ /* 0x000f280000100800 */
[----:B------:R3:W3:Y:S04]  /*1ab70*/  @P5 LDG.E.U16 R11, desc[UR20][R34.64] ;  /* 0x00000014220b5981 */ /* 0x0006e8000c1e1500 */
[----:B0-----:R-:W3:Y:S04]  /*1ab80*/  LDL R53, [R1+0x854] ;  /* 0x0008540001357983 */ /* 0x001ee80000100800 */
[----:B------:R0:W4:Y:S04]  /*1ab90*/  @P5 LDG.E.U16 R7, desc[UR20][R30.64] ;  /* 0x000000141e075981 */ /* 0x000128000c1e1500 */
[----:B--2---:R-:W-:Y:S04]  /*1aba0*/  STL [R1+0x105c], R19 ;  /* 0x00105c1301007387 */ /* 0x004fe80000100800 */
[----:B------:R-:W2:Y:S04]  /*1abb0*/  LDL.LU R13, [R1+0xcb0] ;  /* 0x000cb000010d7983 */ /* 0x000ea80000300800 */
[----:B------:R-:W2:Y:S04]  /*1abc0*/  LDL.LU R5, [R1+0xcd8] ;  /* 0x000cd80001057983 */ /* 0x000ea80000300800 */
[----:B------:R-:W-:Y:S04]  /*1abd0*/  STL.64 [R1+0x198], R30 ;  /* 0x0001981e01007387 */ /* 0x000fe80000100a00 */
[----:B------:R3:W-:Y:S04]  /*1abe0*/  STL.64 [R1+0x1a0], R34 ;  /* 0x0001a02201007387 */ /* 0x0007e80000100a00 */
[----:B------:R-:W2:Y:S04]  /*1abf0*/  LDL.LU R12, [R1+0xcb4] ;  /* 0x000cb400010c7983 */ /* 0x000ea80000300800 */
[----:B------:R-:W2:Y:S01]  /*1ac00*/  LDL.LU R8, [R1+0xcc4] ;  /* 0x000cc40001087983 */ /* 0x000ea20000300800 */
[----:B---3--:R-:W-:-:S03]  /*1ac10*/  IMAD.MOV.U32 R34, RZ, RZ, R3 ;  /* 0x000000ffff227224 */ /* 0x008fc600078e0003 */
[----:B------:R-:W3:Y:S01]  /*1ac20*/  LDL R10, [R1+0x834] ;  /* 0x00083400010a7983 */ /* 0x000ee20000100800 */
[----:B------:R-:W-:Y:S02]  /*1ac30*/  IMAD.MOV.U32 R35, RZ, RZ, R4 ;  /* 0x000000ffff237224 */ /* 0x000fe400078e0004 */
[----:B0-----:R-:W-:Y:S01]  /*1ac40*/  IMAD.MOV.U32 R30, RZ, RZ, R6 ;  /* 0x000000ffff1e7224 */ /* 0x001fe200078e0006 */
[----:B------:R-:W2:Y:S04]  /*1ac50*/  LDL R9, [R1+0x830] ;  /* 0x0008300001097983 */ /* 0x000ea80000100800 */
[----:B------:R-:W2:Y:S01]  /*1ac60*/  @P4 LDG.E.U16 R2, desc[UR20][R34.64] ;  /* 0x0000001422024981 */ /* 0x000ea2000c1e1500 */
[----:B------:R-:W-:-:S03]  /*1ac70*/  IMAD.MOV.U32 R31, RZ, RZ, R21 ;  /* 0x000000ffff1f7224 */ /* 0x000fc600078e0015 */
[----:B------:R0:W-:Y:S04]  /*1ac80*/  @P5 STL [R1+0x904], R11 ;  /* 0x0009040b01005387 */ /* 0x0001e80000100800 */
[----:B------:R1:W3:Y:S04]  /*1ac90*/  @P4 LDG.E.U16 R14, desc[UR20][R30.64] ;  /* 0x000000141e0e4981 */ /* 0x0002e8000c1e1500 */
[----:B0-----:R-:W3:Y:S04]  /*1aca0*/  LDL R11, [R1+0x814] ;  /* 0x00081400010b7983 */ /* 0x001ee80000100800 */
[----:B----4-:R0:W-:Y:S04]  /*1acb0*/  @P5 STL [R1+0x900], R7 ;  /* 0x0009000701005387 */ /* 0x0101e80000100800 */
[----:B0-----:R-:W4:Y:S04]  /*1acc0*/  LDL R7, [R1+0x810] ;  /* 0x0008100001077983 */ /* 0x001f280000100800 */
[----:B------:R-:W-:Y:S04]  /*1acd0*/  STL.64 [R1+0x190], R34 ;  /* 0x0001902201007387 */ /* 0x000fe80000100a00 */
[----:B------:R-:W4:Y:S04]  /*1ace0*/  LDL.LU R6, [R1+0xd08] ;  /* 0x000d080001067983 */ /* 0x000f280000300800 */
[----:B------:R-:W-:Y:S04]  /*1acf0*/  STL.64 [R1+0x188], R30 ;  /* 0x0001881e01007387 */ /* 0x000fe80000100a00 */
[----:B------:R-:W4:Y:S04]  /*1ad00*/  LDL.LU R4, [R1+0xd20] ;  /* 0x000d200001047983 */ /* 0x000f280000300800 */
[----:B------:R-:W4:Y:S04]  /*1ad10*/  LDL.LU R3, [R1+0xd0c] ;  /* 0x000d0c0001037983 */ /* 0x000f280000300800 */
[----:B--2---:R0:W-:Y:S04]  /*1ad20*/  @P4 STL [R1+0x8fc], R2 ;  /* 0x0008fc0201004387 */ /* 0x0041e80000100800 */
[----:B0-----:R-:W2:Y:S01]  /*1ad30*/  LDL.LU R2, [R1+0xd14] ;  /* 0x000d140001027983 */ /* 0x001ea20000300800 */
[----:B------:R-:W-:Y:S01]  /*1ad40*/  ISETP.GT.AND P1, PT, R28, 0x62, PT ;  /* 0x000000621c00780c */ /* 0x000fe20003f24270 */
[----:B------:R-:W-:-:S02]  /*1ad50*/  IMAD.MOV.U32 R34, RZ, RZ, R8 ;  /* 0x000000ffff227224 */ /* 0x000fc400078e0008 */
[----:B------:R-:W-:Y:S02]  /*1ad60*/  IMAD.MOV.U32 R35, RZ, RZ, R12 ;  /* 0x000000ffff237224 */ /* 0x000fe400078e000c */
[----:B-1----:R-:W-:Y:S02]  /*1ad70*/  IMAD.MOV.U32 R30, RZ, RZ, R5 ;  /* 0x000000ffff1e7224 */ /* 0x002fe400078e0005 */
[----:B------:R-:W-:-:S06]  /*1ad80*/  IMAD.MOV.U32 R31, RZ, RZ, R13 ;  /* 0x000000ffff1f7224 */ /* 0x000fcc00078e000d */
[----:B------:R-:W2:Y:S04]  /*1ad90*/  @P1 LDG.E.U16 R53, desc[UR20][R34.64] ;  /* 0x0000001422351981 */ /* 0x000ea8000c1e1500 */
[----:B------:R4:W2:Y:S01]  /*1ada0*/  @P1 LDG.E.U16 R15, desc[UR20][R30.64] ;  /* 0x000000141e0f1981 */ /* 0x0008a2000c1e1500 */
[----:B------:R-:W-:-:S03]  /*1adb0*/  ISETP.GT.AND P5, PT, R28, 0x6a, PT ;  /* 0x0000006a1c00780c */ /* 0x000fc60003fa4270 */
[----:B---3--:R-:W-:Y:S04]  /*1adc0*/  @P4 STL [R1+0x8f8], R14 ;  /* 0x0008f80e01004387 */ /* 0x008fe80000100800 */
[----:B------:R-:W3:Y:S04]  /*1add0*/  LDL R5, [R1+0x7f4] ;  /* 0x0007f40001057983 */ /* 0x000ee80000100800 */
[----:B------:R-:W3:Y:S04]  /*1ade0*/  LDL.LU R13, [R1+0xd5c] ;  /* 0x000d5c00010d7983 */ /* 0x000ee80000300800 */
[----:B------:R4:W-:Y:S04]  /*1adf0*/  STL.64 [R1+0x118], R30 ;  /* 0x0001181e01007387 */ /* 0x0009e80000100a00 */
[----:B------:R-:W3:Y:S04]  /*1ae00*/  LDL.LU R12, [R1+0xd7c] ;  /* 0x000d7c00010c7983 */ /* 0x000ee80000300800 */
[----:B------:R0:W-:Y:S01]  /*1ae10*/  STL.64 [R1+0x120], R34 ;  /* 0x0001202201007387 */ /* 0x0001e20000100a00 */
[----:B----4-:R-:W-:-:S03]  /*1ae20*/  IMAD.MOV.U32 R30, RZ, RZ, R4 ;  /* 0x000000ffff1e7224 */ /* 0x010fc600078e0004 */
[----:B------:R-:W4:Y:S01]  /*1ae30*/  LDL.LU R14, [R1+0xd60] ;  /* 0x000d6000010e7983 */ /* 0x000f220000300800 */
[----:B------:R-:W-:-:S03]  /*1ae40*/  IMAD.MOV.U32 R31, RZ, RZ, R6 ;  /* 0x000000ffff1f7224 */ /* 0x000fc600078e0006 */
[----:B------:R-:W3:Y:S01]  /*1ae50*/  LDL.LU R8, [R1+0xd64] ;  /* 0x000d640001087983 */ /* 0x000ee20000300800 */
[----:B0-----:R-:W-:-:S03]  /*1ae60*/  IMAD.MOV.U32 R35, RZ, RZ, R3 ;  /* 0x000000ffff237224 */ /* 0x001fc600078e0003 */
[----:B------:R-:W3:Y:S04]  /*1ae70*/  @P5 LDG.E.U16 R9, desc[UR20][R30.64] ;  /* 0x000000141e095981 */ /* 0x000ee8000c1e1500 */
[----:B------:R-:W3:Y:S04]  /*1ae80*/  LDL.LU R18, [R1+0x8e4] ;  /* 0x0008e40001127983 */ /* 0x000ee80000300800 */
[----:B------:R-:W3:Y:S01]  /*1ae90*/  LDL.LU R21, [R1+0x8dc] ;  /* 0x0008dc0001157983 */ /* 0x000ee20000300800 */
[----:B--2---:R-:W-:-:S05]  /*1aea0*/  IMAD.MOV.U32 R34, RZ, RZ, R2 ;  /* 0x000000ffff227224 */ /* 0x004fca00078e0002 */
[----:B------:R-:W2:Y:S04]  /*1aeb0*/  @P5 LDG.E.U16 R10, desc[UR20][R34.64] ;  /* 0x00000014220a5981 */ /* 0x000ea8000c1e1500 */
[----:B------:R0:W-:Y:S01]  /*1aec0*/  @P1 STL [R1+0x854], R53 ;  /* 0x0008543501001387 */ /* 0x0001e20000100800 */
[----:B------:R-:W-:-:S03]  /*1aed0*/  ISETP.GT.AND P4, PT, R28, 0x72, PT ;  /* 0x000000721c00780c */ /* 0x000fc60003f84270 */
[----:B0-----:R-:W2:Y:S04]  /*1aee0*/  LDL R53, [R1+0x7f0] ;  /* 0x0007f00001357983 */ /* 0x001ea80000100800 */
[----:B------:R4:W-:Y:S04]  /*1aef0*/  @P1 STL [R1+0x850], R15 ;  /* 0x0008500f01001387 */ /* 0x0009e80000100800 */
[----:B------:R-:W2:Y:S04]  /*1af00*/  LDL.LU R6, [R1+0xde0] ;  /* 0x000de00001067983 */ /* 0x000ea80000300800 */
[----:B------:R-:W2:Y:S04]  /*1af10*/  LDL.LU R4, [R1+0xe30] ;  /* 0x000e300001047983 */ /* 0x000ea80000300800 */
[----:B------:R-:W-:Y:S04]  /*1af20*/  STL.64 [R1+0xa8], R30 ;  /* 0x0000a81e01007387 */ /* 0x000fe80000100a00 */
[----:B------:R-:W-:Y:S04]  /*1af30*/  STL.64 [R1+0xb0], R34 ;  /* 0x0000b02201007387 */ /* 0x000fe80000100a00 */
[----:B------:R-:W2:Y:S04]  /*1af40*/  LDL.LU R3, [R1+0xde4] ;  /* 0x000de40001037983 */ /* 0x000ea80000300800 */
[----:B------:R-:W2:Y:S01]  /*1af50*/  LDL.LU R2, [R1+0xe04] ;  /* 0x000e040001027983 */ /* 0x000ea20000300800 */
[----:B----4-:R-:W-:-:S02]  /*1af60*/  IMAD.MOV.U32 R15, RZ, RZ, R14 ;  /* 0x000000ffff0f7224 */ /* 0x010fc400078e000e */
[----:B---3--:R-:W-:Y:S01]  /*1af70*/  IMAD.MOV.U32 R14, RZ, RZ, R8 ;  /* 0x000000ffff0e7224 */ /* 0x008fe200078e0008 */
[----:B------:R-:W3:Y:S04]  /*1af80*/  @P4 LDG.E.U16 R7, desc[UR20][R12.64] ;  /* 0x000000140c074981 */ /* 0x000ee8000c1e1500 */
[----:B------:R0:W4:Y:S04]  /*1af90*/  @P4 LDG.E.U16 R11, desc[UR20][R14.64] ;  /* 0x000000140e0b4981 */ /* 0x000128000c1e1500 */
[----:B--2---:R1:W-:Y:S04]  /*1afa0*/  @P5 STL [R1+0x834], R10 ;  /* 0x0008340a01005387 */ /* 0x0043e80000100800 */
[----:B-1----:R-:W2:Y:S04]  /*1afb0*/  LDL R10, [R1+0x8f4] ;  /* 0x0008f400010a7983 */ /* 0x002ea80000100800 */
[----:B------:R1:W-:Y:S04]  /*1afc0*/  @P5 STL [R1+0x830], R9 ;  /* 0x0008300901005387 */ /* 0x0003e80000100800 */
[----:B-1----:R-:W2:Y:S04]  /*1afd0*/  LDL R9, [R1+0x8ec] ;  /* 0x0008ec0001097983 */ /* 0x002ea80000100800 */
[----:B------:R0:W-:Y:S04]  /*1afe0*/  STL.64 [R1+0x40], R14 ;  /* 0x0000400e01007387 */ /* 0x0001e80000100a00 */
[----:B------:R-:W2:Y:S04]  /*1aff0*/  LDL.LU R30, [R1+0xce4] ;  /* 0x000ce400011e7983 */ /* 0x000ea80000300800 */
[----:B------:R1:W-:Y:S04]  /*1b000*/  STL.64 [R1+0x38], R12 ;  /* 0x0000380c01007387 */ /* 0x0003e80000100a00 */
[----:B------:R-:W2:Y:S01]  /*1b010*/  LDL.LU R31, [R1+0xcb8] ;  /* 0x000cb800011f7983 */ /* 0x000ea20000300800 */
[C---:B------:R-:W-:Y:S01]  /*1b020*/  ISETP.GT.AND P1, PT, R28.reuse, 0x7a, PT ;  /* 0x0000007a1c00780c */ /* 0x040fe20003f24270 */
[----:B0-----:R-:W-:Y:S01]  /*1b030*/  IMAD.MOV.U32 R15, RZ, RZ, R3 ;  /* 0x000000ffff0f7224 */ /* 0x001fe200078e0003 */
[----:B------:R-:W-:Y:S01]  /*1b040*/  ISETP.GT.AND P5, PT, R28, 0x5c, PT ;  /* 0x0000005c1c00780c */ /* 0x000fe20003fa4270 */
[----:B------:R-:W2:Y:S01]  /*1b050*/  LDL.LU R35, [R1+0xcbc] ;  /* 0x000cbc0001237983 */ /* 0x000ea20000300800 */
[----:B------:R-:W-:-:S02]  /*1b060*/  IMAD.MOV.U32 R14, RZ, RZ, R2 ;  /* 0x000000ffff0e7224 */ /* 0x000fc400078e0002 */
[----:B-1----:R-:W-:Y:S01]  /*1b070*/  IMAD.MOV.U32 R12, RZ, RZ, R4 ;  /* 0x000000ffff0c7224 */ /* 0x002fe200078e0004 */
[----:B------:R-:W2:Y:S01]  /*1b080*/  LDL.LU R33, [R1+0xcc8] ;  /* 0x000cc80001217983 */ /* 0x000ea20000300800 */
[----:B------:R-:W-:-:S05]  /*1b090*/  IMAD.MOV.U32 R13, RZ, RZ, R6 ;  /* 0x000000ffff0d7224 */ /* 0x000fca00078e0006 */
[----:B------:R-:W2:Y:S04]  /*1b0a0*/  @P1 LDG.E.U16 R5, desc[UR20][R14.64] ;  /* 0x000000140e051981 */ /* 0x000ea8000c1e1500 */
[----:B------:R-:W2:Y:S04]  /*1b0b0*/  @P1 LDG.E.U16 R53, desc[UR20][R12.64] ;  /* 0x000000140c351981 */ /* 0x000ea8000c1e1500 */
[----:B---3--:R-:W-:Y:S04]  /*1b0c0*/  @P4 STL [R1+0x810], R7 ;  /* 0x0008100701004387 */ /* 0x008fe80000100800 */
[----:B----4-:R0:W-:Y:S04]  /*1b0d0*/  @P4 STL [R1+0x814], R11 ;  /* 0x0008140b01004387 */ /* 0x0101e80000100800 */
[----:B------:R-:W3:Y:S04]  /*1b0e0*/  LDL.LU R8, [R1+0xccc] ;  /* 0x000ccc0001087983 */ /* 0x000ee80000300800 */
[----:B------:R-:W4:Y:S04]  /*1b0f0*/  LDL.LU R6, [R1+0xcdc] ;  /* 0x000cdc0001067983 */ /* 0x000f280000300800 */
[----:B------:R-:W3:Y:S04]  /*1b100*/  LDL.LU R3, [R1+0xcd0] ;  /* 0x000cd00001037983 */ /* 0x000ee80000300800 */
[----:B------:R-:W3:Y:S04]  /*1b110*/  LDL.LU R2, [R1+0xce0] ;  /* 0x000ce00001027983 */ /* 0x000ee80000300800 */
[----:B--2---:R-:W2:Y:S04]  /*1b120*/  @P5 LDG.E.U16 R9, desc[UR20][R30.64] ;  /* 0x000000141e095981 */ /* 0x004ea8000c1e1500 */
[----:B------:R-:W-:Y:S04]  /*1b130*/  STL [R1+0xf60], R14 ;  /* 0x000f600e01007387 */ /* 0x000fe80000100800 */
[----:B------:R-:W-:Y:S04]  /*1b140*/  STL [R1+0x1060], R14 ;  /* 0x0010600e01007387 */ /* 0x000fe80000100800 */
[----:B------:R-:W-:Y:S04]  /*1b150*/  STL [R1+0xf5c], R15 ;  /* 0x000f5c0f01007387 */ /* 0x000fe80000100800 */
[----:B------:R-:W-:Y:S01]  /*1b160*/  STL [R1+0x1064], R15 ;  /* 0x0010640f01007387 */ /* 0x000fe20000100800 */
[----:B------:R-:W-:-:S03]  /*1b170*/  IMAD.MOV.U32 R36, RZ, RZ, R33 ;  /* 0x000000ffff247224 */ /* 0x000fc600078e0021 */
[----:B------:R-:W2:Y:S01]  /*1b180*/  LDL R4, [R1+0x84c] ;  /* 0x00084c0001047983 */ /* 0x000ea20000100800 */
[----:B------:R-:W-:-:S03]  /*1b190*/  IMAD.MOV.U32 R37, RZ, RZ, R35 ;  /* 0x000000ffff257224 */ /* 0x000fc600078e0023 */
[----:B------:R1:W-:Y:S04]  /*1b1a0*/  @P1 STL [R1+0x7f4], R5 ;  /* 0x0007f40501001387 */ /* 0x0003e80000100800 */
[----:B------:R-:W2:Y:S04]  /*1b1b0*/  LDL R34, [R1+0x82c] ;  /* 0x00082c0001227983 */ /* 0x000ea80000100800 */
[----:B0-----:R-:W2:Y:S04]  /*1b1c0*/  LDL R11, [R1+0x828] ;  /* 0x00082800010b7983 */ /* 0x001ea80000100800 */
[----:B-1----:R-:W2:Y:S04]  /*1b1d0*/  LDL R5, [R1+0x848] ;  /* 0x0008480001057983 */ /* 0x002ea80000100800 */
[----:B------:R-:W2:Y:S04]  /*1b1e0*/  LDL R7, [R1+0x80c] ;  /* 0x00080c0001077983 */ /* 0x000ea80000100800 */
[----:B------:R-:W-:Y:S01]  /*1b1f0*/  STL [R1+0xf68], R12 ;  /* 0x000f680c01007387 */ /* 0x000fe20000100800 */
[----:B------:R-:W-:-:S03]  /*1b200*/  ISETP.GT.AND P6, PT, R28, 0x5d, PT ;  /* 0x0000005d1c00780c */ /* 0x000fc60003fc4270 */
[----:B------:R-:W-:Y:S04]  /*1b210*/  STL [R1+0x1068], R12 ;  /* 0x0010680c01007387 */ /* 0x000fe80000100800 */
[----:B------:R-:W-:Y:S04]  /*1b220*/  STL [R1+0xf64], R13 ;  /* 0x000f640d01007387 */ /* 0x000fe80000100800 */
[----:B------:R0:W-:Y:S01]  /*1b230*/  @P1 STL [R1+0x7f0], R53 ;  /* 0x0007f03501001387 */ /* 0x0001e20000100800 */
[----:B---3--:R-:W-:-:S03]  /*1b240*/  IMAD.MOV.U32 R39, RZ, RZ, R8 ;  /* 0x000000ffff277224 */ /* 0x008fc600078e0008 */
[----:B------:R-:W3:Y:S04]  /*1b250*/  @P5 LDG.E.U16 R10, desc[UR20][R36.64] ;  /* 0x00000014240a5981 */ /* 0x000ee8000c1e1500 */
[----:B0-----:R-:W3:Y:S04]  /*1b260*/  LDL R53, [R1+0x808] ;  /* 0x0008080001357983 */ /* 0x001ee80000100800 */
[----:B------:R-:W-:Y:S04]  /*1b270*/  STL.64 [R1+0x180], R36 ;  /* 0x0001802401007387 */ /* 0x000fe80000100a00 */
[----:B------:R0:W-:Y:S01]  /*1b280*/  STL.64 [R1+0x178], R30 ;  /* 0x0001781e01007387 */ /* 0x0001e20000100a00 */
[----:B------:R-:W-:-:S02]  /*1b290*/  IMAD.MOV.U32 R8, RZ, RZ, R2 ;  /* 0x000000ffff087224 */ /* 0x000fc400078e0002 */
[----:B----4-:R-:W-:-:S05]  /*1b2a0*/  IMAD.MOV.U32 R38, RZ, RZ, R6 ;  /* 0x000000ffff267224 */ /* 0x010fca00078e0006 */
[----:B------:R-:W4:Y:S04]  /*1b2b0*/  @P6 LDG.E.U16 R21, desc[UR20][R38.64] ;  /* 0x0000001426156981 */ /* 0x000f28000c1e1500 */
[----:B0-----:R-:W3:Y:S04]  /*1b2c0*/  LDL.LU R31, [R1+0xcf8] ;  /* 0x000cf800011f7983 */ /* 0x001ee80000300800 */
[----:B------:R-:W3:Y:S04]  /*1b2d0*/  LDL.LU R30, [R1+0xd00] ;  /* 0x000d0000011e7983 */ /* 0x000ee80000300800 */
[----:B------:R-:W4:Y:S04]  /*1b2e0*/  LDL.LU R37, [R1+0xcfc] ;  /* 0x000cfc0001257983 */ /* 0x000f280000300800 */
[----:B------:R-:W4:Y:S04]  /*1b2f0*/  LDL.LU R36, [R1+0xd04] ;  /* 0x000d040001247983 */ /* 0x000f280000300800 */
[----:B--2---:R0:W-:Y:S02]  /*1b300*/  @P5 STL [R1+0x8ec], R9 ;  /* 0x0008ec0901005387 */ /* 0x0041e40000100800 */
[----:B0-----:R-:W-:-:S02]  /*1b310*/  IMAD.MOV.U32 R9, RZ, RZ, R3 ;  /* 0x000000ffff097224 */ /* 0x001fc400078e0003 */
[----:B------:R-:W2:Y:S04]  /*1b320*/  LDL.LU R3, [R1+0xd30] ;  /* 0x000d300001037983 */ /* 0x000ea80000300800 */
[----:B------:R-:W2:Y:S04]  /*1b330*/  @P6 LDG.E.U16 R18, desc[UR20][R8.64] ;  /* 0x0000001408126981 */ /* 0x000ea8000c1e1500 */
[----:B------:R-:W2:Y:S01]  /*1b340*/  LDL.LU R2, [R1+0xd48] ;  /* 0x000d480001027983 */ /* 0x000ea20000300800 */
[----:B------:R-:W-:-:S03]  /*1b350*/  ISETP.GT.AND P4, PT, R28, 0x63, PT ;  /* 0x000000631c00780c */ /* 0x000fc60003f84270 */
[----:B------:R-:W-:Y:S04]  /*1b360*/  STL.64 [R1+0x168], R38 ;  /* 0x0001682601007387 */ /* 0x000fe80000100a00 */
[----:B------:R0:W-:Y:S01]  /*1b370*/  STL.64 [R1+0x170], R8 ;  /* 0x0001700801007387 */ /* 0x0001e20000100a00 */
[----:B------:R-:W-:-:S03]  /*1b380*/  ISETP.GT.AND P1, PT, R28, 0x6b, PT ;  /* 0x0000006b1c00780c */ /* 0x000fc60003f24270 */
[----:B------:R-:W2:Y:S04]  /*1b390*/  LDL.LU R35, [R1+0xd34] ;  /* 0x000d340001237983 */ /* 0x000ea80000300800 */
[----:B------:R-:W2:Y:S04]  /*1b3a0*/  LDL.LU R33, [R1+0xd4c] ;  /* 0x000d4c0001217983 */ /* 0x000ea80000300800 */
[----:B0-----:R-:W2:Y:S04]  /*1b3b0*/  LDL.LU R9, [R1+0xd74] ;  /* 0x000d740001097983 */ /* 0x001ea80000300800 */
[----:B------:R-:W2:Y:S04]  /*1b3c0*/  LDL.LU R8, [R1+0xd90] ;  /* 0x000d900001087983 */ /* 0x000ea80000300800 */
[----:B---3--:R0:W3:Y:S04]  /*1b3d0*/  @P4 LDG.E.U16 R5, desc[UR20][R30.64] ;  /* 0x000000141e054981 */ /* 0x0080e8000c1e1500 */
[----:B----4-:R1:W4:Y:S04]  /*1b3e0*/  @P4 LDG.E.U16 R4, desc[UR20][R36.64] ;  /* 0x0000001424044981 */ /* 0x010328000c1e1500 */
[----:B--2---:R-:W-:Y:S04]  /*1b3f0*/  STL [R1+0x106c], R18 ;  /* 0x00106c1201007387 */ /* 0x004fe80000100800 */
[----:B------:R2:W-:Y:S04]  /*1b400*/  @P5 STL [R1+0x8f4], R10 ;  /* 0x0008f40a01005387 */ /* 0x0005e80000100800 */
[----:B--2---:R-:W2:Y:S04]  /*1b410*/  LDL.LU R10, [R1+0xd78] ;  /* 0x000d7800010a7983 */ /* 0x004ea80000300800 */
[----:B------:R-:W2:Y:S04]  /*1b420*/  LDL.LU R6, [R1+0xd94] ;  /* 0x000d940001067983 */ /* 0x000ea80000300800 */
[----:B------:R-:W-:Y:S04]  /*1b430*/  STL [R1+0x1070], R21 ;  /* 0x0010701501007387 */ /* 0x000fe80000100800 */
[----:B------:R-:W-:Y:S04]  /*1b440*/  STL.64 [R1+0x110], R36 ;  /* 0x0001102401007387 */ /* 0x000fe80000100a00 */
[----:B------:R0:W-:Y:S02]  /*1b450*/  STL.64 [R1+0x108], R30 ;  /* 0x0001081e01007387 */ /* 0x0001e40000100a00 */
[----:B0-----:R-:W-:-:S02]  /*1b460*/  IMAD.MOV.U32 R30, RZ, RZ, R2 ;  /* 0x000000ffff1e7224 */ /* 0x001fc400078e0002 */
[----:B------:R-:W-:-:S05]  /*1b470*/  IMAD.MOV.U32 R31, RZ, RZ, R3 ;  /* 0x000000ffff1f7224 */ /* 0x000fca00078e0003 */
[----:B------:R-:W2:Y:S01]  /*1b480*/  @P1 LDG.E.U16 R11, desc[UR20][R30.64] ;  /* 0x000000141e0b1981 */ /* 0x000ea2000c1e1500 */
[----:B-1----:R-:W-:Y:S02]  /*1b490*/  IMAD.MOV.U32 R36, RZ, RZ, R33 ;  /* 0x000000ffff247224 */ /* 0x002fe400078e0021 */
[----:B------:R-:W-:Y:S01]  /*1b4a0*/  IMAD.MOV.U32 R37, RZ, RZ, R35 ;  /* 0x000000ffff257224 */ /* 0x000fe200078e0023 */
[----:B------:R-:W-:-:S04]  /*1b4b0*/  ISETP.GT.AND P5, PT, R28, 0x73, PT ;  /* 0x000000731c00780c */ /* 0x000fc80003fa4270 */
[----:B------:R-:W2:Y:S09]  /*1b4c0*/  @P1 LDG.E.U16 R34, desc[UR20][R36.64] ;  /* 0x0000001424221981 */ /* 0x000eb2000c1e1500 */
[----:B------:R-:W2:Y:S04]  /*1b4d0*/  @P5 LDG.E.U16 R53, desc[UR20][R8.64] ;  /* 0x0000001408355981 */ /* 0x000ea8000c1e1500 */
[----:B---3--:R0:W-:Y:S04]  /*1b4e0*/  @P4 STL [R1+0x848], R5 ;  /* 0x0008480501004387 */ /* 0x0081e80000100800 */
[----:B----4-:R1:W-:Y:S04]  /*1b4f0*/  @P4 STL [R1+0x84c], R4 ;  /* 0x00084c0401004387 */ /* 0x0103e80000100800 */
[----:B0-----:R-:W3:Y:S04]  /*1b500*/  LDL.LU R5, [R1+0xe08] ;  /* 0x000e080001057983 */ /* 0x001ee80000300800 */
[----:B-1----:R-:W4:Y:S04]  /*1b510*/  LDL.LU R4, [R1+0xe34] ;  /* 0x000e340001047983 */ /* 0x002f280000300800 */
[----:B------:R-:W3:Y:S04]  /*1b520*/  LDL.LU R3, [R1+0xe0c] ;  /* 0x000e0c0001037983 */ /* 0x000ee80000300800 */
[----:B------:R-:W-:Y:S04]  /*1b530*/  STL.64 [R1+0x98], R30 ;  /* 0x0000981e01007387 */ /* 0x000fe80000100a00 */
[----:B------:R-:W4:Y:S04]  /*1b540*/  LDL.LU R2, [R1+0xe38] ;  /* 0x000e380001027983 */ /* 0x000f280000300800 */
[----:B------:R-:W-:Y:S04]  /*1b550*/  STL.64 [R1+0xa0], R36 ;  /* 0x0000a02401007387 */ /* 0x000fe80000100a00 */
[----:B--2---:R0:W-:Y:S02]  /*1b560*/  @P1 STL [R1+0x828], R11 ;  /* 0x0008280b01001387 */ /* 0x0041e40000100800 */
[----:B0-----:R-:W-:-:S02]  /*1b570*/  IMAD.MOV.U32 R11, RZ, RZ, R10 ;  /* 0x000000ffff0b7224 */ /* 0x001fc400078e000a */
[----:B------:R-:W-:-:S05]  /*1b580*/  IMAD.MOV.U32 R10, RZ, RZ, R6 ;  /* 0x000000ffff0a7224 */ /* 0x000fca00078e0006 */
[----:B------:R3:W2:Y:S01]  /*1b590*/  @P5 LDG.E.U16 R7, desc[UR20][R10.64] ;  /* 0x000000140a075981 */ /* 0x0006a2000c1e1500 */
[----:B------:R-:W-:Y:S02]  /*1b5a0*/  ISETP.GT.AND P4, PT, R28, 0x7b, PT ;  /* 0x0000007b1c00780c */ /* 0x000fe40003f84270 */
[----:B------:R-:W-:Y:S01]  /*1b5b0*/  PRMT R0, RZ, 0x7610, R0 ;  /* 0x00007610ff007816 */ /* 0x000fe20000000000 */
[----:B------:R-:W-:Y:S04]  /*1b5c0*/  @P1 STL [R1+0x82c], R34 ;  /* 0x00082c2201001387 */ /* 0x000fe80000100800 */
[----:B------:R3:W-:Y:S01]  /*1b5d0*/  STL.64 [R1+0x30], R10 ;  /* 0x0000300a01007387 */ /* 0x0007e20000100a00 */
[----:B------:R-:W-:-:S03]  /*1b5e0*/  PRMT R32, RZ, 0x7610, R32 ;  /* 0x00007610ff207816 */ /* 0x000fc60000000020 */
[----:B------:R-:W2:Y:S04]  /*1b5f0*/  LDL.LU R31, [R1+0xd28] ;  /* 0x000d2800011f7983 */ /* 0x000ea80000300800 */
[----:B------:R0:W-:Y:S04]  /*1b600*/  STL.64 [R1+0x8], R8 ;  /* 0x0000080801007387 */ /* 0x0001e80000100a00 */
[----:B------:R-:W2:Y:S04]  /*1b610*/  LDL.LU R30, [R1+0xd50] ;  /* 0x000d5000011e7983 */ /* 0x000ea80000300800 */
[----:B------:R-:W2:Y:S01]  /*1b620*/  LDL.LU R6, [R1+0xd38] ;  /* 0x000d380001067983 */ /* 0x000ea20000300800 */
[----:B---3--:R-:W-:-:S02]  /*1b630*/  IMAD.MOV.U32 R11, RZ, RZ, R3 ;  /* 0x000000ffff0b7224 */ /* 0x008fc400078e0003 */
[----:B----4-:R-:W-:Y:S02]  /*1b640*/  IMAD.MOV.U32 R10, RZ, RZ, R2 ;  /* 0x000000ffff0a7224 */ /* 0x010fe400078e0002 */
[----:B0-----:R-:W-:-:S03]  /*1b650*/  IMAD.MOV.U32 R8, RZ, RZ, R4 ;  /* 0x000000ffff087224 */ /* 0x001fc600078e0004 */
[----:B------:R-:W3:Y:S01]  /*1b660*/  @P4 LDG.E.U16 R0, desc[UR20][R10.64] ;  /* 0x000000140a004981 */ /* 0x000ee2000c1e1500 */
[----:B------:R-:W-:-:S05]  /*1b670*/  IMAD.MOV.U32 R9, RZ, RZ, R5 ;  /* 0x000000ffff097224 */ /* 0x000fca00078e0005 */
[----:B------:R-:W4:Y:S04]  /*1b680*/  @P4 LDG.E.U16 R32, desc[UR20][R8.64] ;  /* 0x0000001408204981 */ /* 0x000f28000c1e1500 */
[----:B--2---:R0:W-:Y:S04]  /*1b690*/  @P5 STL [R1+0x80c], R7 ;  /* 0x00080c0701005387 */ /* 0x0041e80000100800 */
[----:B0-----:R-:W2:Y:S04]  /*1b6a0*/  LDL.LU R7, [R1+0xd2c] ;  /* 0x000d2c0001077983 */ /* 0x001ea80000300800 */
[----:B------:R-:W-:Y:S04]  /*1b6b0*/  @P5 STL [R1+0x808], R53 ;  /* 0x0008083501005387 */ /* 0x000fe80000100800 */
[----:B------:R-:W2:Y:S04]  /*1b6c0*/  LDL.LU R5, [R1+0xd68] ;  /* 0x000d680001057983 */ /* 0x000ea80000300800 */
[----:B------:R-:W2:Y:S04]  /*1b6d0*/  LDL.LU R4, [R1+0xd98] ;  /* 0x000d980001047983 */ /* 0x000ea80000300800 */
[----:B------:R-:W2:Y:S04]  /*1b6e0*/  LDL.LU R3, [R1+0xd6c] ;  /* 0x000d6c0001037983 */ /* 0x000ea80000300800 */
[----:B------:R-:W2:Y:S01]  /*1b6f0*/  LDL.LU R2, [R1+0xd70] ;  /* 0x000d700001027983 */ /* 0x000ea20000300800 */
[C---:B------:R-:W-:Y:S01]  /*1b700*/  ISETP.GT.AND P1, PT, R28.reuse, 0x64, PT ;  /* 0x000000641c00780c */ /* 0x040fe20003f24270 */
[----:B------:R-:W-:Y:S01]  /*1b710*/  IMAD.MOV.U32 R34, RZ, RZ, R6 ;  /* 0x000000ffff227224 */ /* 0x000fe200078e0006 */
[----:B------:R-:W-:Y:S01]  /*1b720*/  PRMT R21, RZ, 0x7610, R21 ;  /* 0x00007610ff157816 */ /* 0x000fe20000000015 */
[----:B------:R-:W-:Y:S01]  /*1b730*/  IMAD.MOV.U32 R33, RZ, RZ, R31 ;  /* 0x000000ffff217224 */ /* 0x000fe200078e001f */
[----:B------:R-:W-:Y:S01]  /*1b740*/  PRMT R18, RZ, 0x7610, R18 ;  /* 0x00007610ff127816 */ /* 0x000fe20000000012 */
[----:B---3--:R0:W-:Y:S01]  /*1b750*/  STL [R1+0x7ec], R0 ;  /* 0x0007ec0001007387 */ /* 0x0081e20000100800 */
[----:B------:R-:W-:-:S03]  /*1b760*/  ISETP.GT.AND P6, PT, R28, 0x6c, PT ;  /* 0x0000006c1c00780c */ /* 0x000fc60003fc4270 */
[----:B0-----:R-:W3:Y:S04]  /*1b770*/  LDL.LU R0, [R1+0x1084] ;  /* 0x0010840001007983 */ /* 0x001ee80000300800 */
[----:B------:R-:W-:Y:S04]  /*1b780*/  STL [R1+0xf70], R10 ;  /* 0x000f700a01007387 */ /* 0x000fe80000100800 */
[----:B------:R-:W-:Y:S04]  /*1b790*/  STL [R1+0xf6c], R11 ;  /* 0x000f6c0b01007387 */ /* 0x000fe80000100800 */
[----:B------:R-:W-:Y:S04]  /*1b7a0*/  STL [R1+0x1074], R11 ;  /* 0x0010740b01007387 */ /* 0x000fe80000100800 */
[----:B------:R-:W-:Y:S04]  /*1b7b0*/  STL [R1+0xf78], R8 ;  /* 0x000f780801007387 */ /* 0x000fe80000100800 */
[----:B------:R-:W-:Y:S04]  /*1b7c0*/  STL [R1+0xf74], R9 ;  /* 0x000f740901007387 */ /* 0x000fe80000100800 */
[----:B----4-:R0:W-:Y:S01]  /*1b7d0*/  STL [R1+0x744], R32 ;  /* 0x0007442001007387 */ /* 0x0101e20000100800 */
[----:B------:R-:W-:Y:S01]  /*1b7e0*/  PRMT R12, RZ, 0x7610, R12 ;  /* 0x00007610ff0c7816 */ /* 0x000fe2000000000c */
[----:B0-----:R-:W-:-:S05]  /*1b7f0*/  IMAD.MOV.U32 R32, RZ, RZ, R30 ;  /* 0x000000ffff207224 */ /* 0x001fca00078e001e */
[----:B------:R0:W4:Y:S01]  /*1b800*/  @P1 LDG.E.U16 R18, desc[UR20][R32.64] ;  /* 0x0000001420121981 */ /* 0x000122000c1e1500 */
[----:B--2---:R-:W-:-:S03]  /*1b810*/  IMAD.MOV.U32 R35, RZ, RZ, R7 ;  /* 0x000000ffff237224 */ /* 0x004fc600078e0007 */
[----:B------:R-:W2:Y:S04]  /*1b820*/  LDL.LU R7, [R1+0xdd0] ;  /* 0x000dd00001077983 */ /* 0x000ea80000300800 */
[----:B------:R1:W2:Y:S04]  /*1b830*/  @P1 LDG.E.U16 R21, desc[UR20][R34.64] ;  /* 0x0000001422151981 */ /* 0x0002a8000c1e1500 */
[----:B------:R-:W3:Y:S04]  /*1b840*/  LDL.LU R6, [R1+0xe24] ;  /* 0x000e240001067983 */ /* 0x000ee80000300800 */
[----:B------:R0:W-:Y:S04]  /*1b850*/  STL.64 [R1+0xf8], R32 ;  /* 0x0000f82001007387 */ /* 0x0001e80000100a00 */
[----:B------:R1:W-:Y:S04]  /*1b860*/  STL.64 [R1+0x100], R34 ;  /* 0x0001002201007387 */ /* 0x0003e80000100a00 */
[----:B------:R-:W3:Y:S01]  /*1b870*/  LDL.LU R31, [R1+0xdd4] ;  /* 0x000dd400011f7983 */ /* 0x000ee20000300800 */
[----:B0-----:R-:W-:-:S03]  /*1b880*/  IMAD.MOV.U32 R32, RZ, RZ, R2 ;  /* 0x000000ffff207224 */ /* 0x001fc600078e0002 */
[----:B------:R-:W3:Y:S01]  /*1b890*/  LDL.LU R11, [R1+0xdf4] ;  /* 0x000df400010b7983 */ /* 0x000ee20000300800 */
[----:B------:R-:W-:-:S05]  /*1b8a0*/  IMAD.MOV.U32 R33, RZ, RZ, R3 ;  /* 0x000000ffff217224 */ /* 0x000fca00078e0003 */
[----:B------:R-:W3:Y:S01]  /*1b8b0*/  @P6 LDG.E.U16 R12, desc[UR20][R32.64] ;  /* 0x00000014200c6981 */ /* 0x000ee2000c1e1500 */
[----:B-1----:R-:W-:Y:S02]  /*1b8c0*/  IMAD.MOV.U32 R34, RZ, RZ, R4 ;  /* 0x000000ffff227224 */ /* 0x002fe400078e0004 */
[----:B------:R-:W-:Y:S01]  /*1b8d0*/  IMAD.MOV.U32 R35, RZ, RZ, R5 ;  /* 0x000000ffff237224 */ /* 0x000fe200078e0005 */
[----:B------:R-:W-:-:S06]  /*1b8e0*/  PRMT R15, RZ, 0x7610, R15 ;  /* 0x00007610ff0f7816 */ /* 0x000fcc000000000f */
[----:B------:R3:W3:Y:S04]  /*1b8f0*/  @P6 LDG.E.U16 R15, desc[UR20][R34.64] ;  /* 0x00000014220f6981 */ /* 0x0006e8000c1e1500 */
[----:B--2---:R-:W-:Y:S04]  /*1b900*/  STL [R1+0x1078], R21 ;  /* 0x0010781501007387 */ /* 0x004fe80000100800 */
[----:B----4-:R-:W-:Y:S04]  /*1b910*/  STL [R1+0x107c], R18 ;  /* 0x00107c1201007387 */ /* 0x010fe80000100800 */
[----:B------:R-:W2:Y:S04]  /*1b920*/  LDL.LU R3, [R1+0xe50] ;  /* 0x000e500001037983 */ /* 0x000ea80000300800 */
[----:B------:R-:W4:Y:S04]  /*1b930*/  LDL.LU R2, [R1+0xe80] ;  /* 0x000e800001027983 */ /* 0x000f280000300800 */
[----:B------:R3:W-:Y:S04]  /*1b940*/  STL.64 [R1+0x88], R34 ;  /* 0x0000882201007387 */ /* 0x0007e80000100a00 */
[----:B------:R0:W-:Y:S04]  /*1b950*/  STL.64 [R1+0x90], R32 ;  /* 0x0000902001007387 */ /* 0x0001e80000100a00 */
[----:B------:R-:W2:Y:S04]  /*1b960*/  LDL.LU R5, [R1+0xe54] ;  /* 0x000e540001057983 */ /* 0x000ea80000300800 */
[----:B------:R-:W2:Y:S01]  /*1b970*/  LDL.LU R4, [R1+0xe64] ;  /* 0x000e640001047983 */ /* 0x000ea20000300800 */
[----:B---3--:R-:W-:-:S02]  /*1b980*/  IMAD.MOV.U32 R34, RZ, RZ, R11 ;  /* 0x000000ffff227224 */ /* 0x008fc400078e000b */
[----:B------:R-:W-:Y:S01]  /*1b990*/  IMAD.MOV.U32 R35, RZ, RZ, R31 ;  /* 0x000000ffff237224 */ /* 0x000fe200078e001f */
[----:B0-----:R-:W3:Y:S04]  /*1b9a0*/  LDL.LU R32, [R1+0xda0] ;  /* 0x000da00001207983 */ /* 0x001ee80000300800 */
[----:B------:R0:W-:Y:S04]  /*1b9b0*/  STL [R1+0x1080], R12 ;  /* 0x0010800c01007387 */ /* 0x0001e80000100800 */
[----:B------:R-:W4:Y:S04]  /*1b9c0*/  LDL.LU R33, [R1+0xd80] ;  /* 0x000d800001217983 */ /* 0x000f280000300800 */
[----:B------:R-:W4:Y:S04]  /*1b9d0*/  LDL.LU R30, [R1+0xda4] ;  /* 0x000da400011e7983 */ /* 0x000f280000300800 */
[----:B------:R-:W4:Y:S04]  /*1b9e0*/  LDL.LU R31, [R1+0xd84] ;  /* 0x000d8400011f7983 */ /* 0x000f280000300800 */
[----:B------:R3:W-:Y:S04]  /*1b9f0*/  STL.64 [R1], R34 ;  /* 0x0000002201007387 */ /* 0x0007e80000100a00 */
[----:B------:R-:W-:Y:S04]  /*1ba00*/  STL [R1+0xf80], R6 ;  /* 0x000f800601007387 */ /* 0x000fe80000100800 */
[----:B------:R-:W-:Y:S04]  /*1ba10*/  STL [R1+0xf7c], R7 ;  /* 0x000f7c0701007387 */ /* 0x000fe80000100800 */
[----:B------:R-:W4:Y:S04]  /*1ba20*/  LDL.LU R18, [R1+0xe10] ;  /* 0x000e100001127983 */ /* 0x000f280000300800 */
[----:B------:R-:W4:Y:S04]  /*1ba30*/  LDL.LU R21, [R1+0xdf8] ;  /* 0x000df80001157983 */ /* 0x000f280000300800 */
[----:B0-----:R-:W4:Y:S04]  /*1ba40*/  LDL.LU R12, [R1+0xdfc] ;  /* 0x000dfc00010c7983 */ /* 0x001f280000300800 */
[----:B------:R-:W4:Y:S01]  /*1ba50*/  LDL.LU R11, [R1+0xe14] ;  /* 0x000e1400010b7983 */ /* 0x000f220000300800 */
[----:B------:R-:W-:-:S02]  /*1ba60*/  ISETP.GT.AND P4, PT, R28, 0x74, PT ;  /* 0x000000741c00780c */ /* 0x000fc40003f84270 */
[----:B------:R-:W-:Y:S02]  /*1ba70*/  ISETP.GT.AND P6, PT, R28, 0x65, PT ;  /* 0x000000651c00780c */ /* 0x000fe40003fc4270 */
[----:B------:R-:W-:Y:S02]  /*1ba80*/  PRMT R14, RZ, 0x7610, R14 ;  /* 0x00007610ff0e7816 */ /* 0x000fe4000000000e */
[----:B------:R-:W-:Y:S02]  /*1ba90*/  PRMT R23, RZ, 0x7610, R23 ;  /* 0x00007610ff177816 */ /* 0x000fe40000000017 */
[----:B------:R-:W-:-:S05]  /*1baa0*/  PRMT R20, RZ, 0x7610, R20 ;  /* 0x00007610ff147816 */ /* 0x000fca0000000014 */
[----:B------:R3:W4:Y:S04]  /*1bab0*/  @P4 LDG.E.U16 R14, desc[UR20][R34.64] ;  /* 0x00000014220e4981 */ /* 0x000728000c1e1500 */
[----:B--2---:R-:W-:Y:S04]  /*1bac0*/  STL [R1+0xf88], R4 ;  /* 0x000f880401007387 */ /* 0x004fe80000100800 */
[----:B------:R-:W-:Y:S01]  /*1bad0*/  STL [R1+0xf84], R5 ;  /* 0x000f840501007387 */ /* 0x000fe20000100800 */
[----:B---3--:R-:W-:-:S03]  /*1bae0*/  IMAD.MOV.U32 R34, RZ, RZ, R32 ;  /* 0x000000ffff227224 */ /* 0x008fc600078e0020 */
[----:B----4-:R-:W-:Y:S01]  /*1baf0*/  STL [R1+0xf90], R2 ;  /* 0x000f900201007387 */ /* 0x010fe20000100800 */
[----:B------:R-:W-:-:S03]  /*1bb00*/  IMAD.MOV.U32 R35, RZ, RZ, R33 ;  /* 0x000000ffff237224 */ /* 0x000fc600078e0021 */
[----:B------:R-:W-:Y:S01]  /*1bb10*/  STL [R1+0xf8c], R3 ;  /* 0x000f8c0301007387 */ /* 0x000fe20000100800 */
[----:B------:R-:W-:-:S03]  /*1bb20*/  IMAD.MOV.U32 R36, RZ, RZ, R30 ;  /* 0x000000ffff247224 */ /* 0x000fc600078e001e */
[----:B------:R-:W2:Y:S01]  /*1bb30*/  LDL.LU R33, [R1+0xe48] ;  /* 0x000e480001217983 */ /* 0x000ea20000300800 */
[----:B------:R-:W-:-:S03]  /*1bb40*/  IMAD.MOV.U32 R37, RZ, RZ, R31 ;  /* 0x000000ffff257224 */ /* 0x000fc600078e001f */
[----:B------:R-:W3:Y:S04]  /*1bb50*/  LDL.LU R32, [R1+0xe68] ;  /* 0x000e680001207983 */ /* 0x000ee80000300800 */
[----:B------:R0:W-:Y:S04]  /*1bb60*/  STL.64 [R1+0xe8], R34 ;  /* 0x0000e82201007387 */ /* 0x0001e80000100a00 */
[----:B------:R0:W4:Y:S04]  /*1bb70*/  @P6 LDG.E.U16 R23, desc[UR20][R34.64] ;  /* 0x0000001422176981 */ /* 0x000128000c1e1500 */
[----:B------:R1:W-:Y:S04]  /*1bb80*/  STL.64 [R1+0xf0], R36 ;  /* 0x0000f02401007387 */ /* 0x0003e80000100a00 */
[----:B------:R1:W2:Y:S01]  /*1bb90*/  @P6 LDG.E.U16 R20, desc[UR20][R36.64] ;  /* 0x0000001424146981 */ /* 0x0002a2000c1e1500 */
[----:B0-----:R-:W-:-:S02]  /*1bba0*/  IMAD.MOV.U32 R34, RZ, RZ, R18 ;  /* 0x000000ffff227224 */ /* 0x001fc400078e0012 */
[----:B------:R-:W-:Y:S01]  /*1bbb0*/  IMAD.MOV.U32 R35, RZ, RZ, R21 ;  /* 0x000000ffff237224 */ /* 0x000fe200078e0015 */
[----:B------:R-:W2:Y:S04]  /*1bbc0*/  LDL.LU R31, [R1+0xe4c] ;  /* 0x000e4c00011f7983 */ /* 0x000ea80000300800 */
[----:B------:R-:W2:Y:S01]  /*1bbd0*/  LDL.LU R30, [R1+0xe6c] ;  /* 0x000e6c00011e7983 */ /* 0x000ea20000300800 */
[----:B-1----:R-:W-:Y:S02]  /*1bbe0*/  IMAD.MOV.U32 R37, RZ, RZ, R12 ;  /* 0x000000ffff257224 */ /* 0x002fe400078e000c */
[----:B------:R-:W-:Y:S01]  /*1bbf0*/  IMAD.MOV.U32 R36, RZ, RZ, R11 ;  /* 0x000000ffff247224 */ /* 0x000fe200078e000b */
[----:B------:R-:W3:Y:S04]  /*1bc00*/  LDL.LU R21, [R1+0xe88] ;  /* 0x000e880001157983 */ /* 0x000ee80000300800 */
[----:B------:R-:W4:Y:S04]  /*1bc10*/  LDL.LU R18, [R1+0xea4] ;  /* 0x000ea40001127983 */ /* 0x000f280000300800 */
[----:B------:R-:W-:Y:S04]  /*1bc20*/  STL.64 [R1+0x78], R34 ;  /* 0x0000782201007387 */ /* 0x000fe80000100a00 */
[----:B------:R3:W-:Y:S04]  /*1bc30*/  STL.64 [R1+0x80], R36 ;  /* 0x0000802401007387 */ /* 0x0007e80000100a00 */
[----:B------:R-:W4:Y:S04]  /*1bc40*/  LDL.LU R12, [R1+0xe8c] ;  /* 0x000e8c00010c7983 */ /* 0x000f280000300800 */
[----:B------:R-:W4:Y:S01]  /*1bc50*/  LDL.LU R11, [R1+0xea8] ;  /* 0x000ea800010b7983 */ /* 0x000f220000300800 */
[----:B------:R-:W-:-:S02]  /*1bc60*/  PRMT R19, RZ, 0x7610, R19 ;  /* 0x00007610ff137816 */ /* 0x000fc40000000013 */
[----:B------:R-:W-:Y:S01]  /*1bc70*/  PRMT R22, RZ, 0x7610, R22 ;  /* 0x00007610ff167816 */ /* 0x000fe20000000016 */
[----:B------:R-:W4:Y:S04]  /*1bc80*/  LDL.LU R41, [R1+0xdb8] ;  /* 0x000db80001297983 */ /* 0x000f280000300800 */
[----:B------:R-:W4:Y:S01]  /*1bc90*/  @P4 LDG.E.U16 R19, desc[UR20][R6.64] ;  /* 0x0000001406134981 */ /* 0x000f22000c1e1500 */
[----:B------:R-:W-:Y:S02]  /*1bca0*/  ISETP.GT.AND P4, PT, R28, 0x6d, PT ;  /* 0x0000006d1c00780c */ /* 0x000fe40003f84270 */
[----:B------:R-:W-:Y:S01]  /*1bcb0*/  PRMT R26, RZ, 0x7610, R26 ;  /* 0x00007610ff1a7816 */ /* 0x000fe2000000001a */
[----:B------:R-:W4:Y:S04]  /*1bcc0*/  LDL.LU R42, [R1+0xd88] ;  /* 0x000d8800012a7983 */ /* 0x000f280000300800 */
[----:B------:R-:W4:Y:S04]  /*1bcd0*/  LDL.LU R39, [R1+0xd8c] ;  /* 0x000d8c0001277983 */ /* 0x000f280000300800 */
[----:B------:R-:W4:Y:S04]  /*1bce0*/  LDL.LU R38, [R1+0xd9c] ;  /* 0x000d9c0001267983 */ /* 0x000f280000300800 */
[----:B------:R3:W4:Y:S04]  /*1bcf0*/  @P4 LDG.E.U16 R22, desc[UR20][R36.64] ;  /* 0x0000001424164981 */ /* 0x000728000c1e1500 */
[----:B------:R0:W4:Y:S04]  /*1bd00*/  @P4 LDG.E.U16 R26, desc[UR20][R34.64] ;  /* 0x00000014221a4981 */ /* 0x000128000c1e1500 */
[----:B--2---:R-:W-:Y:S04]  /*1bd10*/  STL [R1+0xf98], R30 ;  /* 0x000f981e01007387 */ /* 0x004fe80000100800 */
[----:B------:R-:W-:Y:S01]  /*1bd20*/  STL [R1+0xf94], R31 ;  /* 0x000f941f01007387 */ /* 0x000fe20000100800 */
[----:B---3--:R-:W-:-:S03]  /*1bd30*/  IMAD.MOV.U32 R37, RZ, RZ, R21 ;  /* 0x000000ffff257224 */ /* 0x008fc600078e0015 */
[----:B------:R-:W-:Y:S01]  /*1bd40*/  STL [R1+0xfa0], R32 ;  /* 0x000fa02001007387 */ /* 0x000fe20000100800 */
[----:B----4-:R-:W-:-:S03]  /*1bd50*/  IMAD.MOV.U32 R36, RZ, RZ, R18 ;  /* 0x000000ffff247224 */ /* 0x010fc600078e0012 */
[----:B------:R-:W-:Y:S04]  /*1bd60*/  STL [R1+0xf9c], R33 ;  /* 0x000f9c2101007387 */ /* 0x000fe80000100800 */
[----:B------:R-:W2:Y:S01]  /*1bd70*/  LDL.LU R21, [R1+0xdb0] ;  /* 0x000db00001157983 */ /* 0x000ea20000300800 */
[----:B0-----:R-:W-:-:S03]  /*1bd80*/  IMAD.MOV.U32 R35, RZ, RZ, R12 ;  /* 0x000000ffff237224 */ /* 0x001fc600078e000c */
[----:B------:R-:W3:Y:S01]  /*1bd90*/  LDL.LU R18, [R1+0xdc0] ;  /* 0x000dc00001127983 */ /* 0x000ee20000300800 */
[----:B------:R-:W-:-:S03]  /*1bda0*/  IMAD.MOV.U32 R34, RZ, RZ, R11 ;  /* 0x000000ffff227224 */ /* 0x000fc600078e000b */
[----:B------:R-:W4:Y:S04]  /*1bdb0*/  LDL.LU R12, [R1+0xdb4] ;  /* 0x000db400010c7983 */ /* 0x000f280000300800 */
[----:B------:R-:W2:Y:S01]  /*1bdc0*/  LDL.LU R11, [R1+0xdc4] ;  /* 0x000dc400010b7983 */ /* 0x000ea20000300800 */
[C---:B------:R-:W-:Y:S02]  /*1bdd0*/  ISETP.GT.AND P6, PT, R28.reuse, 0x7d, PT ;  /* 0x0000007d1c00780c */ /* 0x040fe40003fc4270 */
[C---:B------:R-:W-:Y:S02]  /*1bde0*/  ISETP.GT.AND P3, PT, R28.reuse, 0x4e, PT ;  /* 0x0000004e1c00780c */ /* 0x040fe40003f64270 */
[----:B------:R-:W-:Y:S02]  /*1bdf0*/  PRMT R27, RZ, 0x7610, R27 ;  /* 0x00007610ff1b7816 */ /* 0x000fe4000000001b */
[----:B------:R-:W-:Y:S01]  /*1be00*/  ISETP.GT.AND P5, PT, R28, 0x4f, PT ;  /* 0x0000004f1c00780c */ /* 0x000fe20003fa4270 */
[----:B------:R0:W-:Y:S01]  /*1be10*/  STL [R1+0xfa8], R34 ;  /* 0x000fa82201007387 */ /* 0x0001e20000100800 */
[----:B------:R-:W-:-:S02]  /*1be20*/  IMAD.MOV.U32 R43, RZ, RZ, R42 ;  /* 0x000000ffff2b7224 */ /* 0x000fc400078e002a */
[----:B------:R-:W-:Y:S01]  /*1be30*/  IMAD.MOV.U32 R45, RZ, RZ, R39 ;  /* 0x000000ffff2d7224 */ /* 0x000fe200078e0027 */
[----:B------:R1:W-:Y:S01]  /*1be40*/  STL [R1+0xfa4], R35 ;  /* 0x000fa42301007387 */ /* 0x0003e20000100800 */
[----:B------:R-:W-:Y:S02]  /*1be50*/  IMAD.MOV.U32 R42, RZ, RZ, R41 ;  /* 0x000000ffff2a7224 */ /* 0x000fe400078e0029 */
[----:B------:R-:W-:Y:S01]  /*1be60*/  IMAD.MOV.U32 R44, RZ, RZ, R38 ;  /* 0x000000ffff2c7224 */ /* 0x000fe200078e0026 */
[----:B------:R0:W3:Y:S04]  /*1be70*/  @P6 LDG.E.U16 R27, desc[UR20][R34.64] ;  /* 0x00000014221b6981 */ /* 0x0000e8000c1e1500 */
[----:B------:R-:W-:Y:S04]  /*1be80*/  STL [R1+0xfb0], R36 ;  /* 0x000fb02401007387 */ /* 0x000fe80000100800 */
[----:B------:R-:W-:Y:S01]  /*1be90*/  STL [R1+0xfac], R37 ;  /* 0x000fac2501007387 */ /* 0x000fe20000100800 */
[----:B0-----:R-:W-:-:S03]  /*1bea0*/  PRMT R34, RZ, 0x7610, R34 ;  /* 0x00007610ff227816 */ /* 0x001fc60000000022 */
[----:B------:R-:W3:Y:S01]  /*1beb0*/  LDL.LU R38, [R1+0xe20] ;  /* 0x000e200001267983 */ /* 0x000ee20000300800 */
[----:B-1----:R-:W-:-:S03]  /*1bec0*/  PRMT R35, RZ, 0x7610, R35 ;  /* 0x00007610ff237816 */ /* 0x002fc60000000023 */
[----:B------:R-:W-:Y:S04]  /*1bed0*/  STL.64 [R1+0x260], R44 ;  /* 0x0002602c01007387 */ /* 0x000fe80000100a00 */
[----:B------:R0:W-:Y:S04]  /*1bee0*/  STL.64 [R1+0x258], R42 ;  /* 0x0002582a01007387 */ /* 0x0001e80000100a00 */
[----:B------:R-:W3:Y:S04]  /*1bef0*/  LDL.LU R39, [R1+0xdd8] ;  /* 0x000dd80001277983 */ /* 0x000ee80000300800 */
[----:B------:R-:W3:Y:S04]  /*1bf00*/  LDL.LU R41, [R1+0xe00] ;  /* 0x000e000001297983 */ /* 0x000ee80000300800 */
[----:B------:R-:W3:Y:S04]  /*1bf10*/  @P3 LDG.E.U16 R34, desc[UR20][R42.64] ;  /* 0x000000142a223981 */ /* 0x000ee8000c1e1500 */
[----:B0-----:R-:W3:Y:S01]  /*1bf20*/  LDL.LU R42, [R1+0xddc] ;  /* 0x000ddc00012a7983 */ /* 0x001ee20000300800 */
[----:B----4-:R-:W-:-:S02]  /*1bf30*/  IMAD.MOV.U32 R47, RZ, RZ, R12 ;  /* 0x000000ffff2f7224 */ /* 0x010fc400078e000c */
[----:B--2---:R-:W-:-:S05]  /*1bf40*/  IMAD.MOV.U32 R46, RZ, RZ, R11 ;  /* 0x000000ffff2e7224 */ /* 0x004fca00078e000b */
[----:B------:R-:W2:Y:S01]  /*1bf50*/  @P5 LDG.E.U16 R35, desc[UR20][R46.64] ;  /* 0x000000142e235981 */ /* 0x000ea2000c1e1500 */
[----:B------:R-:W-:Y:S02]  /*1bf60*/  ISETP.GT.AND P1, PT, R28, 0x7c, PT ;  /* 0x0000007c1c00780c */ /* 0x000fe40003f24270 */
[----:B------:R-:W-:Y:S02]  /*1bf70*/  PRMT R17, RZ, 0x7610, R17 ;  /* 0x00007610ff117816 */ /* 0x000fe40000000011 */
[----:B------:R-:W-:Y:S02]  /*1bf80*/  PRMT R16, RZ, 0x7610, R16 ;  /* 0x00007610ff107816 */ /* 0x000fe40000000010 */
[----:B------:R-:W-:Y:S02]  /*1bf90*/  PRMT R29, RZ, 0x7610, R29 ;  /* 0x00007610ff1d7816 */ /* 0x000fe4000000001d */
[----:B------:R-:W-:-:S04]  /*1bfa0*/  PRMT R25, RZ, 0x7610, R25 ;  /* 0x00007610ff197816 */ /* 0x000fc80000000019 */
[----:B------:R0:W4:Y:S04]  /*1bfb0*/  @P6 LDG.E.U16 R29, desc[UR20][R36.64] ;  /* 0x00000014241d6981 */ /* 0x000128000c1e1500 */
[----:B------:R-:W4:Y:S04]  /*1bfc0*/  @P1 LDG.E.U16 R17, desc[UR20][R4.64] ;  /* 0x0000001404111981 */ /* 0x000f28000c1e1500 */
[----:B------:R-:W4:Y:S01]  /*1bfd0*/  @P1 LDG.E.U16 R16, desc[UR20][R2.64] ;  /* 0x0000001402101981 */ /* 0x000f22000c1e1500 */
[----:B------:R-:W-:Y:S02]  /*1bfe0*/  ISETP.GT.AND P1, PT, R28, 0x75, PT ;  /* 0x000000751c00780c */ /* 0x000fe40003f24270 */
[----:B0-----:R-:W-:-:S02]  /*1bff0*/  PRMT R36, RZ, 0x7610, R36 ;  /* 0x00007610ff247816 */ /* 0x001fc40000000024 */
[----:B------:R-:W-:-:S04]  /*1c000*/  ISETP.GT.AND P4, PT, R28, 0x56, PT ;  /* 0x000000561c00780c */ /* 0x000fc80003f84270 */
[----:B------:R3:W4:Y:S05]  /*1c010*/  @P3 LDG.E.U16 R36, desc[UR20][R44.64] ;  /* 0x000000142c243981 */ /* 0x00072a000c1e1500 */
[----:B------:R0:W4:Y:S01]  /*1c020*/  @P1 LDG.E.U16 R25, desc[UR20][R32.64] ;  /* 0x0000001420191981 */ /* 0x000122000c1e1500 */
[----:B---3--:R-:W-:Y:S02]  /*1c030*/  IMAD.MOV.U32 R44, RZ, RZ, R18 ;  /* 0x000000ffff2c7224 */ /* 0x008fe400078e0012 */
[----:B------:R-:W-:Y:S01]  /*1c040*/  IMAD.MOV.U32 R45, RZ, RZ, R21 ;  /* 0x000000ffff2d7224 */ /* 0x000fe200078e0015 */
[----:B------:R-:W3:Y:S01]  /*1c050*/  LDL.LU R18, [R1+0xe28] ;  /* 0x000e280001127983 */ /* 0x000ee20000300800 */
[----:B0-----:R-:W-:-:S03]  /*1c060*/  PRMT R32, RZ, 0x7610, R32 ;  /* 0x00007610ff207816 */ /* 0x001fc60000000020 */
[----:B------:R-:W-:Y:S01]  /*1c070*/  STL.64 [R1+0x250], R46 ;  /* 0x0002502e01007387 */ /* 0x000fe20000100a00 */
[----:B------:R-:W-:-:S03]  /*1c080*/  PRMT R40, RZ, 0x7610, R40 ;  /* 0x00007610ff287816 */ /* 0x000fc60000000028 */
[----:B------:R0:W-:Y:S01]  /*1c090*/  STL.64 [R1+0x248], R44 ;  /* 0x0002482c01007387 */ /* 0x0001e20000100a00 */
[----:B------:R-:W-:-:S03]  /*1c0a0*/  IMAD.MOV.U32 R43, RZ, RZ, R42 ;  /* 0x000000ffff2b7224 */ /* 0x000fc600078e002a */
[----:B------:R-:W3:Y:S01]  /*1c0b0*/  LDL.LU R21, [R1+0xe18] ;  /* 0x000e180001157983 */ /* 0x000ee20000300800 */
[----:B------:R-:W-:Y:S01]  /*1c0c0*/  IMAD.MOV.U32 R42, RZ, RZ, R41 ;  /* 0x000000ffff2a7224 */ /* 0x000fe200078e0029 */
[----:B------:R-:W-:Y:S02]  /*1c0d0*/  PRMT R37, RZ, 0x7610, R37 ;  /* 0x00007610ff257816 */ /* 0x000fe40000000025 */
[----:B------:R-:W0:Y:S04]  /*1c0e0*/  LDL.LU R11, [R1+0xe2c] ;  /* 0x000e2c00010b7983 */ /* 0x000e280000300800 */
[----:B------:R0:W3:Y:S04]  /*1c0f0*/  @P5 LDG.E.U16 R32, desc[UR20][R44.64] ;  /* 0x000000142c205981 */ /* 0x0000e8000c1e1500 */
[----:B------:R-:W4:Y:S04]  /*1c100*/  @P4 LDG.E.U16 R40, desc[UR20][R42.64] ;  /* 0x000000142a284981 */ /* 0x000f28000c1e1500 */
[----:B------:R-:W4:Y:S04]  /*1c110*/  @P4 LDG.E.U16 R37, desc[UR20][R38.64] ;  /* 0x0000001426254981 */ /* 0x000f28000c1e1500 */
[----:B--2---:R-:W-:Y:S04]  /*1c120*/  STL [R1+0xfb4], R35 ;  /* 0x000fb42301007387 */ /* 0x004fe80000100800 */
[----:B------:R-:W2:Y:S01]  /*1c130*/  LDL.LU R12, [R1+0xe1c] ;  /* 0x000e1c00010c7983 */ /* 0x000ea20000300800 */
[----:B------:R-:W-:-:S06]  /*1c140*/  PRMT R24, RZ, 0x7610, R24 ;  /* 0x00007610ff187816 */ /* 0x000fcc0000000018 */
[----:B------:R1:W2:Y:S01]  /*1c150*/  @P1 LDG.E.U16 R24, desc[UR20][R30.64] ;  /* 0x000000141e181981 */ /* 0x0002a2000c1e1500 */
[----:B------:R-:W-:Y:S02]  /*1c160*/  ISETP.GT.AND P1, PT, R28, 0x57, PT ;  /* 0x000000571c00780c */ /* 0x000fe40003f24270 */
[----:B------:R-:W-:Y:S01]  /*1c170*/  PRMT R33, RZ, 0x7610, R33 ;  /* 0x00007610ff217816 */ /* 0x000fe20000000021 */
[----:B0-----:R-:W-:Y:S01]  /*1c180*/  IMAD.MOV.U32 R44, RZ, RZ, R11 ;  /* 0x000000ffff2c7224 */ /* 0x001fe200078e000b */
[----:B---3--:R-:W-:Y:S04]  /*1c190*/  STL [R1+0xfb8], R32 ;  /* 0x000fb82001007387 */ /* 0x008fe80000100800 */
[----:B------:R-:W-:Y:S04]  /*1c1a0*/  STL.64 [R1+0x1e0], R42 ;  /* 0x0001e02a01007387 */ /* 0x000fe80000100a00 */
[----:B------:R0:W-:Y:S04]  /*1c1b0*/  STL.64 [R1+0x1d8], R38 ;  /* 0x0001d82601007387 */ /* 0x0001e80000100a00 */
[----:B0-----:R-:W3:Y:S04]  /*1c1c0*/  LDL.LU R39, [R1+0xe3c] ;  /* 0x000e3c0001277983 */ /* 0x001ee80000300800 */
[----:B------:R-:W3:Y:S04]  /*1c1d0*/  LDL.LU R38, [R1+0xe60] ;  /* 0x000e600001267983 */ /* 0x000ee80000300800 */
[----:B----4-:R0:W-:Y:S04]  /*1c1e0*/  STL [R1+0x7d8], R40 ;  /* 0x0007d82801007387 */ /* 0x0101e80000100800 */
[----:B0-----:R-:W4:Y:S04]  /*1c1f0*/  LDL.LU R40, [R1+0xe40] ;  /* 0x000e400001287983 */ /* 0x001f280000300800 */
[----:B------:R0:W-:Y:S04]  /*1c200*/  STL [R1+0x7d4], R37 ;  /* 0x0007d42501007387 */ /* 0x0001e80000100800 */
[----:B0-----:R-:W4:Y:S01]  /*1c210*/  LDL.LU R37, [R1+0xe44] ;  /* 0x000e440001257983 */ /* 0x001f220000300800 */
[----:B--2---:R-:W-:-:S05]  /*1c220*/  IMAD.MOV.U32 R45, RZ, RZ, R12 ;  /* 0x000000ffff2d7224 */ /* 0x004fca00078e000c */
[----:B------:R-:W2:Y:S01]  /*1c230*/  @P1 LDG.E.U16 R33, desc[UR20][R44.64] ;  /* 0x000000142c211981 */ /* 0x000ea2000c1e1500 */
[----:B------:R-:W-:Y:S02]  /*1c240*/  IMAD.MOV.U32 R42, RZ, RZ, R18 ;  /* 0x000000ffff2a7224 */ /* 0x000fe400078e0012 */
[----:B------:R-:W-:Y:S01]  /*1c250*/  IMAD.MOV.U32 R43, RZ, RZ, R21 ;  /* 0x000000ffff2b7224 */ /* 0x000fe200078e0015 */
[----:B------:R-:W-:Y:S01]  /*1c260*/  ISETP.GT.AND P3, PT, R28, 0x5e, PT ;  /* 0x0000005e1c00780c */ /* 0x000fe20003f64270 */
[----:B------:R-:W2:Y:S01]  /*1c270*/  LDL.LU R21, [R1+0xe58] ;  /* 0x000e580001157983 */ /* 0x000ea20000300800 */
[----:B-1----:R-:W-:-:S03]  /*1c280*/  PRMT R30, RZ, 0x7610, R30 ;  /* 0x00007610ff1e7816 */ /* 0x002fc6000000001e */
[----:B------:R-:W2:Y:S04]  /*1c290*/  LDL.LU R18, [R1+0xe70] ;  /* 0x000e700001127983 */ /* 0x000ea80000300800 */
[----:B------:R-:W-:Y:S04]  /*1c2a0*/  STL.64 [R1+0x1c8], R42 ;  /* 0x0001c82a01007387 */ /* 0x000fe80000100a00 */
[----:B------:R-:W-:Y:S04]  /*1c2b0*/  STL.64 [R1+0x1d0], R44 ;  /* 0x0001d02c01007387 */ /* 0x000fe80000100a00 */
[----:B------:R-:W2:Y:S04]  /*1c2c0*/  LDL.LU R11, [R1+0xe74] ;  /* 0x000e7400010b7983 */ /* 0x000ea80000300800 */
[----:B------:R-:W2:Y:S01]  /*1c2d0*/  LDL.LU R12, [R1+0xe5c] ;  /* 0x000e5c00010c7983 */ /* 0x000ea20000300800 */
[----:B------:R-:W-:-:S03]  /*1c2e0*/  PRMT R32, RZ, 0x7610, R32 ;  /* 0x00007610ff207816 */ /* 0x000fc60000000020 */
[----:B------:R0:W2:Y:S04]  /*1c2f0*/  @P1 LDG.E.U16 R30, desc[UR20][R42.64] ;  /* 0x000000142a1e1981 */ /* 0x0000a8000c1e1500 */
[----:B---3--:R-:W3:Y:S01]  /*1c300*/  @P3 LDG.E.U16 R32, desc[UR20][R38.64] ;  /* 0x0000001426203981 */ /* 0x008ee2000c1e1500 */
[----:B----4-:R-:W-:Y:S02]  /*1c310*/  IMAD.MOV.U32 R41, RZ, RZ, R40 ;  /* 0x000000ffff297224 */ /* 0x010fe400078e0028 */
[----:B------:R-:W-:Y:S01]  /*1c320*/  IMAD.MOV.U32 R40, RZ, RZ, R37 ;  /* 0x000000ffff287224 */ /* 0x000fe200078e0025 */
[----:B--2---:R1:W-:Y:S02]  /*1c330*/  STL [R1+0xfbc], R33 ;  /* 0x000fbc2101007387 */ /* 0x0043e40000100800 */
[----:B-1----:R-:W-:-:S06]  /*1c340*/  PRMT R33, RZ, 0x7610, R33 ;  /* 0x00007610ff217816 */ /* 0x002fcc0000000021 */
[----:B------:R-:W2:Y:S01]  /*1c350*/  @P3 LDG.E.U16 R33, desc[UR20][R40.64] ;  /* 0x0000001428213981 */ /* 0x000ea2000c1e1500 */
[----:B------:R-:W-:Y:S02]  /*1c360*/  ISETP.GT.AND P5, PT, R28, 0x5f, PT ;  /* 0x0000005f1c00780c */ /* 0x000fe40003fa4270 */
[----:B------:R-:W-:Y:S01]  /*1c370*/  PRMT R31, RZ, 0x7610, R31 ;  /* 0x00007610ff1f7816 */ /* 0x000fe2000000001f */
[----:B0-----:R-:W-:Y:S02]  /*1c380*/  IMAD.MOV.U32 R42, RZ, RZ, R11 ;  /* 0x000000ffff2a7224 */ /* 0x001fe400078e000b */
[----:B------:R-:W-:Y:S01]  /*1c390*/  IMAD.MOV.U32 R43, RZ, RZ, R12 ;  /* 0x000000ffff2b7224 */ /* 0x000fe200078e000c */
[----:B------:R-:W-:Y:S04]  /*1c3a0*/  STL [R1+0xfc0], R30 ;  /* 0x000fc01e01007387 */ /* 0x000fe80000100800 */
[----:B------:R-:W-:Y:S04]  /*1c3b0*/  STL.64 [R1+0x160], R40 ;  /* 0x0001602801007387 */ /* 0x000fe80000100a00 */
[----:B------:R-:W-:Y:S04]  /*1c3c0*/  STL.64 [R1+0x158], R38 ;  /* 0x0001582601007387 */ /* 0x000fe80000100a00 */
[----:B------:R-:W4:Y:S04]  /*1c3d0*/  @P5 LDG.E.U16 R31, desc[UR20][R42.64] ;  /* 0x000000142a1f5981 */ /* 0x000f28000c1e1500 */
[----:B--2---:R0:W-:Y:S04]  /*1c3e0*/  STL [R1+0x7c8], R33 ;  /* 0x0007c82101007387 */ /* 0x0041e80000100800 */
[----:B0-----:R-:W2:Y:S04]  /*1c3f0*/  LDL.LU R33, [R1+0xe78] ;  /* 0x000e780001217983 */ /* 0x001ea80000300800 */
[----:B---3--:R0:W-:Y:S04]  /*1c400*/  STL [R1+0x7c4], R32 ;  /* 0x0007c42001007387 */ /* 0x0081e80000100800 */
[----:B0-----:R-:W2:Y:S04]  /*1c410*/  LDL.LU R32, [R1+0xe98] ;  /* 0x000e980001207983 */ /* 0x001ea80000300800 */
[----:B------:R-:W3:Y:S04]  /*1c420*/  LDL.LU R38, [R1+0xe7c] ;  /* 0x000e7c0001267983 */ /* 0x000ee80000300800 */
[----:B------:R-:W3:Y:S01]  /*1c430*/  LDL.LU R37, [R1+0xe84] ;  /* 0x000e840001257983 */ /* 0x000ee20000300800 */
[----:B------:R-:W-:-:S02]  /*1c440*/  IMAD.MOV.U32 R40, RZ, RZ, R18 ;  /* 0x000000ffff287224 */ /* 0x000fc400078e0012 */
[----:B------:R-:W-:Y:S01]  /*1c450*/  IMAD.MOV.U32 R41, RZ, RZ, R21 ;  /* 0x000000ffff297224 */ /* 0x000fe200078e0015 */
[----:B------:R-:W-:Y:S01]  /*1c460*/  ISETP.GT.AND P4, PT, R28, 0x66, PT ;  /* 0x000000661c00780c */ /* 0x000fe20003f84270 */
[----:B------:R-:W3:Y:S01]  /*1c470*/  LDL.LU R21, [R1+0xe90] ;  /* 0x000e900001157983 */ /* 0x000ee20000300800 */
[----:B------:R-:W-:-:S03]  /*1c480*/  PRMT R2, RZ, 0x7610, R2 ;  /* 0x00007610ff027816 */ /* 0x000fc60000000002 */
[----:B------:R-:W3:Y:S04]  /*1c490*/  LDL.LU R18, [R1+0xe9c] ;  /* 0x000e9c0001127983 */ /* 0x000ee80000300800 */
[----:B------:R-:W-:Y:S04]  /*1c4a0*/  STL.64 [R1+0x148], R40 ;  /* 0x0001482801007387 */ /* 0x000fe80000100a00 */
[----:B------:R-:W-:Y:S04]  /*1c4b0*/  STL.64 [R1+0x150], R42 ;  /* 0x0001502a01007387 */ /* 0x000fe80000100a00 */
[----:B------:R-:W3:Y:S04]  /*1c4c0*/  LDL.LU R12, [R1+0xe94] ;  /* 0x000e9400010c7983 */ /* 0x000ee80000300800 */
[----:B------:R-:W3:Y:S01]  /*1c4d0*/  LDL.LU R11, [R1+0xea0] ;  /* 0x000ea000010b7983 */ /* 0x000ee20000300800 */
[----:B------:R-:W-:-:S03]  /*1c4e0*/  PRMT R30, RZ, 0x7610, R30 ;  /* 0x00007610ff1e7816 */ /* 0x000fc6000000001e */
[----:B----4-:R0:W-:Y:S04]  /*1c4f0*/  STL [R1+0xfc4], R31 ;  /* 0x000fc41f01007387 */ /* 0x0101e80000100800 */
[----:B------:R1:W4:Y:S01]  /*1c500*/  @P5 LDG.E.U16 R2, desc[UR20][R40.64] ;  /* 0x0000001428025981 */ /* 0x000322000c1e1500 */
[----:B0-----:R-:W-:-:S03]  /*1c510*/  PRMT R31, RZ, 0x7610, R31 ;  /* 0x00007610ff1f7816 */ /* 0x001fc6000000001f */
[----:B--2---:R-:W2:Y:S01]  /*1c520*/  @P4 LDG.E.U16 R30, desc[UR20][R32.64] ;  /* 0x00000014201e4981 */ /* 0x004ea2000c1e1500 */
[----:B---3--:R-:W-:Y:S02]  /*1c530*/  IMAD.MOV.U32 R39, RZ, RZ, R38 ;  /* 0x000000ffff277224 */ /* 0x008fe400078e0026 */
[----:B------:R-:W-:-:S05]  /*1c540*/  IMAD.MOV.U32 R38, RZ, RZ, R37 ;  /* 0x000000ffff267224 */ /* 0x000fca00078e0025 */
[----:B------:R-:W3:Y:S01]  /*1c550*/  @P4 LDG.E.U16 R31, desc[UR20][R38.64] ;  /* 0x00000014261f4981 */ /* 0x000ee2000c1e1500 */
[----:B------:R-:W-:Y:S02]  /*1c560*/  ISETP.GT.AND P1, PT, R28, 0x67, PT ;  /* 0x000000671c00780c */ /* 0x000fe40003f24270 */
[----:B------:R-:W-:Y:S01]  /*1c570*/  PRMT R3, RZ, 0x7610, R3 ;  /* 0x00007610ff037816 */ /* 0x000fe20000000003 */
[----:B-1----:R-:W-:Y:S02]  /*1c580*/  IMAD.MOV.U32 R41, RZ, RZ, R12 ;  /* 0x000000ffff297224 */ /* 0x002fe400078e000c */
[----:B------:R-:W-:-:S08]  /*1c590*/  IMAD.MOV.U32 R40, RZ, RZ, R11 ;  /* 0x000000ffff287224 */ /* 0x000fd000078e000b */
[----:B------:R-:W2:Y:S04]  /*1c5a0*/  @P1 LDG.E.U16 R3, desc[UR20][R40.64] ;  /* 0x0000001428031981 */ /* 0x000ea8000c1e1500 */
[----:B----4-:R-:W-:Y:S04]  /*1c5b0*/  STL [R1+0xfc8], R2 ;  /* 0x000fc80201007387 */ /* 0x010fe80000100800 */
[----:B------:R-:W-:Y:S04]  /*1c5c0*/  STL.64 [R1+0xe0], R38 ;  /* 0x0000e02601007387 */ /* 0x000fe80000100a00 */
[----:B------:R-:W-:Y:S04]  /*1c5d0*/  STL.64 [R1+0xd8], R32 ;  /* 0x0000d82001007387 */ /* 0x000fe80000100a00 */
[----:B---3--:R0:W-:Y:S04]  /*1c5e0*/  STL [R1+0x7b8], R31 ;  /* 0x0007b81f01007387 */ /* 0x0081e80000100800 */
[----:B0-----:R-:W3:Y:S04]  /*1c5f0*/  LDL.LU R31, [R1+0xeac] ;  /* 0x000eac00011f7983 */ /* 0x001ee80000300800 */
[----:B--2---:R0:W-:Y:S04]  /*1c600*/  STL [R1+0x7b4], R30 ;  /* 0x0007b41e01007387 */ /* 0x0041e80000100800 */
[----:B0-----:R-:W3:Y:S04]  /*1c610*/  LDL.LU R30, [R1+0xec0] ;  /* 0x000ec000011e7983 */ /* 0x001ee80000300800 */
[----:B------:R-:W2:Y:S04]  /*1c620*/  LDL.LU R33, [R1+0xeb0] ;  /* 0x000eb00001217983 */ /* 0x000ea80000300800 */
[----:B------:R-:W2:Y:S01]  /*1c630*/  LDL.LU R32, [R1+0xeb4] ;  /* 0x000eb40001207983 */ /* 0x000ea20000300800 */
[----:B------:R-:W-:-:S02]  /*1c640*/  IMAD.MOV.U32 R38, RZ, RZ, R18 ;  /* 0x000000ffff267224 */ /* 0x000fc400078e0012 */
[----:B------:R-:W-:Y:S01]  /*1c650*/  IMAD.MOV.U32 R39, RZ, RZ, R21 ;  /* 0x000000ffff277224 */ /* 0x000fe200078e0015 */
[----:B------:R-:W-:Y:S01]  /*1c660*/  ISETP.GT.AND P3, PT, R28, 0x6e, PT ;  /* 0x0000006e1c00780c */ /* 0x000fe20003f64270 */
[----:B------:R-:W4:Y:S04]  /*1c670*/  LDL.LU R21, [R1+0xeb8] ;  /* 0x000eb80001157983 */ /* 0x000f280000300800 */
[----:B------:R-:W4:Y:S04]  /*1c680*/  LDL.LU R18, [R1+0xec4] ;  /* 0x000ec40001127983 */ /* 0x000f280000300800 */
[----:B------:R-:W-:Y:S01]  /*1c690*/  STL.64 [R1+0x20], R38 ;  /* 0x0000202601007387 */ /* 0x000fe20000100a00 */
[----:B------:R-:W-:-:S03]  /*1c6a0*/  PRMT R4, RZ, 0x7610, R4 ;  /* 0x00007610ff047816 */ /* 0x000fc60000000004 */
[----:B------:R-:W-:Y:S04]  /*1c6b0*/  STL.64 [R1+0x28], R40 ;  /* 0x0000282801007387 */ /* 0x000fe80000100a00 */
[----:B------:R-:W4:Y:S01]  /*1c6c0*/  LDL.LU R12, [R1+0xebc] ;  /* 0x000ebc00010c7983 */ /* 0x000f220000300800 */
[----:B------:R-:W-:-:S03]  /*1c6d0*/  PRMT R2, RZ, 0x7610, R2 ;  /* 0x00007610ff027816 */ /* 0x000fc60000000002 */
[----:B------:R-:W4:Y:S04]  /*1c6e0*/  LDL.LU R11, [R1+0xec8] ;  /* 0x000ec800010b7983 */ /* 0x000f280000300800 */
[----:B------:R0:W-:Y:S04]  /*1c6f0*/  STL [R1+0xfcc], R3 ;  /* 0x000fcc0301007387 */ /* 0x0001e80000100800 */
[----:B------:R4:W4:Y:S01]  /*1c700*/  @P1 LDG.E.U16 R4, desc[UR20][R38.64] ;  /* 0x0000001426041981 */ /* 0x000922000c1e1500 */
[----:B0-----:R-:W-:-:S06]  /*1c710*/  PRMT R3, RZ, 0x7610, R3 ;  /* 0x00007610ff037816 */ /* 0x001fcc0000000003 */
[----:B---3--:R-:W3:Y:S04]  /*1c720*/  @P3 LDG.E.U16 R3, desc[UR20][R30.64] ;  /* 0x000000141e033981 */ /* 0x008ee8000c1e1500 */
[----:B--2---:R-:W2:Y:S01]  /*1c730*/  @P3 LDG.E.U16 R2, desc[UR20][R32.64] ;  /* 0x0000001420023981 */ /* 0x004ea2000c1e1500 */
[----:B------:R-:W-:Y:S02]  /*1c740*/  ISETP.GT.AND P5, PT, R28, 0x6f, PT ;  /* 0x0000006f1c00780c */ /* 0x000fe40003fa4270 */
[----:B------:R-:W-:Y:S02]  /*1c750*/  PRMT R5, RZ, 0x7610, R5 ;  /* 0x00007610ff057816 */ /* 0x000fe40000000005 */
[----:B------:R-:W-:Y:S01]  /*1c760*/  PRMT R6, RZ, 0x7610, R6 ;  /* 0x00007610ff067816 */ /* 0x000fe20000000006 */
[----:B----4-:R-:W-:-:S02]  /*1c770*/  IMAD.MOV.U32 R39, RZ, RZ, R21 ;  /* 0x000000ffff277224 */ /* 0x010fc400078e0015 */
[----:B------:R-:W-:-:S06]  /*1c780*/  IMAD.MOV.U32 R38, RZ, RZ, R18 ;  /* 0x000000ffff267224 */ /* 0x000fcc00078e0012 */
[----:B------:R-:W4:Y:S01]  /*1c790*/  @P5 LDG.E.U16 R6, desc[UR20][R38.64] ;  /* 0x0000001426065981 */ /* 0x000f22000c1e1500 */
[----:B------:R-:W-:Y:S02]  /*1c7a0*/  IMAD.MOV.U32 R41, RZ, RZ, R12 ;  /* 0x000000ffff297224 */ /* 0x000fe400078e000c */
[----:B------:R-:W-:-:S05]  /*1c7b0*/  IMAD.MOV.U32 R40, RZ, RZ, R11 ;  /* 0x000000ffff287224 */ /* 0x000fca00078e000b */
[----:B------:R-:W4:Y:S04]  /*1c7c0*/  @P5 LDG.E.U16 R5, desc[UR20][R40.64] ;  /* 0x0000001428055981 */ /* 0x000f28000c1e1500 */
[----:B------:R-:W-:Y:S04]  /*1c7d0*/  STL [R1+0xfd0], R4 ;  /* 0x000fd00401007387 */ /* 0x000fe80000100800 */
[----:B------:R-:W-:Y:S04]  /*1c7e0*/  STL.64 [R1+0x70], R32 ;  /* 0x0000702001007387 */ /* 0x000fe80000100a00 */
[----:B--2---:R0:W-:Y:S04]  /*1c7f0*/  STL [R1+0x7a8], R2 ;  /* 0x0007a80201007387 */ /* 0x0041e80000100800 */
[----:B0-----:R-:W2:Y:S04]  /*1c800*/  LDL.LU R2, [R1+0xed8] ;  /* 0x000ed80001027983 */ /* 0x001ea80000300800 */
[----:B------:R-:W-:Y:S04]  /*1c810*/  STL.64 [R1+0x68], R30 ;  /* 0x0000681e01007387 */ /* 0x000fe80000100a00 */
[----:B---3--:R0:W-:Y:S04]  /*1c820*/  STL [R1+0x7a4], R3 ;  /* 0x0007a40301007387 */ /* 0x0081e80000100800 */
[----:B0-----:R-:W3:Y:S04]  /*1c830*/  LDL.LU R3, [R1+0xecc] ;  /* 0x000ecc0001037983 */ /* 0x001ee80000300800 */
[----:B------:R-:W3:Y:S04]  /*1c840*/  LDL.LU R37, [R1+0xed0] ;  /* 0x000ed00001257983 */ /* 0x000ee80000300800 */
[----:B------:R-:W3:Y:S04]  /*1c850*/  LDL.LU R33, [R1+0xed4] ;  /* 0x000ed40001217983 */ /* 0x000ee80000300800 */
[----:B------:R-:W-:Y:S04]  /*1c860*/  STL.64 [R1+0x10], R38 ;  /* 0x0000102601007387 */ /* 0x000fe80000100a00 */
[----:B------:R-:W-:Y:S04]  /*1c870*/  STL.64 [R1+0x18], R40 ;  /* 0x0000182801007387 */ /* 0x000fe80000100a00 */
[----:B------:R-:W3:Y:S04]  /*1c880*/  LDL.LU R32, [R1+0xedc] ;  /* 0x000edc0001207983 */ /* 0x000ee80000300800 */
[----:B------:R-:W3:Y:S04]  /*1c890*/  LDL.LU R31, [R1+0xeec] ;  /* 0x000eec00011f7983 */ /* 0x000ee80000300800 */
[----:B------:R-:W3:Y:S04]  /*1c8a0*/  LDL.LU R21, [R1+0xef0] ;  /* 0x000ef00001157983 */ /* 0x000ee80000300800 */
[----:B----4-:R-:W-:Y:S04]  /*1c8b0*/  STL [R1+0xfd4], R5 ;  /* 0x000fd40501007387 */ /* 0x010fe80000100800 */
[----:B------:R0:W-:Y:S04]  /*1c8c0*/  STL [R1+0xfd8], R6 ;  /* 0x000fd80601007387 */ /* 0x0001e80000100800 */
[----:B------:R-:W4:Y:S04]  /*1c8d0*/  LDL.LU R30, [R1+0xee0] ;  /* 0x000ee000011e7983 */ /* 0x000f280000300800 */
[----:B------:R-:W4:Y:S04]  /*1c8e0*/  LDL.LU R18, [R1+0xee4] ;  /* 0x000ee40001127983 */ /* 0x000f280000300800 */
[----:B------:R-:W4:Y:S04]  /*1c8f0*/  LDL.LU R12, [R1+0xef4] ;  /* 0x000ef400010c7983 */ /* 0x000f280000300800 */
[----:B------:R-:W4:Y:S04]  /*1c900*/  LDL.LU R11, [R1+0xee8] ;  /* 0x000ee800010b7983 */ /* 0x000f280000300800 */
[----:B0-----:R-:W4:Y:S04]  /*1c910*/  LDL.LU R6, [R1+0xef8] ;  /* 0x000ef80001067983 */ /* 0x001f280000300800 */
[----:B------:R-:W4:Y:S04]  /*1c920*/  LDL.LU R5, [R1+0xefc] ;  /* 0x000efc0001057983 */ /* 0x000f280000300800 */
[----:B------:R-:W4:Y:S01]  /*1c930*/  LDL.LU R4, [R1+0xf04] ;  /* 0x000f040001047983 */ /* 0x000f220000300800 */
[----:B--2---:R-:W-:-:S02]  /*1c940*/  IMAD.MOV.U32 R40, RZ, RZ, R2 ;  /* 0x000000ffff287224 */ /* 0x004fc400078e0002 */
[----:B---3--:R-:W-:Y:S02]  /*1c950*/  IMAD.MOV.U32 R41, RZ, RZ, R3 ;  /* 0x000000ffff297224 */ /* 0x008fe400078e0003 */
[----:B------:R-:W2:Y:S04]  /*1c960*/  LDL.LU R3, [R1+0xf00] ;  /* 0x000f000001037983 */ /* 0x000ea80000300800 */
[----:B------:R-:W3:Y:S01]  /*1c970*/  LDL.LU R2, [R1+0xf08] ;  /* 0x000f080001027983 */ /* 0x000ee20000300800 */
[----:B------:R-:W-:Y:S01]  /*1c980*/  ISETP.GT.AND P4, PT, R28, 0x76, PT ;  /* 0x000000761c00780c */ /* 0x000fe20003f84270 */
[----:B------:R-:W-:Y:S01]  /*1c990*/  IMAD.MOV.U32 R38, RZ, RZ, R33 ;  /* 0x000000ffff267224 */ /* 0x000fe200078e0021 */
[----:B------:R-:W-:Y:S01]  /*1c9a0*/  PRMT R9, RZ, 0x7610, R9 ;  /* 0x00007610ff097816 */ /* 0x000fe20000000009 */
[----:B------:R-:W-:-:S10]  /*1c9b0*/  IMAD.MOV.U32 R39, RZ, RZ, R37 ;  /* 0x000000ffff277224 */ /* 0x000fd400078e0025 */
[----:B------:R-:W4:Y:S01]  /*1c9c0*/  @P4 LDG.E.U16 R9, desc[UR20][R38.64] ;  /* 0x0000001426094981 */ /* 0x000f22000c1e1500 */
[----:B------:R-:W-:Y:S02]  /*1c9d0*/  ISETP.GT.AND P1, PT, R28, 0x77, PT ;  /* 0x000000771c00780c */ /* 0x000fe40003f24270 */
[----:B------:R-:W-:Y:S02]  /*1c9e0*/  PRMT R35, RZ, 0x7610, R35 ;  /* 0x00007610ff237816 */ /* 0x000fe40000000023 */
[----:B------:R-:W-:-:S04]  /*1c9f0*/  PRMT R7, RZ, 0x7610, R7 ;  /* 0x00007610ff077816 */ /* 0x000fc80000000007 */
[----:B------:R-:W4:Y:S01]  /*1ca00*/  @P4 LDG.E.U16 R35, desc[UR20][R40.64] ;  /* 0x0000001428234981 */ /* 0x000f22000c1e1500 */
[----:B------:R-:W0:Y:S01]  /*1ca10*/  S2R R53, SR_TID.X ;  /* 0x0000000000357919 */ /* 0x000e220000002100 */
[----:B--2---:R-:W-:Y:S02]  /*1ca20*/  IMAD.MOV.U32 R47, RZ, RZ, R3 ;  /* 0x000000ffff2f7224 */ /* 0x004fe400078e0003 */
[----:B---3--:R-:W-:-:S05]  /*1ca30*/  IMAD.MOV.U32 R46, RZ, RZ, R2 ;  /* 0x000000ffff2e7224 */ /* 0x008fca00078e0002 */
[----:B------:R-:W2:Y:S01]  /*1ca40*/  @P1 LDG.E.U16 R7, desc[UR20][R46.64] ;  /* 0x000000142e071981 */ /* 0x000ea2000c1e1500 */
[----:B0-----:R-:W-:Y:S01]  /*1ca50*/  LOP3.LUT R33, R53, 0x7f, RZ, 0xc0, !PT ;  /* 0x0000007f35217812 */ /* 0x001fe200078ec0ff */
[----:B----4-:R-:W-:Y:S01]  /*1ca60*/  IMAD.MOV.U32 R43, RZ, RZ, R11 ;  /* 0x000000ffff2b7224 */ /* 0x010fe200078e000b */
[C---:B------:R-:W-:Y:S01]  /*1ca70*/  ISETP.GT.AND P3, PT, R28.reuse, 0x7e, PT ;  /* 0x0000007e1c00780c */ /* 0x040fe20003f64270 */
[----:B------:R-:W-:Y:S04]  /*1ca80*/  STL [R1+0xffc], R9 ;  /* 0x000ffc0901007387 */ /* 0x000fe80000100800 */
[----:B------:R-:W-:Y:S01]  /*1ca90*/  STL [R1+0xfe0], R38 ;  /* 0x000fe02601007387 */ /* 0x000fe20000100800 */
[----:B------:R-:W-:-:S03]  /*1caa0*/  ISETP.GT.AND P5, PT, R28, 0x7f, PT ;  /* 0x0000007f1c00780c */ /* 0x000fc60003fa4270 */
[----:B------:R-:W-:Y:S01]  /*1cab0*/  STL [R1+0xfdc], R39 ;  /* 0x000fdc2701007387 */ /* 0x000fe20000100800 */
[----:B------:R-:W-:-:S03]  /*1cac0*/  ISETP.GE.AND P4, PT, R33, R28, PT ;  /* 0x0000001c2100720c */ /* 0x000fc60003f86270 */
[----:B------:R-:W-:Y:S04]  /*1cad0*/  STL [R1+0xfe8], R40 ;  /* 0x000fe82801007387 */ /* 0x000fe80000100800 */
[----:B------:R0:W-:Y:S04]  /*1cae0*/  STL [R1+0xfe4], R41 ;  /* 0x000fe42901007387 */ /* 0x0001e80000100800 */
[----:B------:R-:W3:Y:S04]  /*1caf0*/  LDL.LU R11, [R1+0xb38] ;  /* 0x000b3800010b7983 */ /* 0x000ee80000300800 */
[----:B------:R-:W4:Y:S04]  /*1cb00*/  LDL.LU R28, [R1+0xa60] ;  /* 0x000a6000011c7983 */ /* 0x000f280000300800 */
[----:B0-----:R-:W3:Y:S01]  /*1cb10*/  LDL.LU R41, [R1+0xa34] ;  /* 0x000a340001297983 */ /* 0x001ee20000300800 */
[----:B------:R-:W-:-:S03]  /*1cb20*/  IMAD.MOV.U32 R42, RZ, RZ, R6 ;  /* 0x000000ffff2a7224 */ /* 0x000fc600078e0006 */
[----:B------:R-:W3:Y:S01]  /*1cb30*/  LDL.LU R40, [R1+0xa30] ;  /* 0x000a300001287983 */ /* 0x000ee20000300800 */
[----:B------:R-:W-:-:S03]  /*1cb40*/  IMAD.MOV.U32 R49, RZ, RZ, R5 ;  /* 0x000000ffff317224 */ /* 0x000fc600078e0005 */
[----:B------:R-:W3:Y:S01]  /*1cb50*/  LDL.LU R39, [R1+0xa04] ;  /* 0x000a040001277983 */ /* 0x000ee20000300800 */
[----:B------:R-:W-:-:S03]  /*1cb60*/  IMAD.MOV.U32 R48, RZ, RZ, R4 ;  /* 0x000000ffff307224 */ /* 0x000fc600078e0004 */
[----:B------:R-:W3:Y:S04]  /*1cb70*/  LDL.LU R38, [R1+0xa00] ;  /* 0x000a000001267983 */ /* 0x000ee80000300800 */
[----:B------:R-:W3:Y:S04]  /*1cb80*/  LDL.LU R9, [R1+0x9d4] ;  /* 0x0009d40001097983 */ /* 0x000ee80000300800 */
[----:B------:R-:W3:Y:S01]  /*1cb90*/  LDL.LU R6, [R1+0x9d0] ;  /* 0x0009d00001067983 */ /* 0x000ee20000300800 */
[----:B------:R-:W-:-:S03]  /*1cba0*/  IMAD.MOV.U32 R52, RZ, RZ, R31 ;  /* 0x000000ffff347224 */ /* 0x000fc600078e001f */
[----:B------:R-:W3:Y:S01]  /*1cbb0*/  LDL.LU R5, [R1+0x9a4] ;  /* 0x0009a40001057983 */ /* 0x000ee20000300800 */
[----:B------:R-:W-:-:S03]  /*1cbc0*/  IMAD.MOV.U32 R51, RZ, RZ, R30 ;  /* 0x000000ffff337224 */ /* 0x000fc600078e001e */
[----:B------:R-:W3:Y:S04]  /*1cbd0*/  LDL.LU R4, [R1+0x9a0] ;  /* 0x0009a00001047983 */ /* 0x000ee80000300800 */
[----:B------:R-:W3:Y:S01]  /*1cbe0*/  LDL.LU R3, [R1+0x974] ;  /* 0x0009740001037983 */ /* 0x000ee20000300800 */
[----:B------:R-:W-:-:S03]  /*1cbf0*/  IMAD.MOV.U32 R53, RZ, RZ, R32 ;  /* 0x000000ffff357224 */ /* 0x000fc600078e0020 */
[----:B------:R-:W3:Y:S04]  /*1cc00*/  LDL.LU R2, [R1+0x970] ;  /* 0x0009700001027983 */ /* 0x000ee80000300800 */
[----:B------:R-:W3:Y:S04]  /*1cc10*/  LDL.LU R31, [R1+0x944] ;  /* 0x00094400011f7983 */ /* 0x000ee80000300800 */
[----:B------:R-:W3:Y:S01]  /*1cc20*/  LDL.LU R30, [R1+0x940] ;  /* 0x00094000011e7983 */ /* 0x000ee20000300800 */
[----:B------:R-:W-:-:S03]  /*1cc30*/  PRMT R8, RZ, 0x7610, R8 ;  /* 0x00007610ff087816 */ /* 0x000fc60000000008 */
[----:B------:R-:W3:Y:S01]  /*1cc40*/  LDL.LU R33, [R1+0x914] ;  /* 0x0009140001217983 */ /* 0x000ee20000300800 */
[----:B------:R-:W-:-:S03]  /*1cc50*/  IMAD.MOV.U32 R44, RZ, RZ, R12 ;  /* 0x000000ffff2c7224 */ /* 0x000fc600078e000c */
[----:B------:R-:W3:Y:S01]  /*1cc60*/  LDL.LU R32, [R1+0x910] ;  /* 0x0009100001207983 */ /* 0x000ee20000300800 */
[----:B------:R-:W-:-:S03]  /*1cc70*/  IMAD.MOV.U32 R45, RZ, RZ, R18 ;  /* 0x000000ffff2d7224 */ /* 0x000fc600078e0012 */
[----:B------:R0:W-:Y:S01]  /*1cc80*/  STL [R1+0x794], R35 ;  /* 0x0007942301007387 */ /* 0x0001e20000100800 */
[----:B------:R-:W-:-:S03]  /*1cc90*/  IMAD.MOV.U32 R50, RZ, RZ, R21 ;  /* 0x000000ffff327224 */ /* 0x000fc600078e0015 */
[----:B------:R-:W3:Y:S04]  /*1cca0*/  @P1 LDG.E.U16 R8, desc[UR20][R48.64] ;  /* 0x0000001430081981 */ /* 0x000ee8000c1e1500 */
[----:B0-----:R-:W4:Y:S04]  /*1ccb0*/  LDL.LU R35, [R1+0x8d4] ;  /* 0x0008d40001237983 */ /* 0x001f280000300800 */
[----:B------:R-:W4:Y:S04]  /*1ccc0*/  LDL.LU R37, [R1+0x8cc] ;  /* 0x0008cc0001257983 */ /* 0x000f280000300800 */
[----:B------:R-:W4:Y:S04]  /*1ccd0*/  LDL.LU R12, [R1+0x844] ;  /* 0x00084400010c7983 */ /* 0x000f280000300800 */
[----:B------:R-:W4:Y:S04]  /*1cce0*/  LDL.LU R18, [R1+0x840] ;  /* 0x0008400001127983 */ /* 0x000f280000300800 */
[----:B------:R-:W4:Y:S04]  /*1ccf0*/  LDL.LU R21, [R1+0x824] ;  /* 0x0008240001157983 */ /* 0x000f280000300800 */
[----:B--2---:R0:W-:Y:S02]  /*1cd00*/  STL [R1+0xff4], R7 ;  /* 0x000ff40701007387 */ /* 0x0041e40000100800 */
[----:B0-----:R-:W-:-:S06]  /*1cd10*/  PRMT R7, RZ, 0x7610, R7 ;  /* 0x00007610ff077816 */ /* 0x001fcc0000000007 */
[----:B------:R-:W2:Y:S04]  /*1cd20*/  @P3 LDG.E.U16 R7, desc[UR20][R42.64] ;  /* 0x000000142a073981 */ /* 0x000ea8000c1e1500 */
[----:B------:R0:W-:Y:S01]  /*1cd30*/  STL [R1+0xff0], R46 ;  /* 0x000ff02e01007387 */ /* 0x0001e20000100800 */
[----:B------:R-:W-:Y:S02]  /*1cd40*/  PRMT R13, RZ, 0x7610, R13 ;  /* 0x00007610ff0d7816 */ /* 0x000fe4000000000d */
[----:B------:R-:W-:-:S04]  /*1cd50*/  PRMT R10, RZ, 0x7610, R10 ;  /* 0x00007610ff0a7816 */ /* 0x000fc8000000000a */
[----:B------:R-:W4:Y:S04]  /*1cd60*/  @P5 LDG.E.U16 R13, desc[UR20][R50.64] ;  /* 0x00000014320d5981 */ /* 0x000f28000c1e1500 */
[----:B0-----:R-:W4:Y:S04]  /*1cd70*/  LDL.LU R46, [R1+0xa64] ;  /* 0x000a6400012e7983 */ /* 0x001f280000300800 */
[----:B------:R0:W-:Y:S04]  /*1cd80*/  STL [R1+0xfec], R47 ;  /* 0x000fec2f01007387 */ /* 0x0001e80000100800 */
[----:B------:R-:W4:Y:S01]  /*1cd90*/  @P5 LDG.E.U16 R10, desc[UR20][R52.64] ;  /* 0x00000014340a5981 */ /* 0x000f22000c1e1500 */
[----:B0-----:R-:W-:-:S06]  /*1cda0*/  PRMT R47, RZ, 0x7610, R47 ;  /* 0x00007610ff2f7816 */ /* 0x001fcc000000002f */
[----:B------:R0:W4:Y:S01]  /*1cdb0*/  @P3 LDG.E.U16 R47, desc[UR20][R44.64] ;  /* 0x000000142c2f3981 */ /* 0x000122000c1e1500 */
[----:B------:R-:W-:Y:S06]  /*1cdc0*/  BAR.SYNC.DEFER_BLOCKING 0x0 ;  /* 0x0000000000007b1d */ /* 0x000fec0000010000 */
[----:B---3--:R1:W-:Y:S04]  /*1cdd0*/  STL [R1+0x1004], R8 ;  /* 0x0010040801007387 */ /* 0x0083e80000100800 */
[----:B-1----:R-:W3:Y:S04]  /*1cde0*/  LDL.LU R8, [R1+0xa90] ;  /* 0x000a900001087983 */ /* 0x002ee80000300800 */
[----:B------:R1:W-:Y:S04]  /*1cdf0*/  STL [R1+0x1000], R48 ;  /* 0x0010003001007387 */ /* 0x0003e80000100800 */
[----:B-1----:R-:W3:Y:S04]  /*1ce00*/  LDL.LU R48, [R1+0xa94] ;  /* 0x000a940001307983 */ /* 0x002ee80000300800 */
[----:B------:R1:W-:Y:S04]  /*1ce10*/  STL [R1+0xff8], R49 ;  /* 0x000ff83101007387 */ /* 0x0003e80000100800 */
[----:B-1----:R-:W3:Y:S04]  /*1ce20*/  LDL.LU R49, [R1+0xac8] ;  /* 0x000ac80001317983 */ /* 0x002ee80000300800 */
[----:B------:R-:W-:Y:S04]  /*1ce30*/  STS.U16 [R0+UR4+0x18000], R11 ;  /* 0x0180000b00007988 */ /* 0x000fe80008000404 */
[----:B--2---:R1:W-:Y:S04]  /*1ce40*/  STL [R1+0x1010], R7 ;  /* 0x0010100701007387 */ /* 0x0043e80000100800 */
[----:B-1----:R-:W2:Y:S04]  /*1ce50*/  LDL.LU R7, [R1+0xacc] ;  /* 0x000acc0001077983 */ /* 0x002ea80000300800 */
[----:B------:R1:W-:Y:S04]  /*1ce60*/  STL [R1+0x100c], R42 ;  /* 0x00100c2a01007387 */ /* 0x0003e80000100800 */
[----:B-1----:R-:W2:Y:S04]  /*1ce70*/  LDL.LU R42, [R1+0xb00] ;  /* 0x000b0000012a7983 */ /* 0x002ea80000300800 */
[----:B------:R1:W-:Y:S04]  /*1ce80*/  STL [R1+0x1008], R43 ;  /* 0x0010082b01007387 */ /* 0x0003e80000100800 */
[----:B-1----:R-:W2:Y:S04]  /*1ce90*/  LDL.LU R43, [R1+0xb04] ;  /* 0x000b0400012b7983 */ /* 0x002ea80000300800 */
[----:B------:R1:W-:Y:S04]  /*1cea0*/  STL [R1+0x1018], R44 ;  /* 0x0010182c01007387 */ /* 0x0003e80000100800 */
[----:B-1----:R-:W2:Y:S04]  /*1ceb0*/  LDL.LU R44, [R1+0xb3c] ;  /* 0x000b3c00012c7983 */ /* 0x002ea80000300800 */
[----:B------:R-:W-:Y:S04]  /*1cec0*/  STL [R1+0x1014], R45 ;  /* 0x0010142d01007387 */ /* 0x000fe80000100800 */
[----:B------:R-:W2:Y:S04]  /*1ced0*/  LDL.LU R11, [R1+0x820] ;  /* 0x00082000010b7983 */ /* 0x000ea80000300800 */
[----:B----4-:R1:W-:Y:S04]  /*1cee0*/  STS.U16 [R0+UR4+0x1b400], R18 ;  /* 0x01b4001200007988 */ /* 0x0103e80008000404 */
[----:B------:R4:W-:Y:S04]  /*1cef0*/  STS.U16 [R0+UR4+0x13800], R21 ;  /* 0x0138001500007988 */ /* 0x0009e80008000404 */
[----:B-1----:R-:W2:Y:S04]  /*1cf00*/  LDL.LU R18, [R1+0x804] ;  /* 0x0008040001127983 */ /* 0x002ea80000300800 */
[----:B----4-:R-:W4:Y:S04]  /*1cf10*/  LDL.LU R21, [R1+0x800] ;  /* 0x0008000001157983 */ /* 0x010f280000300800 */
[----:B------:R-:W-:Y:S04]  /*1cf20*/  STS.U16 [R0+UR4+0x11000], R46 ;  /* 0x0110002e00007988 */ /* 0x000fe80008000404 */
[----:B------:R-:W-:Y:S04]  /*1cf30*/  STS.U16 [R0+UR4+0x19000], R28 ;  /* 0x0190001c00007988 */ /* 0x000fe80008000404 */
[----:B---3--:R-:W-:Y:S04]  /*1cf40*/  STS.U16 [R0+UR4+0x18c00], R8 ;  /* 0x018c000800007988 */ /* 0x008fe80008000404 */
        /* <DEDUP_REMOVED lines=19> */
[----:B--2---:R-:W-:Y:S04]  /*1d080*/  STS.U16 [R0+UR4+0x10800], R7 ;  /* 0x0108000700007988 */ /* 0x004fe80008000404 */
[----:B------:R-:W-:Y:S04]  /*1d090*/  STS.U16 [R0+UR4+0x18400], R42 ;  /* 0x0184002a00007988 */ /* 0x000fe80008000404 */
[----:B------:R-:W-:Y:S04]  /*1d0a0*/  STS.U16 [R0+UR4+0x10400], R43 ;  /* 0x0104002b00007988 */ /* 0x000fe80008000404 */
[----:B------:R1:W-:Y:S04]  /*1d0b0*/  STS.U16 [R0+UR4+0x10000], R44 ;  /* 0x0100002c00007988 */ /* 0x0003e80008000404 */
[----:B-1----:R-:W2:Y:S04]  /*1d0c0*/  LDL.LU R44, [R1+0xb34] ;  /* 0x000b3400012c7983 */ /* 0x002ea80000300800 */
        /* <DEDUP_REMOVED lines=24> */
[----:B------:R1:W-:Y:S04]  /*1d250*/  STS.U16 [R0+UR4+0x1b800], R11 ;  /* 0x01b8000b00007988 */ /* 0x0003e80008000404 */
[----:B------:R-:W3:Y:S04]  /*1d260*/  LDL.LU R12, [R1+0x858] ;  /* 0x00085800010c7983 */ /* 0x000ee80000300800 */
[----:B-1----:R-:W3:Y:S01]  /*1d270*/  LDL.LU R11, [R1+0x83c] ;  /* 0x00083c00010b7983 */ /* 0x002ee20000300800 */
[----:B0-----:R-:W-:-:S03]  /*1d280*/  LOP3.LUT R45, R0, 0x10, RZ, 0x3c, !PT ;  /* 0x00000010002d7812 */ /* 0x001fc600078e3cff */
[----:B------:R0:W-:Y:S04]  /*1d290*/  STS.U16 [R0+UR4+0x13c00], R18 ;  /* 0x013c001200007988 */ /* 0x0001e80008000404 */
[----:B----4-:R1:W-:Y:S04]  /*1d2a0*/  STS.U16 [R0+UR4+0x1bc00], R21 ;  /* 0x01bc001500007988 */ /* 0x0103e80008000404 */
[----:B0-----:R-:W4:Y:S04]  /*1d2b0*/  LDL.LU R18, [R1+0x838] ;  /* 0x0008380001127983 */ /* 0x001f280000300800 */
[----:B-1----:R-:W4:Y:S04]  /*1d2c0*/  LDL.LU R21, [R1+0x81c] ;  /* 0x00081c0001157983 */ /* 0x002f280000300800 */
[----:B--2---:R-:W-:Y:S04]  /*1d2d0*/  STS.U16 [R45+UR4+0x10080], R44 ;  /* 0x0100802c2d007988 */ /* 0x004fe80008000404 */
        /* <DEDUP_REMOVED lines=25> */
[----:B------:R0:W-:Y:S04]  /*1d470*/  STS.U16 [R45+UR4+0x13480], R11 ;  /* 0x0134800b2d007988 */ /* 0x0001e80008000404 */
[----:B0-----:R-:W2:Y:S04]  /*1d480*/  LDL.LU R11, [R1+0x818] ;  /* 0x00081800010b7983 */ /* 0x001ea80000300800 */
[----:B----4-:R0:W-:Y:S04]  /*1d490*/  STS.U16 [R45+UR4+0x1b480], R18 ;  /* 0x01b480122d007988 */ /* 0x0101e80008000404 */
[----:B0-----:R-:W3:Y:S04]  /*1d4a0*/  LDL.LU R18, [R1+0x7fc] ;  /* 0x0007fc0001127983 */ /* 0x001ee80000300800 */
[----:B------:R-:W4:Y:S04]  /*1d4b0*/  LDL.LU R44, [R1+0x7f8] ;  /* 0x0007f800012c7983 */ /* 0x000f280000300800 */
[----:B------:R-:W4:Y:S04]  /*1d4c0*/  LDL.LU R43, [R1+0xb2c] ;  /* 0x000b2c00012b7983 */ /* 0x000f280000300800 */
[----:B------:R-:W4:Y:S04]  /*1d4d0*/  LDL.LU R7, [R1+0xb28] ;  /* 0x000b280001077983 */ /* 0x000f280000300800 */
[----:B------:R-:W4:Y:S04]  /*1d4e0*/  LDL.LU R49, [R1+0xaf4] ;  /* 0x000af40001317983 */ /* 0x000f280000300800 */
[----:B------:R-:W4:Y:S04]  /*1d4f0*/  LDL.LU R48, [R1+0xaf0] ;  /* 0x000af00001307983 */ /* 0x000f280000300800 */
[----:B------:R-:W4:Y:S04]  /*1d500*/  LDL.LU R8, [R1+0xabc] ;  /* 0x000abc0001087983 */ /* 0x000f280000300800 */
[----:B------:R0:W-:Y:S04]  /*1d510*/  STS.U16 [R45+UR4+0x13880], R21 ;  /* 0x013880152d007988 */ /* 0x0001e80008000404 */
[----:B------:R-:W4:Y:S04]  /*1d520*/  LDL.LU R46, [R1+0xab8] ;  /* 0x000ab800012e7983 */ /* 0x000f280000300800 */
[----:B0-----:R-:W4:Y:S04]  /*1d530*/  LDL.LU R21, [R1+0xa84] ;  /* 0x000a840001157983 */ /* 0x001f280000300800 */
        /* <DEDUP_REMOVED lines=18> */
[----:B--2---:R0:W-:Y:S04]  /*1d660*/  STS.U16 [R45+UR4+0x1b880], R11 ;  /* 0x01b8800b2d007988 */ /* 0x0041e80008000404 */
[----:B0-----:R-:W2:Y:S01]  /*1d670*/  LDL.LU R11, [R1+0x850] ;  /* 0x00085000010b7983 */ /* 0x001ea20000300800 */
[----:B------:R-:W-:-:S03]  /*1d680*/  LOP3.LUT R42, R0, 0x20, RZ, 0x3c, !PT ;  /* 0x00000020002a7812 */ /* 0x000fc600078e3cff */
[----:B---3--:R0:W-:Y:S04]  /*1d690*/  STS.U16 [R45+UR4+0x13c80], R18 ;  /* 0x013c80122d007988 */ /* 0x0081e80008000404 */
[----:B----4-:R-:W-:Y:S04]  /*1d6a0*/  STS.U16 [R45+UR4+0x1bc80], R44 ;  /* 0x01bc802c2d007988 */ /* 0x010fe80008000404 */
[----:B------:R-:W-:Y:S04]  /*1d6b0*/  STS.U16 [R42+UR4+0x10100], R43 ;  /* 0x0101002b2a007988 */ /* 0x000fe80008000404 */
[----:B------:R-:W-:Y:S04]  /*1d6c0*/  STS.U16 [R42+UR4+0x18100], R7 ;  /* 0x018100072a007988 */ /* 0x000fe80008000404 */
[----:B------:R-:W-:Y:S04]  /*1d6d0*/  STS.U16 [R42+UR4+0x10500], R49 ;  /* 0x010500312a007988 */ /* 0x000fe80008000404 */
[----:B------:R-:W-:Y:S04]  /*1d6e0*/  STS.U16 [R42+UR4+0x18500], R48 ;  /* 0x018500302a007988 */ /* 0x000fe80008000404 */
[----:B------:R-:W-:Y:S04]  /*1d6f0*/  STS.U16 [R42+UR4+0x10900], R8 ;  /* 0x010900082a007988 */ /* 0x000fe80008000404 */
[----:B0-----:R-:W3:Y:S04]  /*1d700*/  LDL.LU R18, [R1+0x834] ;  /* 0x0008340001127983 */ /* 0x001ee80000300800 */
[----:B------:R-:W-:Y:S04]  /*1d710*/  STS.U16 [R42+UR4+0x18900], R46 ;  /* 0x0189002e2a007988 */ /* 0x000fe80008000404 */
        /* <DEDUP_REMOVED lines=18> */
[----:B0-----:R-:W4:Y:S04]  /*1d840*/  LDL.LU R21, [R1+0x830] ;  /* 0x0008300001157983 */ /* 0x001f280000300800 */
[----:B------:R-:W-:Y:S04]  /*1d850*/  STS.U16 [R42+UR4+0x13100], R12 ;  /* 0x0131000c2a007988 */ /* 0x000fe80008000404 */
[----:B------:R-:W4:Y:S04]  /*1d860*/  LDL.LU R44, [R1+0x814] ;  /* 0x00081400012c7983 */ /* 0x000f280000300800 */
        /* <DEDUP_REMOVED lines=25> */
[----:B---3--:R0:W-:Y:S04]  /*1da00*/  STS.U16 [R42+UR4+0x13500], R18 ;  /* 0x013500122a007988 */ /* 0x0081e80008000404 */
[----:B------:R-:W3:Y:S04]  /*1da10*/  LDL.LU R12, [R1+0x928] ;  /* 0x00092800010c7983 */ /* 0x000ee80000300800 */
[----:B----4-:R1:W-:Y:S04]  /*1da20*/  STS.U16 [R42+UR4+0x1b500], R21 ;  /* 0x01b500152a007988 */ /* 0x0103e80008000404 */
[----:B0-----:R-:W4:Y:S04]  /*1da30*/  LDL.LU R18, [R1+0x8fc] ;  /* 0x0008fc0001127983 */ /* 0x001f280000300800 */
[----:B------:R-:W-:Y:S04]  /*1da40*/  STS.U16 [R42+UR4+0x13900], R44 ;  /* 0x0139002c2a007988 */ /* 0x000fe80008000404 */
[----:B-1----:R-:W4:Y:S04]  /*1da50*/  LDL.LU R21, [R1+0x8f8] ;  /* 0x0008f80001157983 */ /* 0x002f280000300800 */
[----:B--2---:R0:W-:Y:S04]  /*1da60*/  STS.U16 [R42+UR4+0x1b900], R11 ;  /* 0x01b9000b2a007988 */ /* 0x0041e80008000404 */
[----:B0-----:R-:W2:Y:S01]  /*1da70*/  LDL.LU R11, [R1+0x84c] ;  /* 0x00084c00010b7983 */ /* 0x001ea20000300800 */
[----:B------:R-:W-:-:S03]  /*1da80*/  LOP3.LUT R45, R0, 0x30, RZ, 0x3c, !PT ;  /* 0x00000030002d7812 */ /* 0x000fc600078e3cff */
        /* <DEDUP_REMOVED lines=23> */
[----:B0-----:R-:W2:Y:S04]  /*1dc00*/  LDL.LU R35, [R1+0x848] ;  /* 0x0008480001237983 */ /* 0x001ea80000300800 */
[----:B---3--:R0:W-:Y:S04]  /*1dc10*/  STS.U16 [R45+UR4+0x1a980], R12 ;  /* 0x01a9800c2d007988 */ /* 0x0081e80008000404 */
[----:B----4-:R1:W-:Y:S04]  /*1dc20*/  STS.U16 [R45+UR4+0x12d80], R18 ;  /* 0x012d80122d007988 */ /* 0x0103e80008000404 */
[----:B0-----:R-:W3:Y:S04]  /*1dc30*/  LDL.LU R12, [R1+0x82c] ;  /* 0x00082c00010c7983 */ /* 0x001ee80000300800 */
[----:B-1----:R-:W4:Y:S04]  /*1dc40*/  LDL.LU R18, [R1+0x828] ;  /* 0x0008280001127983 */ /* 0x002f280000300800 */
[----:B------:R-:W4:Y:S04]  /*1dc50*/  LDL.LU R42, [R1+0x80c] ;  /* 0x00080c00012a7983 */ /* 0x000f280000300800 */
[----:B------:R0:W-:Y:S04]  /*1dc60*/  STS.U16 [R45+UR4+0x1ad80], R21 ;  /* 0x01ad80152d007988 */ /* 0x0001e80008000404 */
        /* <DEDUP_REMOVED lines=26> */
[----:B------:R-:W2:Y:S04]  /*1de10*/  LDL.LU R32, [R1+0x920] ;  /* 0x0009200001207983 */ /* 0x000ea80000300800 */
[----:B---3--:R1:W-:Y:S04]  /*1de20*/  STS.U16 [R45+UR4+0x13580], R12 ;  /* 0x0135800c2d007988 */ /* 0x0083e80008000404 */
[----:B----4-:R-:W-:Y:S04]  /*1de30*/  STS.U16 [R45+UR4+0x1b580], R18 ;  /* 0x01b580122d007988 */ /* 0x010fe80008000404 */
[----:B------:R3:W-:Y:S04]  /*1de40*/  STS.U16 [R45+UR4+0x13980], R42 ;  /* 0x0139802a2d007988 */ /* 0x0007e80008000404 */
[----:B0-----:R-:W4:Y:S04]  /*1de50*/  LDL.LU R35, [R1+0x8f4] ;  /* 0x0008f40001237983 */ /* 0x001f280000300800 */
[----:B-1----:R-:W4:Y:S01]  /*1de60*/  LDL.LU R12, [R1+0x1080] ;  /* 0x00108000010c7983 */ /* 0x002f220000300800 */
[----:B---3--:R-:W-:-:S03]  /*1de70*/  LOP3.LUT R42, R0, 0x40, RZ, 0x3c, !PT ;  /* 0x00000040002a7812 */ /* 0x008fc600078e3cff */
[----:B------:R-:W3:Y:S04]  /*1de80*/  LDL.LU R18, [R1+0x107c] ;  /* 0x00107c0001127983 */ /* 0x000ee80000300800 */
[----:B------:R0:W-:Y:S04]  /*1de90*/  STS.U16 [R45+UR4+0x1b980], R21 ;  /* 0x01b980152d007988 */ /* 0x0001e80008000404 */
[----:B0-----:R-:W3:Y:S04]  /*1dea0*/  LDL.LU R21, [R1+0x1078] ;  /* 0x0010780001157983 */ /* 0x001ee80000300800 */
[----:B--2---:R0:W-:Y:S04]  /*1deb0*/  STS.U16 [R45+UR4+0x13d80], R11 ;  /* 0x013d800b2d007988 */ /* 0x0041e80008000404 */
[----:B------:R-:W-:Y:S04]  /*1dec0*/  STS.U16 [R45+UR4+0x1bd80], R44 ;  /* 0x01bd802c2d007988 */ /* 0x000fe80008000404 */
[----:B------:R-:W-:Y:S04]  /*1ded0*/  STS.U16 [R42+UR4+0x10200], R43 ;  /* 0x0102002b2a007988 */ /* 0x000fe80008000404 */
[----:B------:R-:W-:Y:S04]  /*1dee0*/  STS.U16 [R42+UR4+0x18200], R7 ;  /* 0x018200072a007988 */ /* 0x000fe80008000404 */
[----:B------:R-:W-:Y:S04]  /*1def0*/  STS.U16 [R42+UR4+0x10600], R49 ;  /* 0x010600312a007988 */ /* 0x000fe80008000404 */
[----:B------:R-:W-:Y:S04]  /*1df00*/  STS.U16 [R42+UR4+0x18600], R48 ;  /* 0x018600302a007988 */ /* 0x000fe80008000404 */
[----:B0-----:R-:W2:Y:S04]  /*1df10*/  LDL.LU R11, [R1+0x1074] ;  /* 0x00107400010b7983 */ /* 0x001ea80000300800 */
[----:B------:R0:W-:Y:S04]  /*1df20*/  STS.U16 [R42+UR4+0x10a00], R37 ;  /* 0x010a00252a007988 */ /* 0x0001e80008000404 */
[----:B0-----:R-:W2:Y:S04]  /*1df30*/  LDL.LU R37, [R1+0x8ec] ;  /* 0x0008ec0001257983 */ /* 0x001ea80000300800 */
        /* <DEDUP_REMOVED lines=8> */
[----:B------:R-:W3:Y:S04]  /*1dfc0*/  LDL.LU R7, [R1+0xb14] ;  /* 0x000b140001077983 */ /* 0x000ee80000300800 */
[----:B------:R-:W-:Y:S04]  /*1dfd0*/  STS.U16 [R42+UR4+0x19a00], R6 ;  /* 0x019a00062a007988 */ /* 0x000fe80008000404 */
[----:B------:R-:W3:Y:S04]  /*1dfe0*/  LDL.LU R49, [R1+0xb10] ;  /* 0x000b100001317983 */ /* 0x000ee80000300800 */
[----:B------:R-:W-:Y:S04]  /*1dff0*/  STS.U16 [R42+UR4+0x11e00], R5 ;  /* 0x011e00052a007988 */ /* 0x000fe80008000404 */
[----:B------:R-:W3:Y:S04]  /*1e000*/  LDL.LU R48, [R1+0xadc] ;  /* 0x000adc0001307983 */ /* 0x000ee80000300800 */
[----:B------:R-:W-:Y:S04]  /*1e010*/  STS.U16 [R42+UR4+0x19e00], R4 ;  /* 0x019e00042a007988 */ /* 0x000fe80008000404 */
[----:B0-----:R-:W3:Y:S04]  /*1e020*/  LDL.LU R8, [R1+0xad8] ;  /* 0x000ad80001087983 */ /* 0x001ee80000300800 */
[----:B------:R-:W-:Y:S04]  /*1e030*/  STS.U16 [R42+UR4+0x12200], R3 ;  /* 0x012200032a007988 */ /* 0x000fe80008000404 */
[----:B-1----:R-:W3:Y:S04]  /*1e040*/  LDL.LU R46, [R1+0xaa4] ;  /* 0x000aa400012e7983 */ /* 0x002ee80000300800 */
[----:B------:R-:W-:Y:S04]  /*1e050*/  STS.U16 [R42+UR4+0x1a200], R2 ;  /* 0x01a200022a007988 */ /* 0x000fe80008000404 */
[----:B------:R-:W3:Y:S04]  /*1e060*/  LDL.LU R28, [R1+0xaa0] ;  /* 0x000aa000011c7983 */ /* 0x000ee80000300800 */
[----:B------:R-:W-:Y:S04]  /*1e070*/  STS.U16 [R42+UR4+0x12600], R31 ;  /* 0x0126001f2a007988 */ /* 0x000fe80008000404 */
[----:B------:R-:W3:Y:S04]  /*1e080*/  LDL.LU R41, [R1+0xa6c] ;  /* 0x000a6c0001297983 */ /* 0x000ee80000300800 */
[----:B------:R-:W-:Y:S04]  /*1e090*/  STS.U16 [R42+UR4+0x1a600], R30 ;  /* 0x01a6001e2a007988 */ /* 0x000fe80008000404 */
[----:B------:R-:W3:Y:S04]  /*1e0a0*/  LDL.LU R40, [R1+0xa68] ;  /* 0x000a680001287983 */ /* 0x000ee80000300800 */
[----:B------:R0:W-:Y:S04]  /*1e0b0*/  STS.U16 [R42+UR4+0x12a00], R33 ;  /* 0x012a00212a007988 */ /* 0x0001e80008000404 */
[----:B------:R-:W3:Y:S04]  /*1e0c0*/  LDL.LU R39, [R1+0xa3c] ;  /* 0x000a3c0001277983 */ /* 0x000ee80000300800 */
[----:B------:R1:W-:Y:S04]  /*1e0d0*/  STS.U16 [R42+UR4+0x1aa00], R32 ;  /* 0x01aa00202a007988 */ /* 0x0003e80008000404 */
[----:B------:R-:W3:Y:S04]  /*1e0e0*/  LDL.LU R38, [R1+0xa38] ;  /* 0x000a380001267983 */ /* 0x000ee80000300800 */
[----:B----4-:R4:W-:Y:S04]  /*1e0f0*/  STS.U16 [R42+UR4+0x12e00], R35 ;  /* 0x012e00232a007988 */ /* 0x0109e80008000404 */
[----:B0-----:R-:W3:Y:S04]  /*1e100*/  LDL.LU R33, [R1+0xa0c] ;  /* 0x000a0c0001217983 */ /* 0x001ee80000300800 */
[----:B-1----:R-:W3:Y:S04]  /*1e110*/  LDL.LU R32, [R1+0xa08] ;  /* 0x000a080001207983 */ /* 0x002ee80000300800 */
[----:B----4-:R-:W4:Y:S04]  /*1e120*/  LDL.LU R35, [R1+0x9dc] ;  /* 0x0009dc0001237983 */ /* 0x010f280000300800 */
[----:B--2---:R-:W-:Y:S04]  /*1e130*/  STS.U16 [R42+UR4+0x1ae00], R37 ;  /* 0x01ae00252a007988 */ /* 0x004fe80008000404 */
[----:B---3--:R0:W-:Y:S04]  /*1e140*/  STS.U16 [R42+UR4+0x13200], R21 ;  /* 0x013200152a007988 */ /* 0x0081e80008000404 */
[----:B------:R1:W-:Y:S04]  /*1e150*/  STS.U16 [R42+UR4+0x1b200], R18 ;  /* 0x01b200122a007988 */ /* 0x0003e80008000404 */
[----:B------:R2:W-:Y:S04]  /*1e160*/  STS.U16 [R42+UR4+0x13600], R12 ;  /* 0x0136000c2a007988 */ /* 0x0005e80008000404 */
[----:B0-----:R-:W3:Y:S04]  /*1e170*/  LDL.LU R21, [R1+0x1070] ;  /* 0x0010700001157983 */ /* 0x001ee80000300800 */
[----:B------:R-:W3:Y:S04]  /*1e180*/  LDL.LU R37, [R1+0x9d8] ;  /* 0x0009d80001257983 */ /* 0x000ee80000300800 */
[----:B-1----:R-:W3:Y:S04]  /*1e190*/  LDL.LU R18, [R1+0x106c] ;  /* 0x00106c0001127983 */ /* 0x002ee80000300800 */
[----:B--2---:R-:W2:Y:S04]  /*1e1a0*/  LDL.LU R12, [R1+0x1068] ;  /* 0x00106800010c7983 */ /* 0x004ea80000300800 */
        /* <DEDUP_REMOVED lines=8> */
[----:B------:R1:W-:Y:S04]  /*1e230*/  STS.U16 [R42+UR4+0x13a00], R14 ;  /* 0x013a000e2a007988 */ /* 0x0003e80008000404 */
[----:B------:R1:W-:Y:S04]  /*1e240*/  STS.U16 [R42+UR4+0x1ba00], R19 ;  /* 0x01ba00132a007988 */ /* 0x0003e80008000404 */
[----:B0-----:R-:W2:Y:S04]  /*1e250*/  LDL.LU R15, [R1+0x1064] ;  /* 0x00106400010f7983 */ /* 0x001ea80000300800 */
[----:B-1----:R-:W2:Y:S04]  /*1e260*/  LDL.LU R14, [R1+0x1060] ;  /* 0x00106000010e7983 */ /* 0x002ea80000300800 */
[----:B------:R-:W2:Y:S01]  /*1e270*/  LDL.LU R19, [R1+0x105c] ;  /* 0x00105c0001137983 */ /* 0x000ea20000300800 */
[----:B------:R-:W-:-:S03]  /*1e280*/  LOP3.LUT R2, R0, 0x50, RZ, 0x3c, !PT ;  /* 0x0000005000027812 */ /* 0x000fc600078e3cff */
        /* <DEDUP_REMOVED lines=14> */
[----:B----4-:R4:W-:Y:S04]  /*1e370*/  STS.U16 [R2+UR4+0x11a80], R35 ;  /* 0x011a802302007988 */ /* 0x0109e80008000404 */
[----:B0-----:R-:W2:Y:S04]  /*1e380*/  LDL.LU R17, [R1+0x1058] ;  /* 0x0010580001117983 */ /* 0x001ea80000300800 */
[----:B-1----:R-:W2:Y:S04]  /*1e390*/  LDL.LU R16, [R1+0x1054] ;  /* 0x0010540001107983 */ /* 0x002ea80000300800 */
[----:B------:R-:W2:Y:S04]  /*1e3a0*/  LDL.LU R33, [R1+0xb0c] ;  /* 0x000b0c0001217983 */ /* 0x000ea80000300800 */
[----:B------:R-:W2:Y:S04]  /*1e3b0*/  LDL.LU R32, [R1+0xb08] ;  /* 0x000b080001207983 */ /* 0x000ea80000300800 */
[----:B----4-:R-:W4:Y:S04]  /*1e3c0*/  LDL.LU R35, [R1+0xad4] ;  /* 0x000ad40001237983 */ /* 0x010f280000300800 */
[----:B---3--:R0:W-:Y:S04]  /*1e3d0*/  STS.U16 [R2+UR4+0x19a80], R37 ;  /* 0x019a802502007988 */ /* 0x0081e80008000404 */
[----:B0-----:R-:W3:Y:S04]  /*1e3e0*/  LDL.LU R37, [R1+0xad0] ;  /* 0x000ad00001257983 */ /* 0x001ee80000300800 */
[----:B--2---:R-:W-:Y:S04]  /*1e3f0*/  STS.U16 [R2+UR4+0x11e80], R9 ;  /* 0x011e800902007988 */ /* 0x004fe80008000404 */
        /* <DEDUP_REMOVED lines=8> */
[----:B0-----:R-:W2:Y:S04]  /*1e480*/  LDL.LU R19, [R1+0x1050] ;  /* 0x0010500001137983 */ /* 0x001ea80000300800 */
[----:B------:R-:W2:Y:S04]  /*1e490*/  LDL R8, [R1+0x864] ;  /* 0x0008640001087983 */ /* 0x000ea80000100800 */
[----:B-1----:R-:W2:Y:S04]  /*1e4a0*/  LDL.LU R18, [R1+0x104c] ;  /* 0x00104c0001127983 */ /* 0x002ea80000300800 */
[----:B------:R-:W2:Y:S04]  /*1e4b0*/  LDL R9, [R1+0x860] ;  /* 0x0008600001097983 */ /* 0x000ea80000100800 */
[----:B------:R0:W-:Y:S04]  /*1e4c0*/  STS.U16 [R2+UR4+0x1ae80], R21 ;  /* 0x01ae801502007988 */ /* 0x0001e80008000404 */
[----:B------:R1:W-:Y:S04]  /*1e4d0*/  STS.U16 [R2+UR4+0x13280], R20 ;  /* 0x0132801402007988 */ /* 0x0003e80008000404 */
[----:B------:R1:W-:Y:S04]  /*1e4e0*/  STS.U16 [R2+UR4+0x1b280], R23 ;  /* 0x01b2801702007988 */ /* 0x0003e80008000404 */
[----:B0-----:R-:W2:Y:S04]  /*1e4f0*/  LDL.LU R21, [R1+0x1048] ;  /* 0x0010480001157983 */ /* 0x001ea80000300800 */
[----:B-1----:R-:W2:Y:S04]  /*1e500*/  LDL.LU R20, [R1+0x1044] ;  /* 0x0010440001147983 */ /* 0x002ea80000300800 */
[----:B------:R-:W2:Y:S04]  /*1e510*/  LDL R6, [R1+0x8a4] ;  /* 0x0008a40001067983 */ /* 0x000ea80000100800 */
[----:B------:R-:W2:Y:S04]  /*1e520*/  LDL.LU R23, [R1+0x1040] ;  /* 0x0010400001177983 */ /* 0x000ea80000300800 */
[----:B------:R-:W2:Y:S04]  /*1e530*/  LDL R7, [R1+0x8a0] ;  /* 0x0008a00001077983 */ /* 0x000ea80000100800 */
[----:B------:R0:W-:Y:S04]  /*1e540*/  STS.U16 [R2+UR4+0x13680], R22 ;  /* 0x0136801602007988 */ /* 0x0001e80008000404 */
[----:B------:R1:W-:Y:S04]  /*1e550*/  STS.U16 [R2+UR4+0x1b680], R26 ;  /* 0x01b6801a02007988 */ /* 0x0003e80008000404 */
[----:B------:R1:W-:Y:S04]  /*1e560*/  STS.U16 [R2+UR4+0x13a80], R24 ;  /* 0x013a801802007988 */ /* 0x0003e80008000404 */
[----:B0-----:R-:W2:Y:S04]  /*1e570*/  LDL.LU R22, [R1+0x103c] ;  /* 0x00103c0001167983 */ /* 0x001ea80000300800 */
[----:B-1----:R-:W2:Y:S04]  /*1e580*/  LDL.LU R26, [R1+0x1038] ;  /* 0x00103800011a7983 */ /* 0x002ea80000300800 */
[----:B------:R-:W2:Y:S04]  /*1e590*/  LDL.LU R24, [R1+0x1034] ;  /* 0x0010340001187983 */ /* 0x000ea80000300800 */
[----:B------:R-:W2:Y:S04]  /*1e5a0*/  LDL R4, [R1+0x86c] ;  /* 0x00086c0001047983 */ /* 0x000ea80000100800 */
[----:B------:R0:W-:Y:S04]  /*1e5b0*/  STS.U16 [R2+UR4+0x1ba80], R25 ;  /* 0x01ba801902007988 */ /* 0x0001e80008000404 */
[----:B------:R1:W-:Y:S04]  /*1e5c0*/  STS.U16 [R2+UR4+0x13e80], R27 ;  /* 0x013e801b02007988 */ /* 0x0003e80008000404 */
[----:B0-----:R-:W2:Y:S04]  /*1e5d0*/  LDL.LU R25, [R1+0x1030] ;  /* 0x0010300001197983 */ /* 0x001ea80000300800 */
[----:B------:R-:W2:Y:S04]  /*1e5e0*/  LDL R5, [R1+0x868] ;  /* 0x0008680001057983 */ /* 0x000ea80000100800 */
[----:B-1----:R-:W2:Y:S01]  /*1e5f0*/  LDL.LU R27, [R1+0x102c] ;  /* 0x00102c00011b7983 */ /* 0x002ea20000300800 */
[----:B------:R-:W-:-:S03]  /*1e600*/  LOP3.LUT R46, R0, 0x60, RZ, 0x3c, !PT ;  /* 0x00000060002e7812 */ /* 0x000fc600078e3cff */
[----:B------:R0:W-:Y:S04]  /*1e610*/  STS.U16 [R2+UR4+0x1be80], R29 ;  /* 0x01be801d02007988 */ /* 0x0001e80008000404 */
[----:B------:R-:W-:Y:S04]  /*1e620*/  STS.U16 [R46+UR4+0x10300], R33 ;  /* 0x010300212e007988 */ /* 0x000fe80008000404 */
[----:B------:R-:W-:Y:S04]  /*1e630*/  STS.U16 [R46+UR4+0x18300], R32 ;  /* 0x018300202e007988 */ /* 0x000fe80008000404 */
[----:B----4-:R-:W-:Y:S04]  /*1e640*/  STS.U16 [R46+UR4+0x10700], R35 ;  /* 0x010700232e007988 */ /* 0x010fe80008000404 */
[----:B0-----:R-:W4:Y:S04]  /*1e650*/  LDL R2, [R1+0x8ac] ;  /* 0x0008ac0001027983 */ /* 0x001f280000100800 */
[----:B------:R-:W4:Y:S01]  /*1e660*/  LDL R3, [R1+0x8a8] ;  /* 0x0008a80001037983 */ /* 0x000f220000100800 */
[----:B------:R-:W-:-:S03]  /*1e670*/  PRMT R15, RZ, 0x7610, R15 ;  /* 0x00007610ff0f7816 */ /* 0x000fc6000000000f */
[----:B---3--:R-:W-:Y:S01]  /*1e680*/  STS.U16 [R46+UR4+0x18700], R37 ;  /* 0x018700252e007988 */ /* 0x008fe20008000404 */
[----:B--2---:R-:W-:Y:S02]  /*1e690*/  @!P4 IMAD.MOV.U32 R28, RZ, RZ, R8 ;  /* 0x000000ffff1cc224 */ /* 0x004fe400078e0008 */
[----:B------:R-:W-:-:S05]  /*1e6a0*/  @!P4 IMAD.MOV.U32 R29, RZ, RZ, R9 ;  /* 0x000000ffff1dc224 */ /* 0x000fca00078e0009 */
[----:B------:R0:W2:Y:S02]  /*1e6b0*/  @!P4 LDG.E.U16 R15, desc[UR20][R28.64] ;  /* 0x000000141c0fc981 */ /* 0x0000a4000c1e1500 */
[----:B0-----:R-:W-:Y:S02]  /*1e6c0*/  @!P4 IMAD.MOV.U32 R29, RZ, RZ, R7 ;  /* 0x000000ffff1dc224 */ /* 0x001fe400078e0007 */
[----:B------:R0:W-:Y:S04]  /*1e6d0*/  STS.U16 [R46+UR4+0x10b00], R25 ;  /* 0x010b00192e007988 */ /* 0x0001e80008000404 */
[----:B------:R1:W-:Y:S04]  /*1e6e0*/  STS.U16 [R46+UR4+0x18b00], R24 ;  /* 0x018b00182e007988 */ /* 0x0003e80008000404 */
[----:B------:R3:W-:Y:S04]  /*1e6f0*/  STS.U16 [R46+UR4+0x10f00], R27 ;  /* 0x010f001b2e007988 */ /* 0x0007e80008000404 */
[----:B0-----:R-:W2:Y:S04]  /*1e700*/  LDL.LU R25, [R1+0x1028] ;  /* 0x0010280001197983 */ /* 0x001ea80000300800 */
[----:B-1----:R-:W2:Y:S04]  /*1e710*/  LDL.LU R24, [R1+0x1024] ;  /* 0x0010240001187983 */ /* 0x002ea80000300800 */
[----:B---3--:R-:W3:Y:S04]  /*1e720*/  LDL.LU R27, [R1+0x1020] ;  /* 0x00102000011b7983 */ /* 0x008ee80000300800 */
[----:B------:R0:W-:Y:S04]  /*1e730*/  STS.U16 [R46+UR4+0x18f00], R26 ;  /* 0x018f001a2e007988 */ /* 0x0001e80008000404 */
[----:B0-----:R-:W2:Y:S04]  /*1e740*/  LDL.LU R26, [R1+0x101c] ;  /* 0x00101c00011a7983 */ /* 0x001ea80000300800 */
[----:B------:R-:W2:Y:S04]  /*1e750*/  LDL R33, [R1+0x870] ;  /* 0x0008700001217983 */ /* 0x000ea80000100800 */
[----:B------:R-:W3:Y:S04]  /*1e760*/  LDL R32, [R1+0x874] ;  /* 0x0008740001207983 */ /* 0x000ee80000100800 */
[----:B------:R-:W3:Y:S04]  /*1e770*/  LDL R31, [R1+0x8b0] ;  /* 0x0008b000011f7983 */ /* 0x000ee80000100800 */
[----:B------:R-:W3:Y:S04]  /*1e780*/  LDL R30, [R1+0x8b4] ;  /* 0x0008b400011e7983 */ /* 0x000ee80000100800 */
[----:B------:R-:W3:Y:S04]  /*1e790*/  LDL R9, [R1+0x878] ;  /* 0x0008780001097983 */ /* 0x000ee80000100800 */
[----:B------:R-:W3:Y:S04]  /*1e7a0*/  LDL R8, [R1+0x87c] ;  /* 0x00087c0001087983 */ /* 0x000ee80000100800 */
[----:B------:R-:W3:Y:S01]  /*1e7b0*/  LDL R7, [R1+0x8b8] ;  /* 0x0008b80001077983 */ /* 0x000ee20000100800 */
[----:B------:R-:W-:Y:S01]  /*1e7c0*/  PRMT R11, RZ, 0x7610, R11 ;  /* 0x00007610ff0b7816 */ /* 0x000fe2000000000b */
[----:B------:R-:W-:Y:S01]  /*1e7d0*/  @!P4 IMAD.MOV.U32 R28, RZ, RZ, R6 ;  /* 0x000000ffff1cc224 */ /* 0x000fe200078e0006 */
[----:B------:R-:W-:Y:S01]  /*1e7e0*/  PRMT R12, RZ, 0x7610, R12 ;  /* 0x00007610ff0c7816 */ /* 0x000fe2000000000c */
[----:B------:R-:W3:Y:S04]  /*1e7f0*/  LDL R6, [R1+0x8bc] ;  /* 0x0008bc0001067983 */ /* 0x000ee80000100800 */
[----:B------:R0:W3:Y:S01]  /*1e800*/  @!P4 LDG.E.U16 R11, desc[UR20][R28.64] ;  /* 0x000000141c0bc981 */ /* 0x0000e2000c1e1500 */
[----:B------:R-:W-:-:S02]  /*1e810*/  PRMT R14, RZ, 0x7610, R14 ;  /* 0x00007610ff0e7816 */ /* 0x000fc4000000000e */
[----:B------:R-:W-:Y:S01]  /*1e820*/  PRMT R19, RZ, 0x7610, R19 ;  /* 0x00007610ff137816 */ /* 0x000fe20000000013 */
[----:B------:R-:W3:Y:S01]  /*1e830*/  LDL R41, [R1+0x8c8] ;  /* 0x0008c80001297983 */ /* 0x000ee20000100800 */
[----:B------:R-:W-:Y:S02]  /*1e840*/  PRMT R16, RZ, 0x7610, R16 ;  /* 0x00007610ff107816 */ /* 0x000fe40000000010 */
[----:B------:R-:W-:Y:S01]  /*1e850*/  PRMT R17, RZ, 0x7610, R17 ;  /* 0x00007610ff117816 */ /* 0x000fe20000000011 */
[----:B------:R-:W3:Y:S01]  /*1e860*/  LDL R40, [R1+0x8d0] ;  /* 0x0008d00001287983 */ /* 0x000ee20000100800 */
[----:B0-----:R-:W-:Y:S02]  /*1e870*/  @!P4 IMAD.MOV.U32 R28, RZ, RZ, R4 ;  /* 0x000000ffff1cc224 */ /* 0x001fe400078e0004 */
[----:B------:R-:W-:Y:S01]  /*1e880*/  @!P4 IMAD.MOV.U32 R29, RZ, RZ, R5 ;  /* 0x000000ffff1dc224 */ /* 0x000fe200078e0005 */
[----:B------:R-:W3:Y:S04]  /*1e890*/  LDL R4, [R1+0x884] ;  /* 0x0008840001047983 */ /* 0x000ee80000100800 */
[----:B------:R4:W3:Y:S04]  /*1e8a0*/  @!P4 LDG.E.U16 R12, desc[UR20][R28.64] ;  /* 0x000000141c0cc981 */ /* 0x0008e8000c1e1500 */
[----:B------:R-:W3:Y:S01]  /*1e8b0*/  LDL R5, [R1+0x880] ;  /* 0x0008800001057983 */ /* 0x000ee20000100800 */
[----:B------:R-:W-:-:S03]  /*1e8c0*/  PRMT R22, RZ, 0x7610, R22 ;  /* 0x00007610ff167816 */ /* 0x000fc60000000016 */
[----:B------:R-:W3:Y:S01]  /*1e8d0*/  LDL R37, [R1+0x890] ;  /* 0x0008900001257983 */ /* 0x000ee20000100800 */
[----:B----4-:R-:W-:Y:S02]  /*1e8e0*/  @!P4 IMAD.MOV.U32 R28, RZ, RZ, R2 ;  /* 0x000000ffff1cc224 */ /* 0x010fe400078e0002 */
[----:B------:R-:W-:Y:S01]  /*1e8f0*/  @!P4 IMAD.MOV.U32 R29, RZ, RZ, R3 ;  /* 0x000000ffff1dc224 */ /* 0x000fe200078e0003 */
[----:B------:R-:W4:Y:S04]  /*1e900*/  LDL R2, [R1+0x8c4] ;  /* 0x0008c40001027983 */ /* 0x000f280000100800 */
[----:B------:R2:W4:Y:S04]  /*1e910*/  @!P4 LDG.E.U16 R14, desc[UR20][R28.64] ;  /* 0x000000141c0ec981 */ /* 0x000528000c1e1500 */
[----:B------:R-:W4:Y:S04]  /*1e920*/  LDL R3, [R1+0x8c0] ;  /* 0x0008c00001037983 */ /* 0x000f280000100800 */
[----:B------:R-:W4:Y:S01]  /*1e930*/  LDL R35, [R1+0x894] ;  /* 0x0008940001237983 */ /* 0x000f220000100800 */
[----:B------:R-:W-:-:S03]  /*1e940*/  PRMT R18, RZ, 0x7610, R18 ;  /* 0x00007610ff127816 */ /* 0x000fc60000000012 */
[----:B------:R-:W4:Y:S04]  /*1e950*/  LDL R39, [R1+0x8d8] ;  /* 0x0008d80001277983 */ /* 0x000f280000100800 */
[----:B------:R-:W4:Y:S01]  /*1e960*/  LDL R38, [R1+0x8e0] ;  /* 0x0008e00001267983 */ /* 0x000f220000100800 */
[----:B--2---:R-:W-:Y:S02]  /*1e970*/  @!P4 IMAD.MOV.U32 R29, RZ, RZ, R33 ;  /* 0x000000ffff1dc224 */ /* 0x004fe400078e0021 */
[----:B---3--:R-:W-:-:S05]  /*1e980*/  @!P4 IMAD.MOV.U32 R28, RZ, RZ, R32 ;  /* 0x000000ffff1cc224 */ /* 0x008fca00078e0020 */
[----:B------:R0:W2:Y:S02]  /*1e990*/  @!P4 LDG.E.U16 R19, desc[UR20][R28.64] ;  /* 0x000000141c13c981 */ /* 0x0000a4000c1e1500 */
[----:B0-----:R-:W-:Y:S02]  /*1e9a0*/  @!P4 IMAD.MOV.U32 R28, RZ, RZ, R30 ;  /* 0x000000ffff1cc224 */ /* 0x001fe400078e001e */
[----:B------:R-:W-:-:S05]  /*1e9b0*/  @!P4 IMAD.MOV.U32 R29, RZ, RZ, R31 ;  /* 0x000000ffff1dc224 */ /* 0x000fca00078e001f */
[----:B------:R0:W3:Y:S02]  /*1e9c0*/  @!P4 LDG.E.U16 R16, desc[UR20][R28.64] ;  /* 0x000000141c10c981 */ /* 0x0000e4000c1e1500 */
[----:B0-----:R-:W-:Y:S02]  /*1e9d0*/  @!P4 IMAD.MOV.U32 R28, RZ, RZ, R8 ;  /* 0x000000ffff1cc224 */ /* 0x001fe400078e0008 */
[----:B------:R-:W-:Y:S01]  /*1e9e0*/  @!P4 IMAD.MOV.U32 R29, RZ, RZ, R9 ;  /* 0x000000ffff1dc224 */ /* 0x000fe200078e0009 */
[----:B------:R-:W2:Y:S04]  /*1e9f0*/  LDL R8, [R1+0x888] ;  /* 0x0008880001087983 */ /* 0x000ea80000100800 */
[----:B------:R0:W3:Y:S01]  /*1ea00*/  @!P4 LDG.E.U16 R17, desc[UR20][R28.64] ;  /* 0x000000141c11c981 */ /* 0x0000e2000c1e1500 */
[----:B------:R-:W-:-:S03]  /*1ea10*/  PRMT R20, RZ, 0x7610, R20 ;  /* 0x00007610ff147816 */ /* 0x000fc60000000014 */
[----:B------:R-:W3:Y:S01]  /*1ea20*/  LDL R9, [R1+0x898] ;  /* 0x0008980001097983 */ /* 0x000ee20000100800 */
[----:B0-----:R-:W-:-:S03]  /*1ea30*/  @!P4 IMAD.MOV.U32 R29, RZ, RZ, R7 ;  /* 0x000000ffff1dc224 */ /* 0x001fc600078e0007 */
[----:B------:R-:W3:Y:S01]  /*1ea40*/  LDL R7, [R1+0x88c] ;  /* 0x00088c0001077983 */ /* 0x000ee20000100800 */
[----:B------:R-:W-:-:S03]  /*1ea50*/  @!P4 IMAD.MOV.U32 R28, RZ, RZ, R6 ;  /* 0x000000ffff1cc224 */ /* 0x000fc600078e0006 */
[----:B------:R-:W3:Y:S04]  /*1ea60*/  LDL R6, [R1+0x89c] ;  /* 0x00089c0001067983 */ /* 0x000ee80000100800 */
[----:B------:R0:W3:Y:S02]  /*1ea70*/  @!P4 LDG.E.U16 R22, desc[UR20][R28.64] ;  /* 0x000000141c16c981 */ /* 0x0000e4000c1e1500 */
[----:B0-----:R-:W-:Y:S02]  /*1ea80*/  @!P4 IMAD.MOV.U32 R28, RZ, RZ, R4 ;  /* 0x000000ffff1cc224 */ /* 0x001fe400078e0004 */
[----:B------:R-:W-:Y:S02]  /*1ea90*/  @!P4 IMAD.MOV.U32 R29, RZ, RZ, R5 ;  /* 0x000000ffff1dc224 */ /* 0x000fe400078e0005 */
[----:B------:R-:W3:Y:S04]  /*1eaa0*/  LDL.LU R5, [R1+0xb98] ;  /* 0x000b980001057983 */ /* 0x000ee80000300800 */
[----:B------:R4:W3:Y:S04]  /*1eab0*/  @!P4 LDG.E.U16 R18, desc[UR20][R28.64] ;  /* 0x000000141c12c981 */ /* 0x0008e8000c1e1500 */
[----:B------:R-:W3:Y:S01]  /*1eac0*/  LDL.LU R4, [R1+0xb94] ;  /* 0x000b940001047983 */ /* 0x000ee20000300800 */
[----:B----4-:R-:W-:-:S02]  /*1ead0*/  @!P4 IMAD.MOV.U32 R28, RZ, RZ, R2 ;  /* 0x000000ffff1cc224 */ /* 0x010fc400078e0002 */
[----:B------:R-:W-:Y:S02]  /*1eae0*/  @!P4 IMAD.MOV.U32 R29, RZ, RZ, R3 ;  /* 0x000000ffff1dc224 */ /* 0x000fe400078e0003 */
[----:B------:R-:W4:Y:S04]  /*1eaf0*/  LDL.LU R3, [R1+0xb88] ;  /* 0x000b880001037983 */ /* 0x000f280000300800 */
[----:B------:R-:W4:Y:S04]  /*1eb00*/  LDL.LU R2, [R1+0xb84] ;  /* 0x000b840001027983 */ /* 0x000f280000300800 */
[----:B------:R-:W4:Y:S04]  /*1eb10*/  LDL.LU R31, [R1+0xb78] ;  /* 0x000b7800011f7983 */ /* 0x000f280000300800 */
[----:B------:R-:W4:Y:S04]  /*1eb20*/  LDL.LU R30, [R1+0xb74] ;  /* 0x000b7400011e7983 */ /* 0x000f280000300800 */
[----:B------:R-:W4:Y:S04]  /*1eb30*/  LDL.LU R33, [R1+0xb68] ;  /* 0x000b680001217983 */ /* 0x000f280000300800 */
[----:B------:R2:W4:Y:S04]  /*1eb40*/  @!P4 LDG.E.U16 R20, desc[UR20][R28.64] ;  /* 0x000000141c14c981 */ /* 0x000528000c1e1500 */
[----:B------:R-:W4:Y:S01]  /*1eb50*/  LDL.LU R32, [R1+0xb64] ;  /* 0x000b640001207983 */ /* 0x000f220000300800 */
[----:B--2---:R-:W-:-:S03]  /*1eb60*/  @!P4 IMAD.MOV.U32 R29, RZ, RZ, R8 ;  /* 0x000000ffff1dc224 */ /* 0x004fc600078e0008 */
[----:B------:R-:W2:Y:S01]  /*1eb70*/  LDL R8, [R1+0x8e8] ;  /* 0x0008e80001087983 */ /* 0x000ea20000100800 */
[----:B---3--:R-:W-:-:S03]  /*1eb80*/  @!P4 IMAD.MOV.U32 R28, RZ, RZ, R7 ;  /* 0x000000ffff1cc224 */ /* 0x008fc600078e0007 */
[----:B------:R-:W3:Y:S01]  /*1eb90*/  LDL R7, [R1+0x8f0] ;  /* 0x0008f00001077983 */ /* 0x000ee20000100800 */
[----:B------:R-:W-:Y:S02]  /*1eba0*/  PRMT R21, RZ, 0x7610, R21 ;  /* 0x00007610ff157816 */ /* 0x000fe40000000015 */
[----:B------:R-:W-:-:S04]  /*1ebb0*/  PRMT R23, RZ, 0x7610, R23 ;  /* 0x00007610ff177816 */ /* 0x000fc80000000017 */
[----:B------:R0:W4:Y:S01]  /*1ebc0*/  @!P4 LDG.E.U16 R21, desc[UR20][R28.64] ;  /* 0x000000141c15c981 */ /* 0x000122000c1e1500 */
[----:B------:R-:W-:Y:S01]  /*1ebd0*/  PRMT R24, RZ, 0x7610, R24 ;  /* 0x00007610ff187816 */ /* 0x000fe20000000018 */
[----:B0-----:R-:W-:Y:S02]  /*1ebe0*/  @!P4 IMAD.MOV.U32 R28, RZ, RZ, R40 ;  /* 0x000000ffff1cc224 */ /* 0x001fe400078e0028 */
[----:B------:R-:W-:-:S05]  /*1ebf0*/  @!P4 IMAD.MOV.U32 R29, RZ, RZ, R41 ;  /* 0x000000ffff1dc224 */ /* 0x000fca00078e0029 */
[----:B------:R0:W4:Y:S01]  /*1ec00*/  @!P4 LDG.E.U16 R23, desc[UR20][R28.64] ;  /* 0x000000141c17c981 */ /* 0x000122000c1e1500 */
[----:B------:R-:W-:Y:S01]  /*1ec10*/  PRMT R25, RZ, 0x7610, R25 ;  /* 0x00007610ff197816 */ /* 0x000fe20000000019 */
[----:B0-----:R-:W-:Y:S02]  /*1ec20*/  @!P4 IMAD.MOV.U32 R28, RZ, RZ, R35 ;  /* 0x000000ffff1cc224 */ /* 0x001fe400078e0023 */
[----:B------:R-:W-:Y:S01]  /*1ec30*/  @!P4 IMAD.MOV.U32 R29, RZ, RZ, R37 ;  /* 0x000000ffff1dc224 */ /* 0x000fe200078e0025 */
[----:B------:R-:W4:Y:S04]  /*1ec40*/  LDL.LU R35, [R1+0xb58] ;  /* 0x000b580001237983 */ /* 0x000f280000300800 */
[----:B------:R0:W4:Y:S01]  /*1ec50*/  @!P4 LDG.E.U16 R24, desc[UR20][R28.64] ;  /* 0x000000141c18c981 */ /* 0x000122000c1e1500 */
[----:B------:R-:W-:-:S03]  /*1ec60*/  PRMT R26, RZ, 0x7610, R26 ;  /* 0x00007610ff1a7816 */ /* 0x000fc6000000001a */
[----:B------:R-:W4:Y:S04]  /*1ec70*/  LDL.LU R37, [R1+0xb54] ;  /* 0x000b540001257983 */ /* 0x000f280000300800 */
[----:B------:R-:W4:Y:S01]  /*1ec80*/  LDL.LU R44, [R1+0x7d8] ;  /* 0x0007d800012c7983 */ /* 0x000f220000300800 */
[----:B0-----:R-:W-:Y:S02]  /*1ec90*/  @!P4 IMAD.MOV.U32 R28, RZ, RZ, R38 ;  /* 0x000000ffff1cc224 */ /* 0x001fe400078e0026 */
[----:B------:R-:W-:Y:S01]  /*1eca0*/  @!P4 IMAD.MOV.U32 R29, RZ, RZ, R39 ;  /* 0x000000ffff1dc224 */ /* 0x000fe200078e0027 */
[----:B------:R-:W4:Y:S04]  /*1ecb0*/  LDL.LU R45, [R1+0x7d4] ;  /* 0x0007d400012d7983 */ /* 0x000f280000300800 */
[----:B------:R0:W4:Y:S02]  /*1ecc0*/  @!P4 LDG.E.U16 R25, desc[UR20][R28.64] ;  /* 0x000000141c19c981 */ /* 0x000124000c1e1500 */
[----:B0-----:R-:W-:-:S02]  /*1ecd0*/  @!P4 IMAD.MOV.U32 R28, RZ, RZ, R6 ;  /* 0x000000ffff1cc224 */ /* 0x001fc400078e0006 */
[----:B------:R-:W-:-:S05]  /*1ece0*/  @!P4 IMAD.MOV.U32 R29, RZ, RZ, R9 ;  /* 0x000000ffff1dc224 */ /* 0x000fca00078e0009 */
[----:B------:R2:W4:Y:S02]  /*1ecf0*/  @!P4 LDG.E.U16 R26, desc[UR20][R28.64] ;  /* 0x000000141c1ac981 */ /* 0x000524000c1e1500 */
[----:B--2---:R-:W-:Y:S02]  /*1ed00*/  @!P4 IMAD.MOV.U32 R29, RZ, RZ, R8 ;  /* 0x000000ffff1dc224 */ /* 0x004fe400078e0008 */
[----:B---3--:R-:W-:Y:S02]  /*1ed10*/  @!P4 IMAD.MOV.U32 R28, RZ, RZ, R7 ;  /* 0x000000ffff1cc224 */ /* 0x008fe400078e0007 */
[----:B------:R-:W2:Y:S04]  /*1ed20*/  LDL.LU R7, [R1+0x7c8] ;  /* 0x0007c80001077983 */ /* 0x000ea80000300800 */
[----:B------:R-:W3:Y:S04]  /*1ed30*/  LDL.LU R42, [R1+0x7c4] ;  /* 0x0007c400012a7983 */ /* 0x000ee80000300800 */
[----:B------:R-:W3:Y:S04]  /*1ed40*/  LDL.LU R43, [R1+0x7b8] ;  /* 0x0007b800012b7983 */ /* 0x000ee80000300800 */
[----:B------:R-:W3:Y:S04]  /*1ed50*/  LDL.LU R8, [R1+0x7b4] ;  /* 0x0007b40001087983 */ /* 0x000ee80000300800 */
[----:B------:R-:W3:Y:S04]  /*1ed60*/  LDL.LU R48, [R1+0x7a8] ;  /* 0x0007a80001307983 */ /* 0x000ee80000300800 */
[----:B------:R-:W3:Y:S01]  /*1ed70*/  LDL.LU R9, [R1+0x7a4] ;  /* 0x0007a40001097983 */ /* 0x000ee20000300800 */
[----:B------:R-:W0:Y:S01]  /*1ed80*/  S2R R6, SR_TID.X ;  /* 0x0000000000067919 */ /* 0x000e220000002100 */
[----:B------:R-:W-:-:S02]  /*1ed90*/  PRMT R27, RZ, 0x7610, R27 ;  /* 0x00007610ff1b7816 */ /* 0x000fc4000000001b */
[----:B------:R-:W3:Y:S04]  /*1eda0*/  LDL.LU R49, [R1+0x794] ;  /* 0x0007940001317983 */ /* 0x000ee80000300800 */
[----:B------:R-:W3:Y:S04]  /*1edb0*/  LDL.LU R40, [R1+0xbb8] ;  /* 0x000bb80001287983 */ /* 0x000ee80000300800 */
[----:B------:R-:W3:Y:S04]  /*1edc0*/  LDL.LU R41, [R1+0xbb4] ;  /* 0x000bb40001297983 */ /* 0x000ee80000300800 */
[----:B------:R0:W3:Y:S04]  /*1edd0*/  @!P4 LDG.E.U16 R27, desc[UR20][R28.64] ;  /* 0x000000141c1bc981 */ /* 0x0000e8000c1e1500 */
[----:B------:R-:W3:Y:S04]  /*1ede0*/  LDL.LU R38, [R1+0xbb0] ;  /* 0x000bb00001267983 */ /* 0x000ee80000300800 */
[----:B------:R1:W-:Y:S04]  /*1edf0*/  STS.U16 [R46+UR4+0x11300], R5 ;  /* 0x011300052e007988 */ /* 0x0003e80008000404 */
[----:B------:R-:W3:Y:S01]  /*1ee00*/  LDL.LU R39, [R1+0xbac] ;  /* 0x000bac0001277983 */ /* 0x000ee20000300800 */
[C---:B0-----:R-:W-:Y:S01]  /*1ee10*/  IMAD.SHL.U32 R28, R6.reuse, 0x2, RZ ;  /* 0x00000002061c7824 */ /* 0x041fe200078e00ff */
[----:B------:R-:W-:-:S02]  /*1ee20*/  LOP3.LUT R29, R6, 0x40, RZ, 0xc0, !PT ;  /* 0x00000040061d7812 */ /* 0x000fc400078ec0ff */
[----:B------:R0:W-:Y:S04]  /*1ee30*/  STS.U16 [R46+UR4+0x19300], R4 ;  /* 0x019300042e007988 */ /* 0x0001e80008000404 */
[----:B------:R-:W3:Y:S04]  /*1ee40*/  LDL.LU R6, [R1+0xba8] ;  /* 0x000ba80001067983 */ /* 0x000ee80000300800 */
[----:B----4-:R4:W-:Y:S04]  /*1ee50*/  STS.U16 [R46+UR4+0x11700], R3 ;  /* 0x011700032e007988 */ /* 0x0109e80008000404 */
[----:B-1----:R-:W3:Y:S04]  /*1ee60*/  LDL.LU R5, [R1+0xba4] ;  /* 0x000ba40001057983 */ /* 0x002ee80000300800 */
[----:B------:R1:W-:Y:S04]  /*1ee70*/  STS.U16 [R46+UR4+0x19700], R2 ;  /* 0x019700022e007988 */ /* 0x0003e80008000404 */
[----:B0-----:R-:W3:Y:S04]  /*1ee80*/  LDL.LU R4, [R1+0xba0] ;  /* 0x000ba00001047983 */ /* 0x001ee80000300800 */
[----:B------:R0:W-:Y:S04]  /*1ee90*/  STS.U16 [R46+UR4+0x11b00], R31 ;  /* 0x011b001f2e007988 */ /* 0x0001e80008000404 */
[----:B----4-:R-:W4:Y:S01]  /*1eea0*/  LDL.LU R3, [R1+0xb9c] ;  /* 0x000b9c0001037983 */ /* 0x010f220000300800 */
[----:B------:R-:W-:-:S03]  /*1eeb0*/  LOP3.LUT R28, R28, 0x7e, RZ, 0xc0, !PT ;  /* 0x0000007e1c1c7812 */ /* 0x000fc600078ec0ff */
[----:B------:R0:W-:Y:S04]  /*1eec0*/  STS.U16 [R46+UR4+0x19b00], R30 ;  /* 0x019b001e2e007988 */ /* 0x0001e80008000404 */
[----:B-1----:R-:W4:Y:S04]  /*1eed0*/  LDL.LU R2, [R1+0xb90] ;  /* 0x000b900001027983 */ /* 0x002f280000300800 */
[----:B------:R1:W-:Y:S04]  /*1eee0*/  STS.U16 [R46+UR4+0x11f00], R33 ;  /* 0x011f00212e007988 */ /* 0x0003e80008000404 */
[----:B0-----:R-:W4:Y:S04]  /*1eef0*/  LDL.LU R31, [R1+0xb8c] ;  /* 0x000b8c00011f7983 */ /* 0x001f280000300800 */
[----:B------:R0:W-:Y:S04]  /*1ef00*/  STS.U16 [R46+UR4+0x19f00], R32 ;  /* 0x019f00202e007988 */ /* 0x0001e80008000404 */
[----:B------:R-:W4:Y:S04]  /*1ef10*/  LDL.LU R30, [R1+0xb80] ;  /* 0x000b8000011e7983 */ /* 0x000f280000300800 */
[----:B------:R0:W-:Y:S04]  /*1ef20*/  STS.U16 [R46+UR4+0x12300], R35 ;  /* 0x012300232e007988 */ /* 0x0001e80008000404 */
[----:B-1----:R-:W4:Y:S04]  /*1ef30*/  LDL.LU R33, [R1+0xb7c] ;  /* 0x000b7c0001217983 */ /* 0x002f280000300800 */
[----:B------:R-:W-:Y:S04]  /*1ef40*/  STS.U16 [R46+UR4+0x1a300], R37 ;  /* 0x01a300252e007988 */ /* 0x000fe80008000404 */
[----:B0-----:R-:W4:Y:S01]  /*1ef50*/  LDL.LU R32, [R1+0xb70] ;  /* 0x000b700001207983 */ /* 0x001f220000300800 */
[----:B------:R-:W-:-:S03]  /*1ef60*/  IMAD R28, R29, 0x20, R28 ;  /* 0x000000201d1c7824 */ /* 0x000fc600078e021c */
[----:B------:R0:W-:Y:S04]  /*1ef70*/  STS.U16 [R46+UR4+0x12700], R36 ;  /* 0x012700242e007988 */ /* 0x0001e80008000404 */
[----:B------:R-:W4:Y:S04]  /*1ef80*/  LDL.LU R35, [R1+0xb6c] ;  /* 0x000b6c0001237983 */ /* 0x000f280000300800 */
[----:B------:R1:W-:Y:S04]  /*1ef90*/  STS.U16 [R46+UR4+0x1a700], R34 ;  /* 0x01a700222e007988 */ /* 0x0003e80008000404 */
[----:B0-----:R-:W4:Y:S04]  /*1efa0*/  LDL.LU R36, [R1+0xb60] ;  /* 0x000b600001247983 */ /* 0x001f280000300800 */
[----:B------:R-:W4:Y:S04]  /*1efb0*/  LDL.LU R37, [R1+0xb5c] ;  /* 0x000b5c0001257983 */ /* 0x000f280000300800 */
[----:B-1----:R-:W4:Y:S04]  /*1efc0*/  LDL.LU R34, [R1+0xb50] ;  /* 0x000b500001227983 */ /* 0x002f280000300800 */
[----:B------:R-:W4:Y:S04]  /*1efd0*/  LDL.LU R29, [R1+0xb4c] ;  /* 0x000b4c00011d7983 */ /* 0x000f280000300800 */
[----:B------:R0:W-:Y:S04]  /*1efe0*/  STS.U16 [R46+UR4+0x12b00], R44 ;  /* 0x012b002c2e007988 */ /* 0x0001e80008000404 */
[----:B------:R1:W-:Y:S04]  /*1eff0*/  STS.U16 [R46+UR4+0x1ab00], R45 ;  /* 0x01ab002d2e007988 */ /* 0x0003e80008000404 */
[----:B0-----:R0:W5:Y:S04]  /*1f000*/  LDL.LU R44, [R1+0x1018] ;  /* 0x00101800012c7983 */ /* 0x0011680000300800 */
[----:B-1----:R0:W5:Y:S04]  /*1f010*/  LDL.LU R45, [R1+0x1014] ;  /* 0x00101400012d7983 */ /* 0x0021680000300800 */
[----:B--2---:R1:W-:Y:S04]  /*1f020*/  STS.U16 [R46+UR4+0x12f00], R7 ;  /* 0x012f00072e007988 */ /* 0x0043e80008000404 */
[----:B---3--:R2:W-:Y:S04]  /*1f030*/  STS.U16 [R46+UR4+0x1af00], R42 ;  /* 0x01af002a2e007988 */ /* 0x0085e80008000404 */
[----:B------:R3:W-:Y:S04]  /*1f040*/  STS.U16 [R46+UR4+0x13300], R43 ;  /* 0x0133002b2e007988 */ /* 0x0007e80008000404 */
[----:B-1----:R-:W4:Y:S04]  /*1f050*/  LDL.LU R7, [R1+0x1010] ;  /* 0x0010100001077983 */ /* 0x002f280000300800 */
[----:B--2---:R0:W5:Y:S04]  /*1f060*/  LDL.LU R42, [R1+0x100c] ;  /* 0x00100c00012a7983 */ /* 0x0041680000300800 */
[----:B---3--:R0:W5:Y:S04]  /*1f070*/  LDL.LU R43, [R1+0x1008] ;  /* 0x00100800012b7983 */ /* 0x0081680000300800 */
[----:B------:R1:W-:Y:S04]  /*1f080*/  STS.U16 [R46+UR4+0x1b300], R8 ;  /* 0x01b300082e007988 */ /* 0x0003e80008000404 */
[----:B------:R2:W-:Y:S04]  /*1f090*/  STS.U16 [R46+UR4+0x13700], R48 ;  /* 0x013700302e007988 */ /* 0x0005e80008000404 */
[----:B------:R3:W-:Y:S04]  /*1f0a0*/  STS.U16 [R46+UR4+0x1b700], R9 ;  /* 0x01b700092e007988 */ /* 0x0007e80008000404 */
[----:B-1----:R-:W4:Y:S04]  /*1f0b0*/  LDL.LU R8, [R1+0x1004] ;  /* 0x0010040001087983 */ /* 0x002f280000300800 */
[----:B--2---:R0:W5:Y:S04]  /*1f0c0*/  LDL.LU R48, [R1+0x1000] ;  /* 0x0010000001307983 */ /* 0x0041680000300800 */
[----:B---3--:R-:W2:Y:S04]  /*1f0d0*/  LDL.LU R9, [R1+0xffc] ;  /* 0x000ffc0001097983 */ /* 0x008ea80000300800 */
[----:B--2---:R1:W-:Y:S04]  /*1f0e0*/  STS.U16 [R46+UR4+0x13b00], R9 ;  /* 0x013b00092e007988 */ /* 0x0043e80008000404 */
[----:B------:R2:W-:Y:S04]  /*1f0f0*/  STS.U16 [R46+UR4+0x1bb00], R49 ;  /* 0x01bb00312e007988 */ /* 0x0005e80008000404 */
[----:B----4-:R3:W-:Y:S01]  /*1f100*/  STS.U16 [R46+UR4+0x13f00], R7 ;  /* 0x013f00072e007988 */ /* 0x0107e20008000404 */
[----:B-1----:R-:W-:-:S03]  /*1f110*/  LOP3.LUT R9, R0, 0x70, RZ, 0x3c, !PT ;  /* 0x0000007000097812 */ /* 0x002fc600078e3cff */
[----:B------:R1:W-:Y:S04]  /*1f120*/  STS.U16 [R46+UR4+0x1bf00], R47 ;  /* 0x01bf002f2e007988 */ /* 0x0003e80008000404 */
[----:B--2---:R0:W5:Y:S04]  /*1f130*/  LDL.LU R49, [R1+0xff8] ;  /* 0x000ff80001317983 */ /* 0x0041680000300800 */
[----:B---3--:R-:W2:Y:S04]  /*1f140*/  LDL.LU R7, [R1+0xff4] ;  /* 0x000ff40001077983 */ /* 0x008ea80000300800 */
[----:B-1----:R0:W5:Y:S04]  /*1f150*/  LDL.LU R46, [R1+0xff0] ;  /* 0x000ff000012e7983 */ /* 0x0021680000300800 */
[----:B------:R0:W5:Y:S04]  /*1f160*/  LDL.LU R47, [R1+0xfec] ;  /* 0x000fec00012f7983 */ /* 0x0001680000300800 */
[----:B------:R1:W-:Y:S04]  /*1f170*/  STS.U16 [R9+UR4+0x10380], R40 ;  /* 0x0103802809007988 */ /* 0x0003e80008000404 */
[----:B------:R3:W-:Y:S04]  /*1f180*/  STS.U16 [R9+UR4+0x18380], R41 ;  /* 0x0183802909007988 */ /* 0x0007e80008000404 */
[----:B------:R4:W-:Y:S04]  /*1f190*/  STS.U16 [R9+UR4+0x10780], R38 ;  /* 0x0107802609007988 */ /* 0x0009e80008000404 */
[----:B-1----:R0:W5:Y:S04]  /*1f1a0*/  LDL.LU R40, [R1+0xfe8] ;  /* 0x000fe80001287983 */ /* 0x0021680000300800 */
[----:B---3--:R0:W5:Y:S04]  /*1f1b0*/  LDL.LU R41, [R1+0xfe4] ;  /* 0x000fe40001297983 */ /* 0x0081680000300800 */
[----:B----4-:R0:W5:Y:S04]  /*1f1c0*/  LDL.LU R38, [R1+0xfe0] ;  /* 0x000fe00001267983 */ /* 0x0101680000300800 */
[----:B------:R1:W-:Y:S04]  /*1f1d0*/  STS.U16 [R9+UR4+0x18780], R39 ;  /* 0x0187802709007988 */ /* 0x0003e80008000404 */
[----:B------:R3:W-:Y:S04]  /*1f1e0*/  STS.U16 [R9+UR4+0x10b80], R6 ;  /* 0x010b800609007988 */ /* 0x0007e80008000404 */
[----:B------:R4:W-:Y:S04]  /*1f1f0*/  STS.U16 [R9+UR4+0x18b80], R5 ;  /* 0x018b800509007988 */ /* 0x0009e80008000404 */
[----:B-1----:R0:W5:Y:S04]  /*1f200*/  LDL.LU R39, [R1+0xfdc] ;  /* 0x000fdc0001277983 */ /* 0x0021680000300800 */
[----:B---3--:R-:W3:Y:S04]  /*1f210*/  LDL.LU R6, [R1+0xfd8] ;  /* 0x000fd80001067983 */ /* 0x008ee80000300800 */
[----:B----4-:R-:W4:Y:S04]  /*1f220*/  LDL.LU R5, [R1+0xfd4] ;  /* 0x000fd40001057983 */ /* 0x010f280000300800 */
[----:B------:R1:W-:Y:S04]  /*1f230*/  STS.U16 [R9+UR4+0x10f80], R4 ;  /* 0x010f800409007988 */ /* 0x0003e80008000404 */
[----:B------:R0:W-:Y:S04]  /*1f240*/  STS.U16 [R9+UR4+0x18f80], R3 ;  /* 0x018f800309007988 */ /* 0x0001e80008000404 */
[----:B------:R0:W-:Y:S04]  /*1f250*/  STS.U16 [R9+UR4+0x11380], R2 ;  /* 0x0113800209007988 */ /* 0x0001e80008000404 */
[----:B-1----:R-:W2:Y:S04]  /*1f260*/  LDL.LU R4, [R1+0xfd0] ;  /* 0x000fd00001047983 */ /* 0x002ea80000300800 */
[----:B0-----:R-:W2:Y:S04]  /*1f270*/  LDL.LU R3, [R1+0xfcc] ;  /* 0x000fcc0001037983 */ /* 0x001ea80000300800 */
        /* <DEDUP_REMOVED lines=9> */
[----:B0-----:R-:W2:Y:S04]  /*1f310*/  LDL.LU R32, [R1+0xfb8] ;  /* 0x000fb80001207983 */ /* 0x001ea80000300800 */
[----:B-1----:R-:W2:Y:S04]  /*1f320*/  LDL.LU R35, [R1+0xfb4] ;  /* 0x000fb40001237983 */ /* 0x002ea80000300800 */
[----:B------:R0:W-:Y:S04]  /*1f330*/  STS.U16 [R9+UR4+0x11f80], R36 ;  /* 0x011f802409007988 */ /* 0x0001e80008000404 */
[----:B------:R1:W-:Y:S04]  /*1f340*/  STS.U16 [R9+UR4+0x19f80], R37 ;  /* 0x019f802509007988 */ /* 0x0003e80008000404 */
[----:B------:R1:W-:Y:S04]  /*1f350*/  STS.U16 [R9+UR4+0x12380], R34 ;  /* 0x0123802209007988 */ /* 0x0003e80008000404 */
[----:B0-----:R0:W5:Y:S04]  /*1f360*/  LDL.LU R36, [R1+0xfb0] ;  /* 0x000fb00001247983 */ /* 0x0011680000300800 */
[----:B-1----:R0:W5:Y:S04]  /*1f370*/  LDL.LU R37, [R1+0xfac] ;  /* 0x000fac0001257983 */ /* 0x0021680000300800 */
[----:B------:R0:W5:Y:S04]  /*1f380*/  LDL.LU R34, [R1+0xfa8] ;  /* 0x000fa80001227983 */ /* 0x0001680000300800 */
[----:B------:R1:W-:Y:S04]  /*1f390*/  STS.U16 [R9+UR4+0x1a380], R29 ;  /* 0x01a3801d09007988 */ /* 0x0003e80008000404 */
[----:B-1----:R-:W3:Y:S04]  /*1f3a0*/  LDL R29, [R1+0xbbc] ;  /* 0x000bbc00011d7983 */ /* 0x002ee80000100800 */
[----:B--2---:R1:W-:Y:S04]  /*1f3b0*/  STS.U16 [R9+UR4+0x12780], R35 ;  /* 0x0127802309007988 */ /* 0x0043e80008000404 */
[----:B------:R2:W-:Y:S04]  /*1f3c0*/  STS.U16 [R9+UR4+0x1a780], R32 ;  /* 0x01a7802009007988 */ /* 0x0005e80008000404 */
[----:B------:R0:W-:Y:S04]  /*1f3d0*/  STS.U16 [R9+UR4+0x12b80], R33 ;  /* 0x012b802109007988 */ /* 0x0001e80008000404 */
[----:B------:R0:W-:Y:S04]  /*1f3e0*/  STS.U16 [R9+UR4+0x1ab80], R30 ;  /* 0x01ab801e09007988 */ /* 0x0001e80008000404 */
[----:B------:R0:W-:Y:S04]  /*1f3f0*/  STS.U16 [R9+UR4+0x12f80], R31 ;  /* 0x012f801f09007988 */ /* 0x0001e80008000404 */
[----:B------:R0:W-:Y:S04]  /*1f400*/  STS.U16 [R9+UR4+0x1af80], R2 ;  /* 0x01af800209007988 */ /* 0x0001e80008000404 */
[----:B-1----:R1:W5:Y:S04]  /*1f410*/  LDL.LU R35, [R1+0xfa4] ;  /* 0x000fa40001237983 */ /* 0x0023680000300800 */
[----:B------:R0:W-:Y:S04]  /*1f420*/  STS.U16 [R9+UR4+0x13380], R3 ;  /* 0x0133800309007988 */ /* 0x0001e80008000404 */
[----:B--2---:R1:W5:Y:S04]  /*1f430*/  LDL.LU R32, [R1+0xfa0] ;  /* 0x000fa00001207983 */ /* 0x0043680000300800 */
[----:B------:R2:W-:Y:S04]  /*1f440*/  STS.U16 [R9+UR4+0x1b380], R4 ;  /* 0x01b3800409007988 */ /* 0x0005e80008000404 */
[----:B0-----:R1:W5:Y:S04]  /*1f450*/  LDL.LU R33, [R1+0xf9c] ;  /* 0x000f9c0001217983 */ /* 0x0013680000300800 */
[----:B----4-:R-:W-:Y:S04]  /*1f460*/  STS.U16 [R9+UR4+0x13780], R5 ;  /* 0x0137800509007988 */ /* 0x010fe80008000404 */
[----:B------:R1:W5:Y:S04]  /*1f470*/  LDL.LU R30, [R1+0xf98] ;  /* 0x000f9800011e7983 */ /* 0x0003680000300800 */
[----:B---3--:R-:W-:Y:S04]  /*1f480*/  STS.U16 [R9+UR4+0x1b780], R6 ;  /* 0x01b7800609007988 */ /* 0x008fe80008000404 */
[----:B------:R1:W5:Y:S04]  /*1f490*/  LDL.LU R31, [R1+0xf94] ;  /* 0x000f9400011f7983 */ /* 0x0003680000300800 */
[----:B------:R-:W-:Y:S04]  /*1f4a0*/  STS.U16 [R9+UR4+0x13b80], R7 ;  /* 0x013b800709007988 */ /* 0x000fe80008000404 */
[----:B------:R1:W5:Y:S04]  /*1f4b0*/  LDL.LU R2, [R1+0xf90] ;  /* 0x000f900001027983 */ /* 0x0003680000300800 */
[----:B------:R-:W-:Y:S04]  /*1f4c0*/  STS.U16 [R9+UR4+0x1bb80], R8 ;  /* 0x01bb800809007988 */ /* 0x000fe80008000404 */
[----:B------:R1:W5:Y:S04]  /*1f4d0*/  LDL.LU R3, [R1+0xf8c] ;  /* 0x000f8c0001037983 */ /* 0x0003680000300800 */
[----:B------:R0:W-:Y:S04]  /*1f4e0*/  STS.U16 [R9+UR4+0x13f80], R13 ;  /* 0x013f800d09007988 */ /* 0x0001e80008000404 */
[----:B--2---:R1:W5:Y:S04]  /*1f4f0*/  LDL.LU R4, [R1+0xf88] ;  /* 0x000f880001047983 */ /* 0x0043680000300800 */
[----:B------:R-:W-:Y:S01]  /*1f500*/  STS.U16 [R9+UR4+0x1bf80], R10 ;  /* 0x01bf800a09007988 */ /* 0x000fe20008000404 */
[----:B0-----:R-:W-:-:S03]  /*1f510*/  LOP3.LUT R13, R28, 0x10, RZ, 0x3c, !PT ;  /* 0x000000101c0d7812 */ /* 0x001fc600078e3cff */
[----:B------:R1:W5:Y:S04]  /*1f520*/  LDL.LU R5, [R1+0xf84] ;  /* 0x000f840001057983 */ /* 0x0003680000300800 */
[----:B------:R0:W-:Y:S04]  /*1f530*/  STS.U16 [R29+UR4+0x21000], R15 ;  /* 0x0210000f1d007988 */ /* 0x0001e80008000404 */
[----:B------:R1:W5:Y:S04]  /*1f540*/  LDL.LU R6, [R1+0xf80] ;  /* 0x000f800001067983 */ /* 0x0003680000300800 */
[----:B------:R1:W5:Y:S01]  /*1f550*/  LDL.LU R7, [R1+0xf7c] ;  /* 0x000f7c0001077983 */ /* 0x0003620000300800 */
[----:B0-----:R-:W-:-:S03]  /*1f560*/  LOP3.LUT R15, R28, 0x20, RZ, 0x3c, !PT ;  /* 0x000000201c0f7812 */ /* 0x001fc600078e3cff */
[----:B------:R1:W5:Y:S04]  /*1f570*/  LDL.LU R8, [R1+0xf78] ;  /* 0x000f780001087983 */ /* 0x0003680000300800 */
[----:B------:R0:W-:Y:S04]  /*1f580*/  STS.U16 [R29+UR4+0x21400], R11 ;  /* 0x0214000b1d007988 */ /* 0x0001e80008000404 */
[----:B------:R1:W5:Y:S04]  /*1f590*/  LDL.LU R9, [R1+0xf74] ;  /* 0x000f740001097983 */ /* 0x0003680000300800 */
[----:B------:R2:W-:Y:S01]  /*1f5a0*/  STS.U16 [R13+UR4+0x21080], R12 ;  /* 0x0210800c0d007988 */ /* 0x0005e20008000404 */
[----:B0-----:R-:W-:-:S03]  /*1f5b0*/  LOP3.LUT R29, R28, 0x30, RZ, 0x3c, !PT ;  /* 0x000000301c1d7812 */ /* 0x001fc600078e3cff */
[----:B------:R1:W5:Y:S04]  /*1f5c0*/  LDL.LU R10, [R1+0xf70] ;  /* 0x000f7000010a7983 */ /* 0x0003680000300800 */
[----:B------:R0:W-:Y:S04]  /*1f5d0*/  STS.U16 [R13+UR4+0x21480], R14 ;  /* 0x0214800e0d007988 */ /* 0x0001e80008000404 */
[----:B------:R1:W5:Y:S04]  /*1f5e0*/  LDL.LU R11, [R1+0xf6c] ;  /* 0x000f6c00010b7983 */ /* 0x0003680000300800 */
[----:B------:R3:W-:Y:S04]  /*1f5f0*/  STS.U16 [R15+UR4+0x21100], R19 ;  /* 0x021100130f007988 */ /* 0x0007e80008000404 */
[----:B--2---:R1:W5:Y:S04]  /*1f600*/  LDL.LU R12, [R1+0xf68] ;  /* 0x000f6800010c7983 */ /* 0x0043680000300800 */
[----:B0-----:R1:W5:Y:S01]  /*1f610*/  LDL.LU R13, [R1+0xf64] ;  /* 0x000f6400010d7983 */ /* 0x0013620000300800 */
[----:B---3--:R-:W-:-:S03]  /*1f620*/  LOP3.LUT R19, R28, 0x40, RZ, 0x3c, !PT ;  /* 0x000000401c137812 */ /* 0x008fc600078e3cff */
[----:B------:R0:W-:Y:S04]  /*1f630*/  STS.U16 [R15+UR4+0x21500], R16 ;  /* 0x021500100f007988 */ /* 0x0001e80008000404 */
[----:B------:R1:W5:Y:S04]  /*1f640*/  LDL.LU R14, [R1+0xf60] ;  /* 0x000f6000010e7983 */ /* 0x0003680000300800 */
[----:B------:R2:W-:Y:S04]  /*1f650*/  STS.U16 [R29+UR4+0x21580], R22 ;  /* 0x021580161d007988 */ /* 0x0005e80008000404 */
[----:B0-----:R1:W5:Y:S04]  /*1f660*/  LDL.LU R15, [R1+0xf5c] ;  /* 0x000f5c00010f7983 */ /* 0x0013680000300800 */
[----:B------:R1:W5:Y:S01]  /*1f670*/  LDL.LU R16, [R1+0xf58] ;  /* 0x000f580001107983 */ /* 0x0003620000300800 */
[----:B--2---:R-:W-:-:S03]  /*1f680*/  LOP3.LUT R22, R28, 0x50, RZ, 0x3c, !PT ;  /* 0x000000501c167812 */ /* 0x004fc600078e3cff */
[----:B------:R0:W-:Y:S04]  /*1f690*/  STS.U16 [R29+UR4+0x21180], R17 ;  /* 0x021180111d007988 */ /* 0x0001e80008000404 */
[----:B------:R2:W-:Y:S04]  /*1f6a0*/  STS.U16 [R19+UR4+0x21200], R18 ;  /* 0x0212001213007988 */ /* 0x0005e80008000404 */
[----:B------:R3:W-:Y:S01]  /*1f6b0*/  STS.U16 [R19+UR4+0x21600], R20 ;  /* 0x0216001413007988 */ /* 0x0007e20008000404 */
[----:B0-----:R-:W-:-:S03]  /*1f6c0*/  LOP3.LUT R29, R28, 0x60, RZ, 0x3c, !PT ;  /* 0x000000601c1d7812 */ /* 0x001fc600078e3cff */
[----:B------:R1:W5:Y:S01]  /*1f6d0*/  LDL.LU R17, [R1+0xf54] ;  /* 0x000f540001117983 */ /* 0x0003620000300800 */
[----:B------:R-:W-:-:S03]  /*1f6e0*/  LOP3.LUT R28, R28, 0x70, RZ, 0x3c, !PT ;  /* 0x000000701c1c7812 */ /* 0x000fc600078e3cff */
[----:B--2---:R1:W5:Y:S04]  /*1f6f0*/  LDL.LU R18, [R1+0xf50] ;  /* 0x000f500001127983 */ /* 0x0043680000300800 */
[----:B---3--:R1:W5:Y:S04]  /*1f700*/  LDL.LU R19, [R1+0xf4c] ;  /* 0x000f4c0001137983 */ /* 0x0083680000300800 */
[----:B------:R1:W5:Y:S04]  /*1f710*/  LDL.LU R20, [R1+0xf48] ;  /* 0x000f480001147983 */ /* 0x0003680000300800 */
[----:B------:R0:W-:Y:S04]  /*1f720*/  STS.U16 [R22+UR4+0x21280], R21 ;  /* 0x0212801516007988 */ /* 0x0001e80008000404 */
[----:B------:R2:W-:Y:S04]  /*1f730*/  STS.U16 [R22+UR4+0x21680], R23 ;  /* 0x0216801716007988 */ /* 0x0005e80008000404 */
[----:B------:R3:W-:Y:S04]  /*1f740*/  STS.U16 [R29+UR4+0x21300], R24 ;  /* 0x021300181d007988 */ /* 0x0007e80008000404 */
[----:B0-----:R1:W5:Y:S04]  /*1f750*/  LDL.LU R21, [R1+0xf44] ;  /* 0x000f440001157983 */ /* 0x0013680000300800 */
[----:B--2---:R1:W5:Y:S04]  /*1f760*/  LDL.LU R22, [R1+0xf40] ;  /* 0x000f400001167983 */ /* 0x0043680000300800 */
[----:B------:R1:W5:Y:S04]  /*1f770*/  LDL.LU R23, [R1+0xf3c] ;  /* 0x000f3c0001177983 */ /* 0x0003680000300800 */
[----:B---3--:R1:W5:Y:S04]  /*1f780*/  LDL.LU R24, [R1+0xf38] ;  /* 0x000f380001187983 */ /* 0x0083680000300800 */
[----:B------:R0:W-:Y:S04]  /*1f790*/  STS.U16 [R29+UR4+0x21700], R25 ;  /* 0x021700191d007988 */ /* 0x0001e80008000404 */
[----:B------:R2:W-:Y:S04]  /*1f7a0*/  STS.U16 [R28+UR4+0x21380], R26 ;  /* 0x0213801a1c007988 */ /* 0x0005e80008000404 */
[----:B------:R3:W-:Y:S04]  /*1f7b0*/  STS.U16 [R28+UR4+0x21780], R27 ;  /* 0x0217801b1c007988 */ /* 0x0007e80008000404 */
[----:B0-----:R1:W5:Y:S04]  /*1f7c0*/  LDL.LU R25, [R1+0xf34] ;  /* 0x000f340001197983 */ /* 0x0013680000300800 */
[----:B--2---:R1:W5:Y:S04]  /*1f7d0*/  LDL.LU R26, [R1+0xf30] ;  /* 0x000f3000011a7983 */ /* 0x0043680000300800 */
[----:B---3--:R1:W5:Y:S01]  /*1f7e0*/  LDL.LU R27, [R1+0xf2c] ;  /* 0x000f2c00011b7983 */ /* 0x0083620000300800 */
[----:B------:R0:W-:Y:S06]  /*1f7f0*/  MEMBAR.ALL.CTA ;  /* 0x0000000000007992 */ /* 0x0001ec0000008000 */
[----:B0-----:R-:W0:Y:S01]  /*1f800*/  FENCE.VIEW.ASYNC.S ;  /* 0x00000000000073c6 */ /* 0x001e220000000000 */
[----:B------:R-:W-:-:S04]  /*1f810*/  ULEA UR8, UR15, UR4, 0x3 ;  /* 0x000000040f087291 */ /* 0x000fc8000f8e18ff */
[----:B------:R-:W-:Y:S01]  /*1f820*/  UIADD3 UR8, UPT, UPT, UR8, 0x22000, URZ ;  /* 0x0002200008087890 */ /* 0x000fe2000fffe0ff */
[----:B0-----:R-:W-:Y:S06]  /*1f830*/  BAR.SYNC.DEFER_BLOCKING 0x0 ;  /* 0x0000000000007b1d */ /* 0x001fec0000010000 */
[----:B-1----:R-:W-:Y:S05]  /*1f840*/  @P0 BRA `(.L_x_9) ;  /* 0x0000000000c40947 */ /* 0x002fea0003800000 */
[----:B------:R-:W-:Y:S01]  /*1f850*/  UMOV UR74, UR14 ;  /* 0x0000000e004a7c82 */ /* 0x000fe20008000000 */
        /* <DEDUP_REMOVED lines=8> */
[----:B------:R-:W-:Y:S01]  /*1f8e0*/  UMOV UR72, 0x0 ;  /* 0x0000000000487882 */ /* 0x000fe20000000000 */
[----:B------:R-:W-:Y:S01]  /*1f8f0*/  UMOV UR73, 0x8048010 ;  /* 0x0804801000497882 */ /* 0x000fe20000000000 */
[----:B------:R-:W-:Y:S01]  /*1f900*/  UTCHMMA gdesc[UR12], gdesc[UR16], tmem[UR5], tmem[UR66], idesc[UR67], UPT ;  /* 0x00ff42100c0075ea */ /* 0x000fe2000b800005 */
[----:B------:R-:W-:-:S02]  /*1f910*/  UIADD3 UR76, UPT, UPT, UR5, 0x10, URZ ;  /* 0x00000010054c7890 */ /* 0x000fc4000fffe0ff */
[----:B------:R-:W-:Y:S01]  /*1f920*/  UTCHMMA gdesc[UR18], gdesc[UR22], tmem[UR5], tmem[UR68], idesc[UR69], UPT ;  /* 0x00ff4416120075ea */ /* 0x000fe2000b800005 */
[----:B------:R-:W-:Y:S02]  /*1f930*/  UIADD3 UR77, UPT, UPT, UR5, 0x10, URZ ;  /* 0x00000010054d7890 */ /* 0x000fe4000fffe0ff */
[----:B------:R1:W-:Y:S01]  /*1f940*/  UTCHMMA gdesc[UR24], gdesc[UR26], tmem[UR5], tmem[UR72], idesc[UR73], UPT ;  /* 0x00ff481a180075ea */ /* 0x0003e2000b800005 */
[----:B0-----:R-:W-:Y:S01]  /*1f950*/  UIADD3 UR75, UPT, UPT, UR5, 0x10, URZ ;  /* 0x00000010054b7890 */ /* 0x001fe2000fffe0ff */
[----:B------:R-:W-:Y:S01]  /*1f960*/  MOV.SPILL R29, UR7 ;  /* 0x00000007001d7c02 */ /* 0x000fe20009000f00 */
[----:B------:R-:W-:Y:S01]  /*1f970*/  UMOV UR70, 0x0 ;  /* 0x0000000000467882 */ /* 0x000fe20000000000 */
[----:B------:R-:W-:Y:S01]  /*1f980*/  UMOV UR71, 0x8048010 ;  /* 0x0804801000477882 */ /* 0x000fe20000000000 */
[----:B------:R-:W-:Y:S01]  /*1f990*/  MOV.SPILL R28, UR6 ;  /* 0x00000006001c7c02 */ /* 0x000fe20009000f00 */
[----:B------:R-:W-:Y:S01]  /*1f9a0*/  UMOV UR62, 0x0 ;  /* 0x00000000003e7882 */ /* 0x000fe20000000000 */
[----:B------:R-:W-:Y:S01]  /*1f9b0*/  UMOV UR63, 0x8048010 ;  /* 0x08048010003f7882 */ /* 0x000fe20000000000 */
[----:B------:R-:W-:Y:S01]  /*1f9c0*/  UMOV UR6, 0x0 ;  /* 0x0000000000067882 */ /* 0x000fe20000000000 */
[----:B------:R-:W-:Y:S01]  /*1f9d0*/  UMOV UR7, 0x8048010 ;  /* 0x0804801000077882 */ /* 0x000fe20000000000 */
[----:B-1----:R-:W-:-:S02]  /*1f9e0*/  UIADD3 UR72, UPT, UPT, UR5, 0x10, URZ ;  /* 0x0000001005487890 */ /* 0x002fc4000fffe0ff */
[----:B------:R-:W-:Y:S01]  /*1f9f0*/  UTCHMMA gdesc[UR28], gdesc[UR30], tmem[UR5], tmem[UR70], idesc[UR71], UPT ;  /* 0x00ff461e1c0075ea */ /* 0x000fe2000b800005 */
[----:B------:R-:W-:Y:S02]  /*1fa00*/  UIADD3 UR73, UPT, UPT, UR5, 0x10, URZ ;  /* 0x0000001005497890 */ /* 0x000fe4000fffe0ff */
[----:B------:R-:W-:Y:S01]  /*1fa10*/  UTCHMMA gdesc[UR32], gdesc[UR34], tmem[UR5], tmem[UR62], idesc[UR63], UPT ;  /* 0x00ff3e22200075ea */ /* 0x000fe2000b800005 */
[----:B------:R-:W-:Y:S02]  /*1fa20*/  UIADD3 UR74, UPT, UPT, UR5, 0x10, URZ ;  /* 0x00000010054a7890 */ /* 0x000fe4000fffe0ff */
[----:B------:R0:W-:Y:S01]  /*1fa30*/  UTCHMMA gdesc[UR36], gdesc[UR38], tmem[UR5], tmem[UR6], idesc[UR7], UPT ;  /* 0x00ff0626240075ea */ /* 0x0001e2000b800005 */
[----:B------:R-:W-:Y:S01]  /*1fa40*/  UTCHMMA gdesc[UR40], gdesc[UR42], tmem[UR5], tmem[UR64], idesc[UR65], UPT ;  /* 0x00ff402a280075ea */ /* 0x000fe2000b800005 */
[----:B------:R-:W-:Y:S01]  /*1fa50*/  UTCHMMA gdesc[UR44], gdesc[UR10], tmem[UR75], tmem[UR66], idesc[UR67], UPT ;  /* 0x00ff420a2c0075ea */ /* 0x000fe2000b80004b */
[----:B------:R-:W-:Y:S01]  /*1fa60*/  UTCHMMA gdesc[UR46], gdesc[UR16], tmem[UR76], tmem[UR68], idesc[UR69], UPT ;  /* 0x00ff44102e0075ea */ /* 0x000fe2000b80004c */
[----:B------:R1:W-:Y:S01]  /*1fa70*/  UTCHMMA gdesc[UR48], gdesc[UR22], tmem[UR77], tmem[UR70], idesc[UR71], UPT ;  /* 0x00ff4616300075ea */ /* 0x0003e2000b80004d */
[----:B------:R2:W-:Y:S01]  /*1fa80*/  UTCHMMA gdesc[UR52], gdesc[UR26], tmem[UR72], tmem[UR62], idesc[UR63], UPT ;  /* 0x00ff3e1a340075ea */ /* 0x0005e2000b800048 */
[----:B------:R2:W-:Y:S01]  /*1fa90*/  UTCHMMA gdesc[UR54], gdesc[UR30], tmem[UR73], tmem[UR64], idesc[UR65], UPT ;  /* 0x00ff401e360075ea */ /* 0x0005e2000b800049 */
[----:B------:R2:W-:Y:S01]  /*1faa0*/  UTCHMMA gdesc[UR56], gdesc[UR34], tmem[UR74], tmem[UR66], idesc[UR67], UPT ;  /* 0x00ff4222380075ea */ /* 0x0005e2000b80004a */
[----:B------:R2:W-:Y:S01]  /*1fab0*/  UTCHMMA gdesc[UR58], gdesc[UR38], tmem[UR75], tmem[UR68], idesc[UR69], UPT ;  /* 0x00ff44263a0075ea */ /* 0x0005e2000b80004b */
[----:B0-----:R-:W-:-:S02]  /*1fac0*/  R2UR.FILL UR7, R29 ;  /* 0x000000001d0772ca */ /* 0x001fc400004e0000 */
[----:B------:R-:W-:Y:S01]  /*1fad0*/  R2UR.FILL UR6, R28 ;  /* 0x000000001c0672ca */ /* 0x000fe200004e0000 */
[----:B-1----:R-:W-:Y:S01]  /*1fae0*/  UMOV UR70, UR8 ;  /* 0x0000000800467c82 */ /* 0x002fe20008000000 */
[----:B------:R-:W-:Y:S02]  /*1faf0*/  UMOV UR71, URZ ;  /* 0x000000ff00477c82 */ /* 0x000fe40008000000 */
[----:B------:R-:W-:Y:S01]  /*1fb00*/  UMOV UR77, UR70 ;  /* 0x00000046004d7c82 */ /* 0x000fe20008000000 */
[----:B------:R-:W-:Y:S01]  /*1fb10*/  UMOV UR70, 0x0 ;  /* 0x0000000000467882 */ /* 0x000fe20000000000 */
[----:B------:R-:W-:Y:S02]  /*1fb20*/  UMOV UR71, 0x8048010 ;  /* 0x0804801000477882 */ /* 0x000fe40000000000 */
[----:B------:R2:W-:Y:S01]  /*1fb30*/  UTCHMMA gdesc[UR60], gdesc[UR42], tmem[UR76], tmem[UR70], idesc[UR71], UPT ;  /* 0x00ff462a3c0075ea */ /* 0x0005e2000b80004c */
[----:B------:R2:W-:Y:S01]  /*1fb40*/  UTCBAR [UR77], URZ ;  /* 0x000000ff4d0073e9 */ /* 0x0005e200080000ff */
[----:B------:R-:W-:-:S05]  /*1fb50*/  NOP ;  /* 0x0000000000007918 */ /* 0x000fca0000000000 */
.L_x_9:
[----:B------:R-:W3:Y:S01]  /*1fb60*/  LDL R28, [R1+0x778] ;  /* 0x00077800011c7983 */ /* 0x000ee20000100800 */
[----:B--2---:R-:W-:Y:S02]  /*1fb70*/  UIADD3 UR62, UPT, UPT, UR9, 0x7f, URZ ;  /* 0x0000007f093e7890 */ /* 0x004fe4000fffe0ff */
[----:B------:R-:W-:Y:S02]  /*1fb80*/  UIADD3 UR15, UPT, UPT, UR15, 0x1, URZ ;  /* 0x000000010f0f7890 */ /* 0x000fe4000fffe0ff */
[----:B------:R-:W-:-:S04]  /*1fb90*/  USHF.R.S32.HI UR63, URZ, 0x1f, UR62 ;  /* 0x0000001fff3f7899 */ /* 0x000fc8000801143e */
[----:B------:R-:W-:-:S04]  /*1fba0*/  ULEA.HI UR63, UR63, UR62, URZ, 0x7 ;  /* 0x0000003e3f3f7291 */ /* 0x000fc8000f8f38ff */
[----:B------:R-:W-:-:S04]  /*1fbb0*/  USHF.R.S32.HI UR63, URZ, 0x7, UR63 ;  /* 0x00000007ff3f7899 */ /* 0x000fc8000801143f */
[----:B------:R-:W-:-:S04]  /*1fbc0*/  UISETP.LT.AND UP1, UPT, UR63, 0x1, UPT ;  /* 0x000000013f00788c */ /* 0x000fc8000bf21270 */
[----:B------:R-:W-:Y:S02]  /*1fbd0*/  USEL UR63, UR63, 0x1, !UP1 ;  /* 0x000000013f3f7887 */ /* 0x000fe4000c800000 */
[----:B------:R-:W-:Y:S02]  /*1fbe0*/  UISETP.GT.AND UP1, UPT, UR15, 0x1, UPT ;  /* 0x000000010f00788c */ /* 0x000fe4000bf24270 */
[----:B------:R-:W-:Y:S02]  /*1fbf0*/  UIADD3 UR63, UPT, UPT, UR63, -0x1, URZ ;  /* 0xffffffff3f3f7890 */ /* 0x000fe4000fffe0ff */
[----:B------:R-:W-:Y:S02]  /*1fc00*/  USEL UR62, URZ, 0x1, !UP1 ;  /* 0x00000001ff3e7887 */ /* 0x000fe4000c800000 */
[----:B------:R-:W-:Y:S02]  /*1fc10*/  USEL UR15, UR15, URZ, !UP1 ;  /* 0x000000ff0f0f7287 */ /* 0x000fe4000c800000 */
[----:B---3--:R-:W-:Y:S01]  /*1fc20*/  ISETP.NE.U32.AND P1, PT, R28, UR63, PT ;  /* 0x0000003f1c007c0c */ /* 0x008fe2000bf25070 */
[----:B------:R-:W-:-:S03]  /*1fc30*/  ULOP3.LUT UR63, UR7, UR62, URZ, 0x3c, !UPT ;  /* 0x0000003e073f7292 */ /* 0x000fc6000f8e3cff */
[----:B------:R-:W-:-:S04]  /*1fc40*/  UMOV UR62, UR7 ;  /* 0x00000007003e7c82 */ /* 0x000fc80008000000 */
[----:B------:R-:W-:-:S05]  /*1fc50*/  UMOV UR7, UR63 ;  /* 0x0000003f00077c82 */ /* 0x000fca0008000000 */
[----:B------:R-:W-:Y:S05]  /*1fc60*/  @P1 BRA `(.L_x_10) ;  /* 0xfffffec800f41947 */ /* 0x000fea000383ffff */
.L_x_7:
[----:B------:R-:W0:Y:S01]  /*1fc70*/  LDCU UR7, c[0x0][0x3a0] ;  /* 0x00007400ff0777ac */ /* 0x000e220008000800 */
[----:B-----5:R-:W2:Y:S01]  /*1fc80*/  LDC R41, c[0x0][0x3b4] ;  /* 0x0000ed00ff297b82 */ /* 0x020ea20000000800 */
[----:B------:R-:W3:Y:S01]  /*1fc90*/  LDCU.128 UR12, c[0x0][0x390] ;  /* 0x00007200ff0c77ac */ /* 0x000ee20008000c00 */
[----:B0-----:R-:W-:-:S04]  /*1fca0*/  UIADD3 UR7, UPT, UPT, UR7, 0x7f, URZ ;  /* 0x0000007f07077890 */ /* 0x001fc8000fffe0ff */
[----:B------:R-:W-:-:S09]  /*1fcb0*/  UISETP.GE.AND UP1, UPT, UR7, 0x80, UPT ;  /* 0x000000800700788c */ /* 0x000fd2000bf26270 */
[----:B---3--:R-:W-:Y:S05]  /*1fcc0*/  BRA.U !UP1, `(.L_x_11) ;  /* 0x0000000109107547 */ /* 0x008fea000b800000 */
[----:B------:R-:W-:-:S06]  /*1fcd0*/  USHF.L.U32 UR62, UR62, 0x1f, URZ ;  /* 0x0000001f3e3e7899 */ /* 0x000fcc00080006ff */
[----:B------:R-:W-:-:S04]  /*1fce0*/  IMAD.U32 R0, RZ, RZ, UR62 ;  /* 0x0000003eff007e24 */ /* 0x000fc8000f8e00ff */
[----:B------:R-:W0:Y:S02]  /*1fcf0*/  SYNCS.PHASECHK.TRANS64.TRYWAIT P0, [UR8], R0 ;  /* 0x00000000ff0075a7 */ /* 0x000e240008001108 */
[----:B0-----:R-:W-:Y:S05]  /*1fd00*/  @!P0 BRA `(.L_x_12) ;  /* 0x0000000c00c48947 */ /* 0x001fea0003800000 */
.L_x_11:
[----:B------:R-:W3:Y:S04]  /*1fd10*/  LDL.LU R49, [R1+0xd10] ;  /* 0x000d100001317983 */ /* 0x000ee80000300800 */
[----:B------:R-:W4:Y:S04]  /*1fd20*/  LDL.LU R48, [R1+0xf0c] ;  /* 0x000f0c0001307983 */ /* 0x000f280000300800 */
[----:B------:R-:W5:Y:S01]  /*1fd30*/  LDL.LU R47, [R1+0xf28] ;  /* 0x000f2800012f7983 */ /* 0x000f620000300800 */
[----:B------:R-:W-:Y:S06]  /*1fd40*/  BAR.SYNC.DEFER_BLOCKING 0x0 ;  /* 0x0000000000007b1d */ /* 0x000fec0000010000 */
[----:B------:R-:W0:Y:S02]  /*1fd50*/  @!P2 SYNCS.CCTL.IV [UR4+0x22000] ;  /* 0x02200000ff00a9b1 */ /* 0x000e240008000004 */
[----:B0-----:R-:W-:Y:S06]  /*1fd60*/  BAR.SYNC.DEFER_BLOCKING 0x0 ;  /* 0x0000000000007b1d */ /* 0x001fec0000010000 */
[----:B------:R-:W0:Y:S01]  /*1fd70*/  LDTM.x32 R4, tmem[UR6] ;  /* 0x00000006000479ee */ /* 0x000e2200082c0000 */
[----:B------:R-:W1:Y:S01]  /*1fd80*/  LDCU UR6, c[0x0][0x3b8] ;  /* 0x00007700ff0677ac */ /* 0x000e620008000800 */
[----:B------:R-:W2:Y:S01]  /*1fd90*/  @!P2 SYNCS.CCTL.IV [UR4+0x22008] ;  /* 0x02200800ff00a9b1 */ /* 0x000ea20008000004 */
[----:B------:R-:W-:Y:S01]  /*1fda0*/  NOP ;  /* 0x0000000000007918 */ /* 0x000fe20000000000 */
[----:B0-----:R-:W-:-:S02]  /*1fdb0*/  F2FP.F16.F32.PACK_AB R40, R21, R20 ;  /* 0x000000141528723e */ /* 0x001fc400000000ff */
[----:B------:R-:W-:Y:S02]  /*1fdc0*/  F2FP.F16.F32.PACK_AB R24, R25, R24 ;  /* 0x000000181918723e */ /* 0x000fe400000000ff */
[C---:B------:R-:W-:Y:S02]  /*1fdd0*/  PRMT R44, R40.reuse, 0x7610, R44 ;  /* 0x00007610282c7816 */ /* 0x040fe4000000002c */
[----:B------:R-:W-:Y:S02]  /*1fde0*/  PRMT R46, R40, 0x7632, R46 ;  /* 0x00007632282e7816 */ /* 0x000fe4000000002e */
[----:B------:R-:W-:Y:S02]  /*1fdf0*/  F2FP.F16.F32.PACK_AB R26, R27, R26 ;  /* 0x0000001a1b1a723e */ /* 0x000fe400000000ff */
[----:B------:R-:W-:Y:S02]  /*1fe00*/  F2FP.F16.F32.PACK_AB R28, R29, R28 ;  /* 0x0000001c1d1c723e */ /* 0x000fe400000000ff */
[----:B------:R-:W-:-:S02]  /*1fe10*/  F2FP.F16.F32.PACK_AB R14, R15, R14 ;  /* 0x0000000e0f0e723e */ /* 0x000fc400000000ff */
[----:B------:R-:W-:Y:S02]  /*1fe20*/  F2FP.F16.F32.PACK_AB R30, R31, R30 ;  /* 0x0000001e1f1e723e */ /* 0x000fe400000000ff */
[----:B------:R-:W-:Y:S02]  /*1fe30*/  F2FP.F16.F32.PACK_AB R16, R17, R16 ;  /* 0x000000101110723e */ /* 0x000fe400000000ff */
[----:B------:R-:W-:Y:S02]  /*1fe40*/  F2FP.F16.F32.PACK_AB R32, R33, R32 ;  /* 0x000000202120723e */ /* 0x000fe400000000ff */
[----:B------:R-:W-:Y:S02]  /*1fe50*/  F2FP.F16.F32.PACK_AB R18, R19, R18 ;  /* 0x000000121312723e */ /* 0x000fe400000000ff */
[----:B------:R-:W-:Y:S01]  /*1fe60*/  F2FP.F16.F32.PACK_AB R34, R35, R34 ;  /* 0x000000222322723e */ /* 0x000fe200000000ff */
[C---:B---3--:R-:W-:Y:S02]  /*1fe70*/  VIADD R0, R49.reuse, 0x1 ;  /* 0x0000000131007836 */ /* 0x048fe40000000000 */
[----:B------:R-:W-:-:S02]  /*1fe80*/  VIADD R37, R49, 0x3 ;  /* 0x0000000331257836 */ /* 0x000fc40000000000 */
[C---:B--2-4-:R-:W-:Y:S01]  /*1fe90*/  IMAD R36, R48.reuse, R41, RZ ;  /* 0x0000002930247224 */ /* 0x054fe200078e02ff */
[----:B------:R-:W-:Y:S01]  /*1fea0*/  ISETP.GE.AND P5, PT, R48, UR14, PT ;  /* 0x0000000e30007c0c */ /* 0x000fe2000bfa6270 */
[C---:B------:R-:W-:Y:S01]  /*1feb0*/  VIADD R43, R49.reuse, 0x6 ;  /* 0x00000006312b7836 */ /* 0x040fe20000000000 */
[----:B------:R-:W-:Y:S01]  /*1fec0*/  ISETP.GE.AND P4, PT, R0, UR15, PT ;  /* 0x0000000f00007c0c */ /* 0x000fe2000bf86270 */
[C---:B------:R-:W-:Y:S01]  /*1fed0*/  VIADD R0, R49.reuse, 0x2 ;  /* 0x0000000231007836 */ /* 0x040fe20000000000 */
[C---:B------:R-:W-:Y:S01]  /*1fee0*/  LEA R2, P1, R36.reuse, UR12, 0x1 ;  /* 0x0000000c24027c11 */ /* 0x040fe2000f8208ff */
[C---:B------:R-:W-:Y:S01]  /*1fef0*/  VIADD R42, R49.reuse, 0x5 ;  /* 0x00000005312a7836 */ /* 0x040fe20000000000 */
[C---:B------:R-:W-:Y:S01]  /*1ff00*/  ISETP.LT.AND P5, PT, R49.reuse, UR15, !P5 ;  /* 0x0000000f31007c0c */ /* 0x040fe2000efa1270 */
[----:B------:R-:W-:Y:S01]  /*1ff10*/  VIADD R40, R49, 0x7 ;  /* 0x0000000731287836 */ /* 0x000fe20000000000 */
[----:B------:R-:W-:Y:S01]  /*1ff20*/  LEA.HI.X.SX32 R3, R36, UR13, 0x1, P1 ;  /* 0x0000000d24037c11 */ /* 0x000fe200088f0eff */
[----:B------:R-:W-:Y:S01]  /*1ff30*/  IMAD R36, R41, 0x80, R36 ;  /* 0x0000008029247824 */ /* 0x000fe200078e0224 */
[----:B------:R-:W-:Y:S01]  /*1ff40*/  ISETP.GE.AND P1, PT, R37, UR15, PT ;  /* 0x0000000f25007c0c */ /* 0x000fe2000bf26270 */
[C---:B-1----:R-:W-:Y:S01]  /*1ff50*/  IMAD R37, R49.reuse, UR6, RZ ;  /* 0x0000000631257c24 */ /* 0x042fe2000f8e02ff */
[----:B------:R-:W-:Y:S01]  /*1ff60*/  ISETP.GE.AND P0, PT, R0, UR15, PT ;  /* 0x0000000f00007c0c */ /* 0x000fe2000bf06270 */
[----:B------:R-:W-:Y:S01]  /*1ff70*/  VIADD R27, R49, 0xb ;  /* 0x0000000b311b7836 */ /* 0x000fe20000000000 */
[----:B------:R-:W-:Y:S01]  /*1ff80*/  F2FP.F16.F32.PACK_AB R0, R5, R4 ;  /* 0x000000040500723e */ /* 0x000fe200000000ff */
[----:B------:R-:W-:Y:S01]  /*1ff90*/  IMAD.WIDE R38, R37, 0x2, R2 ;  /* 0x0000000225267825 */ /* 0x000fe200078e0202 */
[----:B------:R-:W-:-:S02]  /*1ffa0*/  ISETP.LT.AND P6, PT, R48, UR14, !P4 ;  /* 0x0000000e30007c0c */ /* 0x000fc4000e7c1270 */
[----:B-----5:R-:W-:Y:S01]  /*1ffb0*/  ISETP.LT.AND P4, PT, R47, UR14, !P4 ;  /* 0x0000000e2f007c0c */ /* 0x020fe2000e781270 */
[C---:B------:R-:W-:Y:S01]  /*1ffc0*/  VIADD R4, R49.reuse, 0x4 ;  /* 0x0000000431047836 */ /* 0x040fe20000000000 */
[----:B------:R0:W-:Y:S01]  /*1ffd0*/  @P5 STG.E.U16 desc[UR20][R38.64], R0 ;  /* 0x0000000026005986 */ /* 0x0001e2000c101514 */
[----:B------:R-:W-:Y:S01]  /*1ffe0*/  ISETP.GE.AND P5, PT, R49, UR15, PT ;  /* 0x0000000f31007c0c */ /* 0x000fe2000bfa6270 */
[----:B------:R-:W-:Y:S01]  /*1fff0*/  VIADD R41, R37, UR6 ;  /* 0x0000000625297c36 */ /* 0x000fe20008000000 */
[----:B------:R-:W-:Y:S02]  /*20000*/  PRMT R45, R0, 0x7632, R45 ;  /* 0x00007632002d7816 */ /* 0x000fe4000000002d */
[----:B------:R-:W-:Y:S01]  /*20010*/  ISETP.GE.AND P3, PT, R4, UR15, PT ;  /* 0x0000000f04007c0c */ /* 0x000fe2000bf66270 */
[----:B------:R-:W-:Y:S01]  /*20020*/  IMAD.WIDE R20, R41, 0x2, R2 ;  /* 0x0000000229147825 */ /* 0x000fe200078e0202 */
[----:B------:R-:W-:Y:S02]  /*20030*/  LEA R4, P2, R36, UR12, 0x1 ;  /* 0x0000000c24047c11 */ /* 0x000fe4000f8408ff */
[----:B------:R-:W-:-:S02]  /*20040*/  ISETP.LT.AND P5, PT, R47, UR14, !P5 ;  /* 0x0000000e2f007c0c */ /* 0x000fc4000efa1270 */
[----:B------:R-:W-:Y:S02]  /*20050*/  LEA.HI.X.SX32 R5, R36, UR13, 0x1, P2 ;  /* 0x0000000d24057c11 */ /* 0x000fe400090f0eff */
[----:B0-----:R-:W-:Y:S02]  /*20060*/  F2FP.F16.F32.PACK_AB R0, R7, R6 ;  /* 0x000000060700723e */ /* 0x001fe400000000ff */
[----:B------:R-:W-:Y:S01]  /*20070*/  ISETP.GE.AND P2, PT, R42, UR15, PT ;  /* 0x0000000f2a007c0c */ /* 0x000fe2000bf46270 */
[----:B------:R-:W-:Y:S01]  /*20080*/  IMAD.WIDE R36, R37, 0x2, R4 ;  /* 0x0000000225247825 */ /* 0x000fe200078e0204 */
[----:B------:R-:W-:-:S03]  /*20090*/  PRMT R42, R0, 0x7632, R42 ;  /* 0x00007632002a7816 */ /* 0x000fc6000000002a */
[----:B------:R-:W-:Y:S02]  /*200a0*/  IMAD.WIDE R38, R41, 0x2, R4 ;  /* 0x0000000229267825 */ /* 0x000fe400078e0204 */
[----:B------:R0:W-:Y:S01]  /*200b0*/  @P5 STG.E.U16 desc[UR20][R36.64], R44 ;  /* 0x0000002c24005986 */ /* 0x0001e2000c101514 */
[----:B------:R-:W-:Y:S01]  /*200c0*/  ISETP.GE.AND P5, PT, R43, UR15, PT ;  /* 0x0000000f2b007c0c */ /* 0x000fe2000bfa6270 */
[----:B------:R-:W-:Y:S02]  /*200d0*/  VIADD R41, R41, UR6 ;  /* 0x0000000629297c36 */ /* 0x000fe40008000000 */
[----:B------:R1:W-:Y:S01]  /*200e0*/  @P6 STG.E.U16 desc[UR20][R20.64], R45 ;  /* 0x0000002d14006986 */ /* 0x0003e2000c101514 */
[C---:B------:R-:W-:Y:S01]  /*200f0*/  ISETP.LT.AND P6, PT, R48.reuse, UR14, !P1 ;  /* 0x0000000e30007c0c */ /* 0x040fe2000cfc1270 */
[----:B------:R-:W-:Y:S01]  /*20100*/  VIADD R43, R41, UR6 ;  /* 0x00000006292b7c36 */ /* 0x000fe20008000000 */
[----:B------:R-:W-:Y:S01]  /*20110*/  ISETP.LT.AND P1, PT, R47, UR14, !P1 ;  /* 0x0000000e2f007c0c */ /* 0x000fe2000cf21270 */
[----:B------:R2:W-:Y:S01]  /*20120*/  @P4 STG.E.U16 desc[UR20][R38.64], R46 ;  /* 0x0000002e26004986 */ /* 0x0005e2000c101514 */
[----:B------:R-:W-:Y:S01]  /*20130*/  ISETP.LT.AND P4, PT, R48, UR14, !P0 ;  /* 0x0000000e30007c0c */ /* 0x000fe2000c781270 */
[----:B------:R-:W-:Y:S01]  /*20140*/  IMAD.WIDE R6, R41, 0x2, R2 ;  /* 0x0000000229067825 */ /* 0x000fe200078e0202 */
[----:B------:R-:W-:-:S03]  /*20150*/  ISETP.LT.AND P0, PT, R47, UR14, !P0 ;  /* 0x0000000e2f007c0c */ /* 0x000fc6000c701270 */
[----:B0-----:R-:W-:Y:S01]  /*20160*/  IMAD.WIDE R36, R41, 0x2, R4 ;  /* 0x0000000229247825 */ /* 0x001fe200078e0204 */
[----:B------:R-:W-:Y:S02]  /*20170*/  PRMT R41, R0, 0x7610, R41 ;  /* 0x0000761000297816 */ /* 0x000fe40000000029 */
[----:B------:R-:W-:Y:S01]  /*20180*/  F2FP.F16.F32.PACK_AB R0, R9, R8 ;  /* 0x000000080900723e */ /* 0x000fe200000000ff */
[----:B-1----:R-:W-:Y:S01]  /*20190*/  IMAD.WIDE R20, R43, 0x2, R2 ;  /* 0x000000022b147825 */ /* 0x002fe200078e0202 */
[----:B--2---:R-:W-:-:S03]  /*201a0*/  F2FP.F16.F32.PACK_AB R39, R23, R22 ;  /* 0x000000161727723e */ /* 0x004fc600000000ff */
[----:B------:R0:W-:Y:S01]  /*201b0*/  @P4 STG.E.U16 desc[UR20][R6.64], R41 ;  /* 0x0000002906004986 */ /* 0x0001e2000c101514 */
[----:B------:R-:W-:Y:S01]  /*201c0*/  VIADD R9, R43, UR6 ;  /* 0x000000062b097c36 */ /* 0x000fe20008000000 */
[----:B------:R-:W-:Y:S01]  /*201d0*/  PRMT R44, R39, 0x7632, R44 ;  /* 0x00007632272c7816 */ /* 0x000fe2000000002c */
[----:B------:R-:W-:Y:S01]  /*201e0*/  IMAD.WIDE R22, R43, 0x2, R4 ;  /* 0x000000022b167825 */ /* 0x000fe200078e0204 */
[----:B------:R1:W-:Y:S01]  /*201f0*/  @P0 STG.E.U16 desc[UR20][R36.64], R39 ;  /* 0x0000002724000986 */ /* 0x0003e2000c101514 */
[C---:B------:R-:W-:Y:S02]  /*20200*/  ISETP.LT.AND P0, PT, R48.reuse, UR14, !P3 ;  /* 0x0000000e30007c0c */ /* 0x040fe4000df01270 */
[----:B------:R-:W-:Y:S01]  /*20210*/  ISETP.LT.AND P3, PT, R47, UR14, !P3 ;  /* 0x0000000e2f007c0c */ /* 0x000fe2000df61270 */
[----:B------:R2:W-:Y:S01]  /*20220*/  @P6 STG.E.U16 desc[UR20][R20.64], R42 ;  /* 0x0000002a14006986 */ /* 0x0005e2000c101514 */
[----:B------:R-:W-:Y:S01]  /*20230*/  ISETP.LT.AND P6, PT, R48, UR14, !P2 ;  /* 0x0000000e30007c0c */ /* 0x000fe2000d7c1270 */
[----:B------:R-:W-:Y:S01]  /*20240*/  VIADD R25, R9, UR6 ;  /* 0x0000000609197c36 */ /* 0x000fe20008000000 */
[----:B------:R-:W-:Y:S01]  /*20250*/  ISETP.LT.AND P2, PT, R47, UR14, !P2 ;  /* 0x0000000e2f007c0c */ /* 0x000fe2000d741270 */
[----:B0-----:R-:W-:Y:S01]  /*20260*/  IMAD.WIDE R6, R9, 0x2, R2 ;  /* 0x0000000209067825 */ /* 0x001fe200078e0202 */
[----:B------:R0:W-:Y:S01]  /*20270*/  @P1 STG.E.U16 desc[UR20][R22.64], R44 ;  /* 0x0000002c16001986 */ /* 0x0001e2000c101514 */
[----:B------:R-:W-:-:S02]  /*20280*/  ISETP.GE.AND P4, PT, R40, UR15, PT ;  /* 0x0000000f28007c0c */ /* 0x000fc4000bf86270 */
[C---:B-1----:R-:W-:Y:S01]  /*20290*/  PRMT R37, R0.reuse, 0x7610, R37 ;  /* 0x0000761000257816 */ /* 0x042fe20000000025 */
[----:B------:R-:W-:Y:S01]  /*202a0*/  IMAD.WIDE R8, R9, 0x2, R4 ;  /* 0x0000000209087825 */ /* 0x000fe200078e0204 */
[----:B------:R-:W-:Y:S02]  /*202b0*/  PRMT R39, R0, 0x7632, R39 ;  /* 0x0000763200277816 */ /* 0x000fe40000000027 */
[----:B------:R-:W-:Y:S01]  /*202c0*/  F2FP.F16.F32.PACK_AB R0, R11, R10 ;  /* 0x0000000a0b00723e */ /* 0x000fe200000000ff */
[C---:B--2---:R-:W-:Y:S01]  /*202d0*/  IMAD.WIDE R20, R25.reuse, 0x2, R2 ;  /* 0x0000000219147825 */ /* 0x044fe200078e0202 */
[----:B------:R1:W-:Y:S03]  /*202e0*/  @P0 STG.E.U16 desc[UR20][R6.64], R37 ;  /* 0x0000002506000986 */ /* 0x0003e6000c101514 */
[----:B0-----:R-:W-:Y:S01]  /*202f0*/  VIADD R23, R25, UR6 ;  /* 0x0000000619177c36 */ /* 0x001fe20008000000 */
[----:B------:R0:W-:Y:S01]  /*20300*/  @P3 STG.E.U16 desc[UR20][R8.64], R24 ;  /* 0x0000001808003986 */ /* 0x0001e2000c101514 */
[----:B------:R-:W-:-:S02]  /*20310*/  VIADD R38, R49, 0x8 ;  /* 0x0000000831267836 */ /* 0x000fc40000000000 */
[--C-:B------:R-:W-:Y:S01]  /*20320*/  IMAD.WIDE R10, R23, 0x2, R4.reuse ;  /* 0x00000002170a7825 */ /* 0x100fe200078e0204 */
[----:B------:R2:W-:Y:S01]  /*20330*/  @P6 STG.E.U16 desc[UR20][R20.64], R39 ;  /* 0x0000002714006986 */ /* 0x0005e2000c101514 */
[----:B------:R-:W-:Y:S02]  /*20340*/  ISETP.LT.AND P6, PT, R48, UR14, !P5 ;  /* 0x0000000e30007c0c */ /* 0x000fe4000efc1270 */
[----:B------:R-:W-:Y:S01]  /*20350*/  ISETP.LT.AND P5, PT, R47, UR14, !P5 ;  /* 0x0000000e2f007c0c */ /* 0x000fe2000efa1270 */
[----:B-1----:R-:W-:Y:S01]  /*20360*/  IMAD.WIDE R6, R25, 0x2, R4 ;  /* 0x0000000219067825 */ /* 0x002fe200078e0204 */
[----:B------:R-:W-:Y:S02]  /*20370*/  ISETP.GE.AND P1, PT, R38, UR15, PT ;  /* 0x0000000f26007c0c */ /* 0x000fe4000bf26270 */
[----:B0-----:R-:W-:Y:S01]  /*20380*/  PRMT R24, R24, 0x7632, R24 ;  /* 0x0000763218187816 */ /* 0x001fe20000000018 */
[----:B------:R-:W-:Y:S01]  /*20390*/  IMAD.WIDE R8, R23, 0x2, R2 ;  /* 0x0000000217087825 */ /* 0x000fe200078e0202 */
[----:B--2---:R-:W-:-:S03]  /*203a0*/  F2FP.F16.F32.PACK_AB R20, R13, R12 ;  /* 0x0000000c0d14723e */ /* 0x004fc600000000ff */
[----:B------:R0:W-:Y:S01]  /*203b0*/  @P2 STG.E.U16 desc[UR20][R6.64], R24 ;  /* 0x0000001806002986 */ /* 0x0001e2000c101514 */
[----:B------:R-:W-:Y:S01]  /*203c0*/  VIADD R23, R23, UR6 ;  /* 0x0000000617177c36 */ /* 0x000fe20008000000 */
[----:B------:R-:W-:Y:S01]  /*203d0*/  ISETP.GE.AND P2, PT, R27, UR15, PT ;  /* 0x0000000f1b007c0c */ /* 0x000fe2000bf46270 */
[----:B------:R-:W-:Y:S01]  /*203e0*/  VIADD R36, R49, 0x9 ;  /* 0x0000000931247836 */ /* 0x000fe20000000000 */
[----:B------:R1:W-:Y:S01]  /*203f0*/  @P6 STG.E.U16 desc[UR20][R8.64], R0 ;  /* 0x0000000008006986 */ /* 0x0003e2000c101514 */
[C---:B------:R-:W-:Y:S01]  /*20400*/  ISETP.LT.AND P6, PT, R48.reuse, UR14, !P1 ;  /* 0x0000000e30007c0c */ /* 0x040fe2000cfc1270 */
[----:B------:R-:W-:Y:S01]  /*20410*/  VIADD R21, R23, UR6 ;  /* 0x0000000617157c36 */ /* 0x000fe20008000000 */
[----:B------:R-:W-:Y:S01]  /*20420*/  ISETP.LT.AND P1, PT, R47, UR14, !P1 ;  /* 0x0000000e2f007c0c */ /* 0x000fe2000cf21270 */
[----:B------:R2:W-:Y:S01]  /*20430*/  @P5 STG.E.U16 desc[UR20][R10.64], R26 ;  /* 0x0000001a0a005986 */ /* 0x0005e2000c101514 */
[----:B------:R-:W-:Y:S01]  /*20440*/  ISETP.LT.AND P5, PT, R48, UR14, !P4 ;  /* 0x0000000e30007c0c */ /* 0x000fe2000e7a1270 */
[----:B------:R-:W-:Y:S01]  /*20450*/  VIADD R22, R49, 0xa ;  /* 0x0000000a31167836 */ /* 0x000fe20000000000 */
[----:B------:R-:W-:Y:S01]  /*20460*/  ISETP.LT.AND P4, PT, R47, UR14, !P4 ;  /* 0x0000000e2f007c0c */ /* 0x000fe2000e781270 */
[----:B0-----:R-:W-:Y:S01]  /*20470*/  IMAD.WIDE R6, R23, 0x2, R2 ;  /* 0x0000000217067825 */ /* 0x001fe200078e0202 */
[----:B------:R-:W-:-:S02]  /*20480*/  PRMT R24, R26, 0x7632, R24 ;  /* 0x000076321a187816 */ /* 0x000fc40000000018 */
[----:B------:R-:W-:Y:S01]  /*20490*/  ISETP.GE.AND P0, PT, R36, UR15, PT ;  /* 0x0000000f24007c0c */ /* 0x000fe2000bf06270 */
[----:B-1----:R-:W-:Y:S01]  /*204a0*/  IMAD.WIDE R8, R23, 0x2, R4 ;  /* 0x0000000217087825 */ /* 0x002fe200078e0204 */
[----:B------:R-:W-:Y:S02]  /*204b0*/  PRMT R23, R0, 0x7632, R23 ;  /* 0x0000763200177816 */ /* 0x000fe40000000017 */
[----:B------:R-:W-:Y:S01]  /*204c0*/  ISETP.GE.AND P3, PT, R22, UR15, PT ;  /* 0x0000000f16007c0c */ /* 0x000fe2000bf66270 */
[C---:B--2---:R-:W-:Y:S02]  /*204d0*/  IMAD.WIDE R10, R21.reuse, 0x2, R2 ;  /* 0x00000002150a7825 */ /* 0x044fe400078e0202 */
[----:B------:R0:W-:Y:S02]  /*204e0*/  @P5 STG.E.U16 desc[UR20][R6.64], R23 ;  /* 0x0000001706005986 */ /* 0x0001e4000c101514 */
[C---:B------:R-:W-:Y:S02]  /*204f0*/  IMAD.WIDE R12, R21.reuse, 0x2, R4 ;  /* 0x00000002150c7825 */ /* 0x040fe400078e0204 */
[----:B------:R1:W-:Y:S01]  /*20500*/  @P4 STG.E.U16 desc[UR20][R8.64], R24 ;  /* 0x0000001808004986 */ /* 0x0003e2000c101514 */
[----:B------:R-:W-:Y:S01]  /*20510*/  ISETP.LT.AND P4, PT, R48, UR14, !P0 ;  /* 0x0000000e30007c0c */ /* 0x000fe2000c781270 */
[----:B------:R-:W-:-:S02]  /*20520*/  VIADD R21, R21, UR6 ;  /* 0x0000000615157c36 */ /* 0x000fc40008000000 */
[----:B------:R-:W-:Y:S01]  /*20530*/  @P6 STG.E.U16 desc[UR20][R10.64], R20 ;  /* 0x000000140a006986 */ /* 0x000fe2000c101514 */
[----:B------:R-:W-:Y:S01]  /*20540*/  ISETP.LT.AND P6, PT, R48, UR14, !P3 ;  /* 0x0000000e30007c0c */ /* 0x000fe2000dfc1270 */
[----:B------:R-:W-:Y:S01]  /*20550*/  VIADD R15, R21, UR6 ;  /* 0x00000006150f7c36 */ /* 0x000fe20008000000 */
[C---:B------:R-:W-:Y:S01]  /*20560*/  ISETP.LT.AND P3, PT, R47.reuse, UR14, !P3 ;  /* 0x0000000e2f007c0c */ /* 0x040fe2000df61270 */
[----:B------:R2:W-:Y:S01]  /*20570*/  @P1 STG.E.U16 desc[UR20][R12.64], R28 ;  /* 0x0000001c0c001986 */ /* 0x0005e2000c101514 */
[----:B------:R-:W-:Y:S01]  /*20580*/  ISETP.LT.AND P1, PT, R47, UR14, !P0 ;  /* 0x0000000e2f007c0c */ /* 0x000fe2000c721270 */
[----:B------:R-:W-:Y:S02]  /*20590*/  VIADD R22, R49, 0xc ;  /* 0x0000000c31167836 */ /* 0x000fe40000000000 */
[----:B0-----:R-:W-:-:S03]  /*205a0*/  IMAD.WIDE R6, R21, 0x2, R2 ;  /* 0x0000000215067825 */ /* 0x001fc600078e0202 */
[----:B------:R-:W-:Y:S01]  /*205b0*/  ISETP.GE.AND P5, PT, R22, UR15, PT ;  /* 0x0000000f16007c0c */ /* 0x000fe2000bfa6270 */
[----:B-1----:R-:W-:Y:S01]  /*205c0*/  IMAD.WIDE R8, R21, 0x2, R4 ;  /* 0x0000000215087825 */ /* 0x002fe200078e0204 */
[----:B--2---:R-:W-:-:S03]  /*205d0*/  PRMT R13, R20, 0x7632, R13 ;  /* 0x00007632140d7816 */ /* 0x004fc6000000000d */
[----:B------:R-:W-:Y:S01]  /*205e0*/  IMAD.WIDE R10, R15, 0x2, R2 ;  /* 0x000000020f0a7825 */ /* 0x000fe200078e0202 */
[----:B------:R-:W-:Y:S01]  /*205f0*/  PRMT R20, R28, 0x7632, R20 ;  /* 0x000076321c147816 */ /* 0x000fe20000000014 */
[----:B------:R0:W-:Y:S02]  /*20600*/  @P4 STG.E.U16 desc[UR20][R6.64], R13 ;  /* 0x0000000d06004986 */ /* 0x0001e4000c101514 */
[C---:B------:R-:W-:Y:S02]  /*20610*/  VIADD R0, R49.reuse, 0xd ;  /* 0x0000000d31007836 */ /* 0x040fe40000000000 */
[----:B------:R-:W-:Y:S01]  /*20620*/  VIADD R22, R49, 0xe ;  /* 0x0000000e31167836 */ /* 0x000fe20000000000 */
[----:B------:R1:W-:Y:S01]  /*20630*/  @P1 STG.E.U16 desc[UR20][R8.64], R20 ;  /* 0x0000001408001986 */ /* 0x0003e2000c101514 */
[C---:B------:R-:W-:Y:S02]  /*20640*/  ISETP.LT.AND P1, PT, R48.reuse, UR14, !P2 ;  /* 0x0000000e30007c0c */ /* 0x040fe4000d721270 */
[----:B------:R-:W-:Y:S01]  /*20650*/  ISETP.LT.AND P2, PT, R47, UR14, !P2 ;  /* 0x0000000e2f007c0c */ /* 0x000fe2000d741270 */
[----:B------:R2:W-:Y:S01]  /*20660*/  @P6 STG.E.U16 desc[UR20][R10.64], R14 ;  /* 0x0000000e0a006986 */ /* 0x0005e2000c101514 */
[----:B------:R-:W-:-:S02]  /*20670*/  ISETP.LT.AND P6, PT, R48, UR14, !P5 ;  /* 0x0000000e30007c0c */ /* 0x000fc4000efc1270 */
[----:B------:R-:W-:Y:S01]  /*20680*/  ISETP.GE.AND P0, PT, R0, UR15, PT ;  /* 0x0000000f00007c0c */ /* 0x000fe2000bf06270 */
[----:B0-----:R-:W-:Y:S01]  /*20690*/  VIADD R13, R15, UR6 ;  /* 0x000000060f0d7c36 */ /* 0x001fe20008000000 */
[----:B------:R-:W-:Y:S01]  /*206a0*/  ISETP.LT.AND P5, PT, R47, UR14, !P5 ;  /* 0x0000000e2f007c0c */ /* 0x000fe2000efa1270 */
[----:B------:R-:W-:Y:S01]  /*206b0*/  IMAD.WIDE R6, R15, 0x2, R4 ;  /* 0x000000020f067825 */ /* 0x000fe200078e0204 */
[----:B------:R-:W-:Y:S02]  /*206c0*/  ISETP.GE.AND P4, PT, R22, UR15, PT ;  /* 0x0000000f16007c0c */ /* 0x000fe4000bf86270 */
[----:B-1----:R-:W-:Y:S01]  /*206d0*/  PRMT R20, R14, 0x7632, R20 ;  /* 0x000076320e147816 */ /* 0x002fe20000000014 */
[C---:B------:R-:W-:Y:S01]  /*206e0*/  VIADD R17, R13.reuse, UR6 ;  /* 0x000000060d117c36 */ /* 0x040fe20008000000 */
[----:B------:R0:W-:Y:S01]  /*206f0*/  @P3 STG.E.U16 desc[UR20][R6.64], R30 ;  /* 0x0000001e06003986 */ /* 0x0001e2000c101514 */
[----:B------:R-:W-:Y:S01]  /*20700*/  IMAD.WIDE R8, R13, 0x2, R2 ;  /* 0x000000020d087825 */ /* 0x000fe200078e0202 */
[----:B--2---:R-:W-:-:S03]  /*20710*/  PRMT R14, R30, 0x7632, R14 ;  /* 0x000076321e0e7816 */ /* 0x004fc6000000000e */
[----:B------:R-:W-:Y:S01]  /*20720*/  IMAD.WIDE R10, R13, 0x2, R4 ;  /* 0x000000020d0a7825 */ /* 0x000fe200078e0204 */
[----:B------:R1:W-:Y:S03]  /*20730*/  @P1 STG.E.U16 desc[UR20][R8.64], R20 ;  /* 0x0000001408001986 */ /* 0x0003e6000c101514 */
[----:B------:R-:W-:Y:S01]  /*20740*/  IMAD.WIDE R12, R17, 0x2, R2 ;  /* 0x00000002110c7825 */ /* 0x000fe200078e0202 */
[----:B------:R-:W-:Y:S01]  /*20750*/  @P2 STG.E.U16 desc[UR20][R10.64], R14 ;  /* 0x0000000e0a002986 */ /* 0x000fe2000c101514 */
[C---:B------:R-:W-:Y:S02]  /*20760*/  ISETP.LT.AND P2, PT, R48.reuse, UR14, !P4 ;  /* 0x0000000e30007c0c */ /* 0x040fe4000e741270 */
[----:B------:R-:W-:Y:S01]  /*20770*/  VIADD R0, R49, 0xf ;  /* 0x0000000f31007836 */ /* 0x000fe20000000000 */
[----:B------:R2:W-:Y:S01]  /*20780*/  @P6 STG.E.U16 desc[UR20][R12.64], R16 ;  /* 0x000000100c006986 */ /* 0x0005e2000c101514 */
[----:B------:R-:W-:Y:S01]  /*20790*/  ISETP.LT.AND P6, PT, R48, UR14, !P0 ;  /* 0x0000000e30007c0c */ /* 0x000fe2000c7c1270 */
[----:B------:R-:W-:Y:S01]  /*207a0*/  VIADD R15, R17, UR6 ;  /* 0x00000006110f7c36 */ /* 0x000fe20008000000 */
[----:B------:R-:W-:Y:S01]  /*207b0*/  ISETP.LT.AND P0, PT, R47, UR14, !P0 ;  /* 0x0000000e2f007c0c */ /* 0x000fe2000c701270 */
[----:B0-----:R-:W-:Y:S01]  /*207c0*/  IMAD.WIDE R6, R17, 0x2, R4 ;  /* 0x0000000211067825 */ /* 0x001fe200078e0204 */
[----:B------:R-:W-:-:S02]  /*207d0*/  ISETP.GE.AND P3, PT, R0, UR15, PT ;  /* 0x0000000f00007c0c */ /* 0x000fc4000bf66270 */
[----:B------:R-:W-:Y:S01]  /*207e0*/  ISETP.LT.AND P4, PT, R47, UR14, !P4 ;  /* 0x0000000e2f007c0c */ /* 0x000fe2000e781270 */
[C---:B------:R-:W-:Y:S01]  /*207f0*/  VIADD R19, R15.reuse, UR6 ;  /* 0x000000060f137c36 */ /* 0x040fe20008000000 */
[----:B------:R-:W-:Y:S01]  /*20800*/  ISETP.LT.AND P1, PT, R48, UR14, !P3 ;  /* 0x0000000e30007c0c */ /* 0x000fe2000df21270 */
[----:B-1----:R-:W-:Y:S01]  /*20810*/  IMAD.WIDE R8, R15, 0x2, R2 ;  /* 0x000000020f087825 */ /* 0x002fe200078e0202 */
[----:B------:R-:W-:Y:S01]  /*20820*/  ISETP.LT.AND P3, PT, R47, UR14, !P3 ;  /* 0x0000000e2f007c0c */ /* 0x000fe2000df61270 */
[----:B------:R0:W-:Y:S01]  /*20830*/  @P5 STG.E.U16 desc[UR20][R6.64], R32 ;  /* 0x0000002006005986 */ /* 0x0001e2000c101514 */
[----:B------:R-:W-:Y:S01]  /*20840*/  PRMT R0, R16, 0x7632, R0 ;  /* 0x0000763210007816 */ /* 0x000fe20000000000 */
[----:B------:R-:W-:Y:S01]  /*20850*/  VIADD R17, R19, UR6 ;  /* 0x0000000613117c36 */ /* 0x000fe20008000000 */
[----:B--2---:R-:W-:Y:S01]  /*20860*/  PRMT R16, R34, 0x7632, R16 ;  /* 0x0000763222107816 */ /* 0x004fe20000000010 */
[----:B------:R-:W-:Y:S02]  /*20870*/  IMAD.WIDE R10, R15, 0x2, R4 ;  /* 0x000000020f0a7825 */ /* 0x000fe400078e0204 */
[----:B------:R1:W-:Y:S02]  /*20880*/  @P6 STG.E.U16 desc[UR20][R8.64], R0 ;  /* 0x0000000008006986 */ /* 0x0003e4000c101514 */
[----:B------:R-:W-:Y:S01]  /*20890*/  IMAD.WIDE R12, R19, 0x2, R2 ;  /* 0x00000002130c7825 */ /* 0x000fe200078e0202 */
[----:B0-----:R-:W-:-:S03]  /*208a0*/  PRMT R7, R32, 0x7632, R7 ;  /* 0x0000763220077816 */ /* 0x001fc60000000007 */
[----:B------:R-:W-:-:S04]  /*208b0*/  IMAD.WIDE R14, R19, 0x2, R4 ;  /* 0x00000002130e7825 */ /* 0x000fc800078e0204 */
[C---:B------:R-:W-:Y:S01]  /*208c0*/  IMAD.WIDE R2, R17.reuse, 0x2, R2 ;  /* 0x0000000211027825 */ /* 0x040fe200078e0202 */
[----:B-1----:R-:W-:Y:S01]  /*208d0*/  PRMT R9, R18, 0x7632, R9 ;  /* 0x0000763212097816 */ /* 0x002fe20000000009 */
[----:B------:R0:W-:Y:S02]  /*208e0*/  @P0 STG.E.U16 desc[UR20][R10.64], R7 ;  /* 0x000000070a000986 */ /* 0x0001e4000c101514 */
[----:B------:R-:W-:Y:S02]  /*208f0*/  IMAD.WIDE R4, R17, 0x2, R4 ;  /* 0x0000000211047825 */ /* 0x000fe400078e0204 */
[----:B------:R0:W-:Y:S04]  /*20900*/  @P2 STG.E.U16 desc[UR20][R12.64], R18 ;  /* 0x000000120c002986 */ /* 0x0001e8000c101514 */
[----:B------:R0:W-:Y:S04]  /*20910*/  @P4 STG.E.U16 desc[UR20][R14.64], R34 ;  /* 0x000000220e004986 */ /* 0x0001e8000c101514 */
[----:B------:R0:W-:Y:S04]  /*20920*/  @P1 STG.E.U16 desc[UR20][R2.64], R9 ;  /* 0x0000000902001986 */ /* 0x0001e8000c101514 */
[----:B------:R0:W-:Y:S01]  /*20930*/  @P3 STG.E.U16 desc[UR20][R4.64], R16 ;  /* 0x0000001004003986 */ /* 0x0001e2000c101514 */
[----:B------:R-:W-:Y:S06]  /*20940*/  BAR.SYNC.DEFER_BLOCKING 0x0 ;  /* 0x0000000000007b1d */ /* 0x000fec0000010000 */
[----:B------:R-:W-:Y:S05]  /*20950*/  BRA.U UP0, `(.L_x_13) ;  /* 0x00000001009c7547 */ /* 0x000fea000b800000 */
[----:B------:R-:W1:Y:S01]  /*20960*/  S2UR UR6, SR_CgaCtaId ;  /* 0x00000000000679c3 */ /* 0x000e620000008800 */
[----:B------:R-:W-:Y:S01]  /*20970*/  NOP ;  /* 0x0000000000007918 */ /* 0x000fe20000000000 */
[----:B------:R-:W-:Y:S01]  /*20980*/  UMOV UR4, 0x50 ;  /* 0x0000005000047882 */ /* 0x000fe20000000000 */
[----:B------:R-:W-:Y:S02]  /*20990*/  IMAD.U32 R0, RZ, RZ, UR5 ;  /* 0x00000005ff007e24 */ /* 0x000fe4000f8e00ff */
[----:B0-----:R-:W-:-:S03]  /*209a0*/  IMAD.MOV.U32 R3, RZ, RZ, 0x1 ;  /* 0x00000001ff037424 */ /* 0x001fc600078e00ff */
[----:B------:R-:W-:-:S04]  /*209b0*/  LOP3.LUT R0, R0, 0xffff, RZ, 0xc0, !PT ;  /* 0x0000ffff00007812 */ /* 0x000fc800078ec0ff */
[----:B------:R-:W-:-:S05]  /*209c0*/  SHF.R.U32.HI R0, RZ, 0x5, R0 ;  /* 0x00000005ff007819 */ /* 0x000fca0000011600 */
[----:B------:R-:W-:Y:S01]  /*209d0*/  VIADD R2, R0, 0x10 ;  /* 0x0000001000027836 */ /* 0x000fe20000000000 */
[----:B------:R-:W-:Y:S01]  /*209e0*/  SHF.L.U32 R0, R3, R0, RZ ;  /* 0x0000000003007219 */ /* 0x000fe200000006ff */
[----:B-1----:R-:W-:-:S03]  /*209f0*/  ULEA UR6, UR6, UR4, 0x18 ;  /* 0x0000000406067291 */ /* 0x002fc6000f8ec0ff */
[----:B------:R-:W-:-:S04]  /*20a00*/  SHF.L.U32 R3, R3, R2, RZ ;  /* 0x0000000203037219 */ /* 0x000fc800000006ff */
[----:B------:R-:W-:Y:S02]  /*20a10*/  LOP3.LUT R0, R3, R0, RZ, 0xfc, !PT ;  /* 0x0000000003007212 */ /* 0x000fe400078efcff */
[----:B------:R-:W0:Y:S02]  /*20a20*/  LDS R5, [UR6] ;  /* 0x00000006ff057984 */ /* 0x000e240008000800 */
[C---:B------:R-:W-:Y:S02]  /*20a30*/  LOP3.LUT R2, R0.reuse, 0xffff, RZ, 0xc0, !PT ;  /* 0x0000ffff00027812 */ /* 0x040fe400078ec0ff */
[----:B0-----:R-:W-:-:S04]  /*20a40*/  LOP3.LUT R3, R0, 0xffff, R5, 0x80, !PT ;  /* 0x0000ffff00037812 */ /* 0x001fc800078e8005 */
[----:B------:R-:W-:-:S13]  /*20a50*/  ISETP.NE.AND P0, PT, R3, R2, PT ;  /* 0x000000020300720c */ /* 0x000fda0003f05270 */
[----:B------:R-:W-:Y:S05]  /*20a60*/  @P0 BRA `(.L_x_14) ;  /* 0x0000000000500947 */ /* 0x000fea0003800000 */
[----:B------:R-:W-:Y:S02]  /*20a70*/  SHF.R.U32.HI R5, RZ, 0x10, R5 ;  /* 0x00000010ff057819 */ /* 0x000fe40000011605 */
[----:B------:R-:W-:-:S04]  /*20a80*/  SHF.R.U32.HI R2, RZ, 0x10, R0 ;  /* 0x00000010ff027819 */ /* 0x000fc80000011600 */
[----:B------:R-:W-:-:S04]  /*20a90*/  LOP3.LUT R5, R5, R2, RZ, 0xc0, !PT ;  /* 0x0000000205057212 */ /* 0x000fc800078ec0ff */
[----:B------:R-:W-:-:S13]  /*20aa0*/  ISETP.NE.AND P0, PT, R5, R2, PT ;  /* 0x000000020500720c */ /* 0x000fda0003f05270 */
[----:B------:R-:W-:Y:S05]  /*20ab0*/  @P0 BRA `(.L_x_15) ;  /* 0x0000000000300947 */ /* 0x000fea0003800000 */
[----:B------:R-:W-:Y:S01]  /*20ac0*/  R2UR UR4, R0 ;  /* 0x00000000000472ca */ /* 0x000fe200000e0000 */
[----:B------:R-:W-:Y:S01]  /*20ad0*/  VOTEU.ANY UR5, UPT, PT ;  /* 0x0000000000057886 */ /* 0x000fe200038e0100 */
[----:B------:R-:W0:Y:S01]  /*20ae0*/  S2R R0, SR_LANEID ;  /* 0x0000000000007919 */ /* 0x000e220000000000 */
[----:B------:R-:W-:-:S10]  /*20af0*/  UFLO.U32 UR5, UR5 ;  /* 0x00000005000572bd */ /* 0x000fd400080e0000 */
[----:B------:R-:W-:-:S06]  /*20b00*/  ULOP3.LUT UR4, URZ, UR4, URZ, 0x33, !UPT ;  /* 0x00000004ff047292 */ /* 0x000fcc000f8e33ff */
[----:B------:R-:W-:-:S04]  /*20b10*/  IMAD.U32 R2, RZ, RZ, UR4 ;  /* 0x00000004ff027e24 */ /* 0x000fc8000f8e00ff */
[----:B------:R-:W1:Y:S02]  /*20b20*/  REDUX UR7, R2 ;  /* 0x00000000020773c4 */ /* 0x000e640000000000 */
[----:B------:R2:W-:Y:S01]  /*20b30*/  UTCATOMSWS.AND URZ, UR4 ;  /* 0x0000000400ff79e3 */ /* 0x0005e20008000000 */
[----:B0-----:R-:W-:Y:S01]  /*20b40*/  ISETP.EQ.U32.AND P0, PT, R0, UR5, PT ;  /* 0x0000000500007c0c */ /* 0x001fe2000bf02070 */
[----:B-1----:R-:W-:-:S12]  /*20b50*/  IMAD.U32 R0, RZ, RZ, UR7 ;  /* 0x00000007ff007e24 */ /* 0x002fd8000f8e00ff */
[----:B------:R2:W-:Y:S01]  /*20b60*/  @P0 ATOMS.AND RZ, [UR6], R0 ;  /* 0x00000000ffff098c */ /* 0x0005e2000a800006 */
[----:B------:R-:W-:Y:S05]  /*20b70*/  BRA `(.L_x_13) ;  /* 0x0000000000147947 */ /* 0x000fea0003800000 */
.L_x_15:
[----:B------:R-:W-:-:S07]  /*20b80*/  MOV R2, 0x20ba0 ;  /* 0x00020ba000027802 */ /* 0x000fce0000000f00 */
[----:B------:R-:W-:Y:S05]  /*20b90*/  CALL.REL.NOINC `($__internal_0_$__cuda_sm10x_tcgen05_guardrail_trap_col_being_dealloced_not_returned_by_alloc) ;  /* 0x00000000002c7944 */ /* 0x000fea0003c00000 */
[----:B------:R-:W-:Y:S05]  /*20ba0*/  BRA `(.L_x_13) ;  /* 0x0000000000087947 */ /* 0x000fea0003800000 */
.L_x_14:
[----:B------:R-:W-:-:S07]  /*20bb0*/  MOV R2, 0x20bd0 ;  /* 0x00020bd000027802 */ /* 0x000fce0000000f00 */
[----:B------:R-:W-:Y:S05]  /*20bc0*/  CALL.REL.NOINC `($__internal_2_$__cuda_sm10x_tcgen05_guardrail_trap_unallocated_columns_being_dealloced) ;  /* 0x0000000000387944 */ /* 0x000fea0003c00000 */
.L_x_13:
[----:B------:R-:W-:Y:S01]  /*20bd0*/  NOP ;  /* 0x0000000000007918 */ /* 0x000fe20000000000 */
[----:B--2---:R-:W-:Y:S05]  /*20be0*/  EXIT ;  /* 0x000000000000794d */ /* 0x004fea0003800000 */
.L_x_8:
[----:B------:R-:W1:Y:S02]  /*20bf0*/  SYNCS.PHASECHK.TRANS64.TRYWAIT P1, [UR8], R24 ;  /* 0x00000018ff0075a7 */ /* 0x000e640008021108 */
[----:B-1----:R-:W-:Y:S05]  /*20c00*/  @!P1 BRA `(.L_x_8) ;  /* 0xfffffffc00f89947 */ /* 0x002fea000383ffff */
[----:B------:R-:W-:Y:S05]  /*20c10*/  BRA `(.L_x_16) ;  /* 0xffffff1000307947 */ /* 0x000fea000383ffff */
.L_x_12:
[----:B------:R-:W0:Y:S02]  /*20c20*/  SYNCS.PHASECHK.TRANS64.TRYWAIT P0, [UR8], R0 ;  /* 0x00000000ff0075a7 */ /* 0x000e240008001108 */
[----:B0-----:R-:W-:Y:S05]  /*20c30*/  @!P0 BRA `(.L_x_12) ;  /* 0xfffffffc00f88947 */ /* 0x001fea000383ffff */
[----:B------:R-:W-:Y:S05]  /*20c40*/  BRA `(.L_x_11) ;  /* 0xfffffff000307947 */ /* 0x000fea000383ffff */
        .weak           $__internal_0_$__cuda_sm10x_tcgen05_guardrail_trap_col_being_dealloced_not_returned_by_alloc
        .type           $__internal_0_$__cuda_sm10x_tcgen05_guardrail_trap_col_being_dealloced_not_returned_by_alloc,@function
        .size           $__internal_0_$__cuda_sm10x_tcgen05_guardrail_trap_col_being_dealloced_not_returned_by_alloc,($__internal_1_$__cuda_sm10x_tcgen05_guardrail_trap_phase_invalid_during_alloc - $__internal_0_$__cuda_sm10x_tcgen05_guardrail_trap_col_being_dealloced_not_returned_by_alloc)
$__internal_0_$__cuda_sm10x_tcgen05_guardrail_trap_col_being_dealloced_not_returned_by_alloc:
[----:B------:R-:W-:Y:S05]  /*20c50*/  BPT.TRAP 0x1 ;  /* 0x000000040000795c */ /* 0x000fea0000300000 */
[----:B------:R-:W-:-:S04]  /*20c60*/  IMAD.MOV.U32 R3, RZ, RZ, 0x0 ;  /* 0x00000000ff037424 */ /* 0x000fc800078e00ff */
[----:B------:R-:W-:Y:S05]  /*20c70*/  RET.REL.NODEC R2 `(matmul_kernel) ;  /* 0xfffffdf002e07950 */ /* 0x000fea0003c3ffff */
        .weak           $__internal_1_$__cuda_sm10x_tcgen05_guardrail_trap_phase_invalid_during_alloc
        .type           $__internal_1_$__cuda_sm10x_tcgen05_guardrail_trap_phase_invalid_during_alloc,@function
        .size           $__internal_1_$__cuda_sm10x_tcgen05_guardrail_trap_phase_invalid_during_alloc,($__internal_2_$__cuda_sm10x_tcgen05_guardrail_trap_unallocated_columns_being_dealloced - $__internal_1_$__cuda_sm10x_tcgen05_guardrail_trap_phase_invalid_during_alloc)
$__internal_1_$__cuda_sm10x_tcgen05_guardrail_trap_phase_invalid_during_alloc:
[----:B------:R-:W-:Y:S05]  /*20c80*/  BPT.TRAP 0x1 ;  /* 0x000000040000795c */ /* 0x000fea0000300000 */
[----:B------:R-:W-:-:S04]  /*20c90*/  IMAD.MOV.U32 R3, RZ, RZ, 0x0 ;  /* 0x00000000ff037424 */ /* 0x000fc800078e00ff */
[----:B------:R-:W-:Y:S05]  /*20ca0*/  RET.REL.NODEC R2 `(matmul_kernel) ;  /* 0xfffffdf002d47950 */ /* 0x000fea0003c3ffff */
        .weak           $__internal_2_$__cuda_sm10x_tcgen05_guardrail_trap_unallocated_columns_being_dealloced
        .type           $__internal_2_$__cuda_sm10x_tcgen05_guardrail_trap_unallocated_columns_being_dealloced,@function
        .size           $__internal_2_$__cuda_sm10x_tcgen05_guardrail_trap_unallocated_columns_being_dealloced,(.L_x_20 - $__internal_2_$__cuda_sm10x_tcgen05_guardrail_trap_unallocated_columns_being_dealloced)
$__internal_2_$__cuda_sm10x_tcgen05_guardrail_trap_unallocated_columns_being_dealloced:
[----:B------:R-:W-:Y:S05]  /*20cb0*/  BPT.TRAP 0x1 ;  /* 0x000000040000795c */ /* 0x000fea0000300000 */
[----:B------:R-:W-:-:S04]  /*20cc0*/  IMAD.MOV.U32 R3, RZ, RZ, 0x0 ;  /* 0x00000000ff037424 */ /* 0x000fc800078e00ff */
[----:B------:R-:W-:Y:S05]  /*20cd0*/  RET.REL.NODEC R2 `(matmul_kernel) ;  /* 0xfffffdf002c87950 */ /* 0x000fea0003c3ffff */
.L_x_17:
[----:B------:R-:W-:-:S00]  /*20ce0*/  BRA `(.L_x_17) ;  /* 0xfffffffc00fc7947 */ /* 0x000fc0000383ffff */
[----:B------:R-:W-:-:S00]  /*20cf0*/  NOP ;  /* 0x0000000000007918 */ /* 0x000fc00000000000 */
        /* <DEDUP_REMOVED lines=8> */
.L_x_20:


//--------------------- .nv.shared.matmul_kernel  --------------------------
	.section	.nv.shared.matmul_kernel,"aw",@nobits
	.sectionflags	@""
	.align	16
	.zero		1024


//--------------------- .nv.shared.reserved.0     --------------------------
	.section	.nv.shared.reserved.0,"aw",@nobits
	.align	8
	.weak		__nv_reservedSMEM_offset_0_alias
	.size		__nv_reservedSMEM_offset_0_alias, 0, 64
	.other		__nv_reservedSMEM_offset_0_alias,@"STO_CUDA_RESERVED_SHARED STV_DEFAULT"
__nv_reservedSMEM_offset_0_alias:
	.zero		0
.nv.shared.reserved.0:
	.zero		64
	.weak		__nv_reservedSMEM_allocation_phase
	.type		__nv_reservedSMEM_allocation_phase,@object
	.size		__nv_reservedSMEM_allocation_phase,(.L_0 - __nv_reservedSMEM_allocation_phase)
__nv_reservedSMEM_allocation_phase:
	.zero		1
.L_0:
	.zero		7
	.weak		__nv_reservedSMEM_devtool_atexit_pc
	.type		__nv_reservedSMEM_devtool_atexit_pc,@object
	.size		__nv_reservedSMEM_devtool_atexit_pc,(__nv_reservedSMEM_allocation_mask - __nv_reservedSMEM_devtool_atexit_pc)
__nv_reservedSMEM_devtool_atexit_pc:
	.zero		8
	.weak		__nv_reservedSMEM_allocation_mask
	.type		__nv_reservedSMEM_allocation_mask,@object
	.size		__nv_reservedSMEM_allocation_mask,(.L_2 - __nv_reservedSMEM_allocation_mask)
__nv_reservedSMEM_allocation_mask:
	.zero		4
.L_2:


//--------------------- .nv.constant0.matmul_kernel --------------------------
	.section	.nv.constant0.matmul_kernel,"a",@progbits
	.sectionflags	@""
	.align	4
.nv.constant0.matmul_kernel:
	.zero		976


//--------------------- SYMBOLS --------------------------

	.type		.nv.reservedSmem.offset0,@object
	.size		.nv.reservedSmem.offset0,0x4
	.type		.nv.reservedSmem.cap,@object
	.size		.nv.reservedSmem.cap,0x4
